	.target	sm_90a

	.elftype	@"ET_EXEC"


//--------------------- .note.nv.tkinfo           --------------------------
	.section	.note.nv.tkinfo,"",@"SHT_NOTE"
	.sectionflags	@"SHF_NOTE_NV_TKINFO"
	.tkinfo
        /*0018*/ 	.word	0x00000002
        /*0030*/ 	.string	""
        /*0030*/ 	.string	"ptxas"
        /*0030*/ 	.string	"Cuda compilation tools, release 13.0, V13.0.88"
        /*0030*/ 	.string	"Build cuda_13.0.r13.0/compiler.36424714_0"
        /*0030*/ 	.string	"-arch sm_90a -m 64 "



//--------------------- .note.nv.cuinfo           --------------------------
	.section	.note.nv.cuinfo,"",@"SHT_NOTE"
	.sectionflags	@"SHF_NOTE_NV_CUINFO"
        /*0018*/ 	.short	0x0002
        /*001a*/ 	.short	0x005a
        /*001c*/ 	.short	0x0082
	.zero		2


//--------------------- .nv.info                  --------------------------
	.section	.nv.info,"",@"SHT_CUDA_INFO"
	.align	4


	//----- nvinfo : EIATTR_REGCOUNT
	.align		4
        /*0000*/ 	.byte	0x04, 0x2f
        /*0002*/ 	.short	(.L_29 - .L_28)
	.align		4
.L_28:
        /*0004*/ 	.word	index@(_Z30router_gemm_kernel_bf16_outputI13__nv_bfloat16Li128ELi8ELi1ELi256ELi7168EEvPS0_PKT_S4_)
        /*0008*/ 	.word	0x00000040


	//----- nvinfo : EIATTR_FRAME_SIZE
	.align		4
.L_29:
        /*000c*/ 	.byte	0x04, 0x11
        /*000e*/ 	.short	(.L_31 - .L_30)
	.align		4
.L_30:
        /*0010*/ 	.word	index@(_Z30router_gemm_kernel_bf16_outputI13__nv_bfloat16Li128ELi8ELi1ELi256ELi7168EEvPS0_PKT_S4_)
        /*0014*/ 	.word	0x00000000


	//----- nvinfo : EIATTR_REGCOUNT
	.align		4
.L_31:
        /*0018*/ 	.byte	0x04, 0x2f
        /*001a*/ 	.short	(.L_33 - .L_32)
	.align		4
.L_32:
        /*001c*/ 	.word	index@(_Z30router_gemm_kernel_bf16_outputI13__nv_bfloat16Li128ELi8ELi2ELi256ELi7168EEvPS0_PKT_S4_)
        /*0020*/ 	.word	0x0000005c


	//----- nvinfo : EIATTR_FRAME_SIZE
	.align		4
.L_33:
        /*0024*/ 	.byte	0x04, 0x11
        /*0026*/ 	.short	(.L_35 - .L_34)
	.align		4
.L_34:
        /*0028*/ 	.word	index@(_Z30router_gemm_kernel_bf16_outputI13__nv_bfloat16Li128ELi8ELi2ELi256ELi7168EEvPS0_PKT_S4_)
        /*002c*/ 	.word	0x00000000


	//----- nvinfo : EIATTR_REGCOUNT
	.align		4
.L_35:
        /*0030*/ 	.byte	0x04, 0x2f
        /*0032*/ 	.short	(.L_37 - .L_36)
	.align		4
.L_36:
        /*0034*/ 	.word	index@(_Z30router_gemm_kernel_bf16_outputI13__nv_bfloat16Li128ELi8ELi3ELi256ELi7168EEvPS0_PKT_S4_)
        /*0038*/ 	.word	0x00000060


	//----- nvinfo : EIATTR_FRAME_SIZE
	.align		4
.L_37:
        /*003c*/ 	.byte	0x04, 0x11
        /*003e*/ 	.short	(.L_39 - .L_38)
	.align		4
.L_38:
        /*0040*/ 	.word	index@(_Z30router_gemm_kernel_bf16_outputI13__nv_bfloat16Li128ELi8ELi3ELi256ELi7168EEvPS0_PKT_S4_)
        /*0044*/ 	.word	0x00000000


	//----- nvinfo : EIATTR_REGCOUNT
	.align		4
.L_39:
        /*0048*/ 	.byte	0x04, 0x2f
        /*004a*/ 	.short	(.L_41 - .L_40)
	.align		4
.L_40:
        /*004c*/ 	.word	index@(_Z30router_gemm_kernel_bf16_outputI13__nv_bfloat16Li128ELi8ELi4ELi256ELi7168EEvPS0_PKT_S4_)
        /*0050*/ 	.word	0x00000060


	//----- nvinfo : EIATTR_FRAME_SIZE
	.align		4
.L_41:
        /*0054*/ 	.byte	0x04, 0x11
        /*0056*/ 	.short	(.L_43 - .L_42)
	.align		4
.L_42:
        /*0058*/ 	.word	index@(_Z30router_gemm_kernel_bf16_outputI13__nv_bfloat16Li128ELi8ELi4ELi256ELi7168EEvPS0_PKT_S4_)
        /*005c*/ 	.word	0x00000000


	//----- nvinfo : EIATTR_REGCOUNT
	.align		4
.L_43:
        /*0060*/ 	.byte	0x04, 0x2f
        /*0062*/ 	.short	(.L_45 - .L_44)
	.align		4
.L_44:
        /*0064*/ 	.word	index@(_Z30router_gemm_kernel_bf16_outputI13__nv_bfloat16Li128ELi8ELi5ELi256ELi7168EEvPS0_PKT_S4_)
        /*0068*/ 	.word	0x00000066


	//----- nvinfo : EIATTR_FRAME_SIZE
	.align		4
.L_45:
        /*006c*/ 	.byte	0x04, 0x11
        /*006e*/ 	.short	(.L_47 - .L_46)
	.align		4
.L_46:
        /*0070*/ 	.word	index@(_Z30router_gemm_kernel_bf16_outputI13__nv_bfloat16Li128ELi8ELi5ELi256ELi7168EEvPS0_PKT_S4_)
        /*0074*/ 	.word	0x00000000


	//----- nvinfo : EIATTR_REGCOUNT
	.align		4
.L_47:
        /*0078*/ 	.byte	0x04, 0x2f
        /*007a*/ 	.short	(.L_49 - .L_48)
	.align		4
.L_48:
        /*007c*/ 	.word	index@(_Z30router_gemm_kernel_bf16_outputI13__nv_bfloat16Li128ELi8ELi6ELi256ELi7168EEvPS0_PKT_S4_)
        /*0080*/ 	.word	0x00000066


	//----- nvinfo : EIATTR_FRAME_SIZE
	.align		4
.L_49:
        /*0084*/ 	.byte	0x04, 0x11
        /*0086*/ 	.short	(.L_51 - .L_50)
	.align		4
.L_50:
        /*0088*/ 	.word	index@(_Z30router_gemm_kernel_bf16_outputI13__nv_bfloat16Li128ELi8ELi6ELi256ELi7168EEvPS0_PKT_S4_)
        /*008c*/ 	.word	0x00000000


	//----- nvinfo : EIATTR_REGCOUNT
	.align		4
.L_51:
        /*0090*/ 	.byte	0x04, 0x2f
        /*0092*/ 	.short	(.L_53 - .L_52)
	.align		4
.L_52:
        /*0094*/ 	.word	index@(_Z30router_gemm_kernel_bf16_outputI13__nv_bfloat16Li128ELi8ELi7ELi256ELi7168EEvPS0_PKT_S4_)
        /*0098*/ 	.word	0x00000066


	//----- nvinfo : EIATTR_FRAME_SIZE
	.align		4
.L_53:
        /*009c*/ 	.byte	0x04, 0x11
        /*009e*/ 	.short	(.L_55 - .L_54)
	.align		4
.L_54:
        /*00a0*/ 	.word	index@(_Z30router_gemm_kernel_bf16_outputI13__nv_bfloat16Li128ELi8ELi7ELi256ELi7168EEvPS0_PKT_S4_)
        /*00a4*/ 	.word	0x00000000


	//----- nvinfo : EIATTR_REGCOUNT
	.align		4
.L_55:
        /*00a8*/ 	.byte	0x04, 0x2f
        /*00aa*/ 	.short	(.L_57 - .L_56)
	.align		4
.L_56:
        /*00ac*/ 	.word	index@(_Z30router_gemm_kernel_bf16_outputI13__nv_bfloat16Li128ELi8ELi8ELi256ELi7168EEvPS0_PKT_S4_)
        /*00b0*/ 	.word	0x00000069


	//----- nvinfo : EIATTR_FRAME_SIZE
	.align		4
.L_57:
        /*00b4*/ 	.byte	0x04, 0x11
        /*00b6*/ 	.short	(.L_59 - .L_58)
	.align		4
.L_58:
        /*00b8*/ 	.word	index@(_Z30router_gemm_kernel_bf16_outputI13__nv_bfloat16Li128ELi8ELi8ELi256ELi7168EEvPS0_PKT_S4_)
        /*00bc*/ 	.word	0x00000000


	//----- nvinfo : EIATTR_REGCOUNT
	.align		4
.L_59:
        /*00c0*/ 	.byte	0x04, 0x2f
        /*00c2*/ 	.short	(.L_61 - .L_60)
	.align		4
.L_60:
        /*00c4*/ 	.word	index@(_Z30router_gemm_kernel_bf16_outputI13__nv_bfloat16Li128ELi8ELi9ELi256ELi7168EEvPS0_PKT_S4_)
        /*00c8*/ 	.word	0x0000006b


	//----- nvinfo : EIATTR_FRAME_SIZE
	.align		4
.L_61:
        /*00cc*/ 	.byte	0x04, 0x11
        /*00ce*/ 	.short	(.L_63 - .L_62)
	.align		4
.L_62:
        /*00d0*/ 	.word	index@(_Z30router_gemm_kernel_bf16_outputI13__nv_bfloat16Li128ELi8ELi9ELi256ELi7168EEvPS0_PKT_S4_)
        /*00d4*/ 	.word	0x00000000


	//----- nvinfo : EIATTR_REGCOUNT
	.align		4
.L_63:
        /*00d8*/ 	.byte	0x04, 0x2f
        /*00da*/ 	.short	(.L_65 - .L_64)
	.align		4
.L_64:
        /*00dc*/ 	.word	index@(_Z30router_gemm_kernel_bf16_outputI13__nv_bfloat16Li128ELi8ELi10ELi256ELi7168EEvPS0_PKT_S4_)
        /*00e0*/ 	.word	0x0000006e


	//----- nvinfo : EIATTR_FRAME_SIZE
	.align		4
.L_65:
        /*00e4*/ 	.byte	0x04, 0x11
        /*00e6*/ 	.short	(.L_67 - .L_66)
	.align		4
.L_66:
        /*00e8*/ 	.word	index@(_Z30router_gemm_kernel_bf16_outputI13__nv_bfloat16Li128ELi8ELi10ELi256ELi7168EEvPS0_PKT_S4_)
        /*00ec*/ 	.word	0x00000000


	//----- nvinfo : EIATTR_REGCOUNT
	.align		4
.L_67:
        /*00f0*/ 	.byte	0x04, 0x2f
        /*00f2*/ 	.short	(.L_69 - .L_68)
	.align		4
.L_68:
        /*00f4*/ 	.word	index@(_Z30router_gemm_kernel_bf16_outputI13__nv_bfloat16Li128ELi8ELi11ELi256ELi7168EEvPS0_PKT_S4_)
        /*00f8*/ 	.word	0x0000006e


	//----- nvinfo : EIATTR_FRAME_SIZE
	.align		4
.L_69:
        /*00fc*/ 	.byte	0x04, 0x11
        /*00fe*/ 	.short	(.L_71 - .L_70)
	.align		4
.L_70:
        /*0100*/ 	.word	index@(_Z30router_gemm_kernel_bf16_outputI13__nv_bfloat16Li128ELi8ELi11ELi256ELi7168EEvPS0_PKT_S4_)
        /*0104*/ 	.word	0x00000000


	//----- nvinfo : EIATTR_REGCOUNT
	.align		4
.L_71:
        /*0108*/ 	.byte	0x04, 0x2f
        /*010a*/ 	.short	(.L_73 - .L_72)
	.align		4
.L_72:
        /*010c*/ 	.word	index@(_Z30router_gemm_kernel_bf16_outputI13__nv_bfloat16Li128ELi8ELi12ELi256ELi7168EEvPS0_PKT_S4_)
        /*0110*/ 	.word	0x0000006c


	//----- nvinfo : EIATTR_FRAME_SIZE
	.align		4
.L_73:
        /*0114*/ 	.byte	0x04, 0x11
        /*0116*/ 	.short	(.L_75 - .L_74)
	.align		4
.L_74:
        /*0118*/ 	.word	index@(_Z30router_gemm_kernel_bf16_outputI13__nv_bfloat16Li128ELi8ELi12ELi256ELi7168EEvPS0_PKT_S4_)
        /*011c*/ 	.word	0x00000000


	//----- nvinfo : EIATTR_REGCOUNT
	.align		4
.L_75:
        /*0120*/ 	.byte	0x04, 0x2f
        /*0122*/ 	.short	(.L_77 - .L_76)
	.align		4
.L_76:
        /*0124*/ 	.word	index@(_Z30router_gemm_kernel_bf16_outputI13__nv_bfloat16Li128ELi8ELi13ELi256ELi7168EEvPS0_PKT_S4_)
        /*0128*/ 	.word	0x00000075


	//----- nvinfo : EIATTR_FRAME_SIZE
	.align		4
.L_77:
        /*012c*/ 	.byte	0x04, 0x11
        /*012e*/ 	.short	(.L_79 - .L_78)
	.align		4
.L_78:
        /*0130*/ 	.word	index@(_Z30router_gemm_kernel_bf16_outputI13__nv_bfloat16Li128ELi8ELi13ELi256ELi7168EEvPS0_PKT_S4_)
        /*0134*/ 	.word	0x00000000


	//----- nvinfo : EIATTR_REGCOUNT
	.align		4
.L_79:
        /*0138*/ 	.byte	0x04, 0x2f
        /*013a*/ 	.short	(.L_81 - .L_80)
	.align		4
.L_80:
        /*013c*/ 	.word	index@(_Z30router_gemm_kernel_bf16_outputI13__nv_bfloat16Li128ELi8ELi14ELi256ELi7168EEvPS0_PKT_S4_)
        /*0140*/ 	.word	0x00000076


	//----- nvinfo : EIATTR_FRAME_SIZE
	.align		4
.L_81:
        /*0144*/ 	.byte	0x04, 0x11
        /*0146*/ 	.short	(.L_83 - .L_82)
	.align		4
.L_82:
        /*0148*/ 	.word	index@(_Z30router_gemm_kernel_bf16_outputI13__nv_bfloat16Li128ELi8ELi14ELi256ELi7168EEvPS0_PKT_S4_)
        /*014c*/ 	.word	0x00000000


	//----- nvinfo : EIATTR_REGCOUNT
	.align		4
.L_83:
        /*0150*/ 	.byte	0x04, 0x2f
        /*0152*/ 	.short	(.L_85 - .L_84)
	.align		4
.L_84:
        /*0154*/ 	.word	index@(_Z30router_gemm_kernel_bf16_outputI13__nv_bfloat16Li128ELi8ELi15ELi256ELi7168EEvPS0_PKT_S4_)
        /*0158*/ 	.word	0x00000078


	//----- nvinfo : EIATTR_FRAME_SIZE
	.align		4
.L_85:
        /*015c*/ 	.byte	0x04, 0x11
        /*015e*/ 	.short	(.L_87 - .L_86)
	.align		4
.L_86:
        /*0160*/ 	.word	index@(_Z30router_gemm_kernel_bf16_outputI13__nv_bfloat16Li128ELi8ELi15ELi256ELi7168EEvPS0_PKT_S4_)
        /*0164*/ 	.word	0x00000000


	//----- nvinfo : EIATTR_REGCOUNT
	.align		4
.L_87:
        /*0168*/ 	.byte	0x04, 0x2f
        /*016a*/ 	.short	(.L_89 - .L_88)
	.align		4
.L_88:
        /*016c*/ 	.word	index@(_Z30router_gemm_kernel_bf16_outputI13__nv_bfloat16Li128ELi8ELi16ELi256ELi7168EEvPS0_PKT_S4_)
        /*0170*/ 	.word	0x00000076


	//----- nvinfo : EIATTR_FRAME_SIZE
	.align		4
.L_89:
        /*0174*/ 	.byte	0x04, 0x11
        /*0176*/ 	.short	(.L_91 - .L_90)
	.align		4
.L_90:
        /*0178*/ 	.word	index@(_Z30router_gemm_kernel_bf16_outputI13__nv_bfloat16Li128ELi8ELi16ELi256ELi7168EEvPS0_PKT_S4_)
        /*017c*/ 	.word	0x00000000


	//----- nvinfo : EIATTR_REGCOUNT
	.align		4
.L_91:
        /*0180*/ 	.byte	0x04, 0x2f
        /*0182*/ 	.short	(.L_93 - .L_92)
	.align		4
.L_92:
        /*0184*/ 	.word	index@(_Z30router_gemm_kernel_bf16_outputI13__nv_bfloat16Li128ELi8ELi1ELi384ELi7168EEvPS0_PKT_S4_)
        /*0188*/ 	.word	0x00000040


	//----- nvinfo : EIATTR_FRAME_SIZE
	.align		4
.L_93:
        /*018c*/ 	.byte	0x04, 0x11
        /*018e*/ 	.short	(.L_95 - .L_94)
	.align		4
.L_94:
        /*0190*/ 	.word	index@(_Z30router_gemm_kernel_bf16_outputI13__nv_bfloat16Li128ELi8ELi1ELi384ELi7168EEvPS0_PKT_S4_)
        /*0194*/ 	.word	0x00000000


	//----- nvinfo : EIATTR_REGCOUNT
	.align		4
.L_95:
        /*0198*/ 	.byte	0x04, 0x2f
        /*019a*/ 	.short	(.L_97 - .L_96)
	.align		4
.L_96:
        /*019c*/ 	.word	index@(_Z30router_gemm_kernel_bf16_outputI13__nv_bfloat16Li128ELi8ELi2ELi384ELi7168EEvPS0_PKT_S4_)
        /*01a0*/ 	.word	0x0000005c


	//----- nvinfo : EIATTR_FRAME_SIZE
	.align		4
.L_97:
        /*01a4*/ 	.byte	0x04, 0x11
        /*01a6*/ 	.short	(.L_99 - .L_98)
	.align		4
.L_98:
        /*01a8*/ 	.word	index@(_Z30router_gemm_kernel_bf16_outputI13__nv_bfloat16Li128ELi8ELi2ELi384ELi7168EEvPS0_PKT_S4_)
        /*01ac*/ 	.word	0x00000000


	//----- nvinfo : EIATTR_REGCOUNT
	.align		4
.L_99:
        /*01b0*/ 	.byte	0x04, 0x2f
        /*01b2*/ 	.short	(.L_101 - .L_100)
	.align		4
.L_100:
        /*01b4*/ 	.word	index@(_Z30router_gemm_kernel_bf16_outputI13__nv_bfloat16Li128ELi8ELi3ELi384ELi7168EEvPS0_PKT_S4_)
        /*01b8*/ 	.word	0x00000060


	//----- nvinfo : EIATTR_FRAME_SIZE
	.align		4
.L_101:
        /*01bc*/ 	.byte	0x04, 0x11
        /*01be*/ 	.short	(.L_103 - .L_102)
	.align		4
.L_102:
        /*01c0*/ 	.word	index@(_Z30router_gemm_kernel_bf16_outputI13__nv_bfloat16Li128ELi8ELi3ELi384ELi7168EEvPS0_PKT_S4_)
        /*01c4*/ 	.word	0x00000000


	//----- nvinfo : EIATTR_REGCOUNT
	.align		4
.L_103:
        /*01c8*/ 	.byte	0x04, 0x2f
        /*01ca*/ 	.short	(.L_105 - .L_104)
	.align		4
.L_104:
        /*01cc*/ 	.word	index@(_Z30router_gemm_kernel_bf16_outputI13__nv_bfloat16Li128ELi8ELi4ELi384ELi7168EEvPS0_PKT_S4_)
        /*01d0*/ 	.word	0x00000060


	//----- nvinfo : EIATTR_FRAME_SIZE
	.align		4
.L_105:
        /*01d4*/ 	.byte	0x04, 0x11
        /*01d6*/ 	.short	(.L_107 - .L_106)
	.align		4
.L_106:
        /*01d8*/ 	.word	index@(_Z30router_gemm_kernel_bf16_outputI13__nv_bfloat16Li128ELi8ELi4ELi384ELi7168EEvPS0_PKT_S4_)
        /*01dc*/ 	.word	0x00000000


	//----- nvinfo : EIATTR_REGCOUNT
	.align		4
.L_107:
        /*01e0*/ 	.byte	0x04, 0x2f
        /*01e2*/ 	.short	(.L_109 - .L_108)
	.align		4
.L_108:
        /*01e4*/ 	.word	index@(_Z30router_gemm_kernel_bf16_outputI13__nv_bfloat16Li128ELi8ELi5ELi384ELi7168EEvPS0_PKT_S4_)
        /*01e8*/ 	.word	0x00000066


	//----- nvinfo : EIATTR_FRAME_SIZE
	.align		4
.L_109:
        /*01ec*/ 	.byte	0x04, 0x11
        /*01ee*/ 	.short	(.L_111 - .L_110)
	.align		4
.L_110:
        /*01f0*/ 	.word	index@(_Z30router_gemm_kernel_bf16_outputI13__nv_bfloat16Li128ELi8ELi5ELi384ELi7168EEvPS0_PKT_S4_)
        /*01f4*/ 	.word	0x00000000


	//----- nvinfo : EIATTR_REGCOUNT
	.align		4
.L_111:
        /*01f8*/ 	.byte	0x04, 0x2f
        /*01fa*/ 	.short	(.L_113 - .L_112)
	.align		4
.L_112:
        /*01fc*/ 	.word	index@(_Z30router_gemm_kernel_bf16_outputI13__nv_bfloat16Li128ELi8ELi6ELi384ELi7168EEvPS0_PKT_S4_)
        /*0200*/ 	.word	0x00000066


	//----- nvinfo : EIATTR_FRAME_SIZE
	.align		4
.L_113:
        /*0204*/ 	.byte	0x04, 0x11
        /*0206*/ 	.short	(.L_115 - .L_114)
	.align		4
.L_114:
        /*0208*/ 	.word	index@(_Z30router_gemm_kernel_bf16_outputI13__nv_bfloat16Li128ELi8ELi6ELi384ELi7168EEvPS0_PKT_S4_)
        /*020c*/ 	.word	0x00000000


	//----- nvinfo : EIATTR_REGCOUNT
	.align		4
.L_115:
        /*0210*/ 	.byte	0x04, 0x2f
        /*0212*/ 	.short	(.L_117 - .L_116)
	.align		4
.L_116:
        /*0214*/ 	.word	index@(_Z30router_gemm_kernel_bf16_outputI13__nv_bfloat16Li128ELi8ELi7ELi384ELi7168EEvPS0_PKT_S4_)
        /*0218*/ 	.word	0x00000066


	//----- nvinfo : EIATTR_FRAME_SIZE
	.align		4
.L_117:
        /*021c*/ 	.byte	0x04, 0x11
        /*021e*/ 	.short	(.L_119 - .L_118)
	.align		4
.L_118:
        /*0220*/ 	.word	index@(_Z30router_gemm_kernel_bf16_outputI13__nv_bfloat16Li128ELi8ELi7ELi384ELi7168EEvPS0_PKT_S4_)
        /*0224*/ 	.word	0x00000000


	//----- nvinfo : EIATTR_REGCOUNT
	.align		4
.L_119:
        /*0228*/ 	.byte	0x04, 0x2f
        /*022a*/ 	.short	(.L_121 - .L_120)
	.align		4
.L_120:
        /*022c*/ 	.word	index@(_Z30router_gemm_kernel_bf16_outputI13__nv_bfloat16Li128ELi8ELi8ELi384ELi7168EEvPS0_PKT_S4_)
        /*0230*/ 	.word	0x00000069


	//----- nvinfo : EIATTR_FRAME_SIZE
	.align		4
.L_121:
        /*0234*/ 	.byte	0x04, 0x11
        /*0236*/ 	.short	(.L_123 - .L_122)
	.align		4
.L_122:
        /*0238*/ 	.word	index@(_Z30router_gemm_kernel_bf16_outputI13__nv_bfloat16Li128ELi8ELi8ELi384ELi7168EEvPS0_PKT_S4_)
        /*023c*/ 	.word	0x00000000


	//----- nvinfo : EIATTR_REGCOUNT
	.align		4
.L_123:
        /*0240*/ 	.byte	0x04, 0x2f
        /*0242*/ 	.short	(.L_125 - .L_124)
	.align		4
.L_124:
        /*0244*/ 	.word	index@(_Z30router_gemm_kernel_bf16_outputI13__nv_bfloat16Li128ELi8ELi9ELi384ELi7168EEvPS0_PKT_S4_)
        /*0248*/ 	.word	0x0000006b


	//----- nvinfo : EIATTR_FRAME_SIZE
	.align		4
.L_125:
        /*024c*/ 	.byte	0x04, 0x11
        /*024e*/ 	.short	(.L_127 - .L_126)
	.align		4
.L_126:
        /*0250*/ 	.word	index@(_Z30router_gemm_kernel_bf16_outputI13__nv_bfloat16Li128ELi8ELi9ELi384ELi7168EEvPS0_PKT_S4_)
        /*0254*/ 	.word	0x00000000


	//----- nvinfo : EIATTR_REGCOUNT
	.align		4
.L_127:
        /*0258*/ 	.byte	0x04, 0x2f
        /*025a*/ 	.short	(.L_129 - .L_128)
	.align		4
.L_128:
        /*025c*/ 	.word	index@(_Z30router_gemm_kernel_bf16_outputI13__nv_bfloat16Li128ELi8ELi10ELi384ELi7168EEvPS0_PKT_S4_)
        /*0260*/ 	.word	0x0000006e


	//----- nvinfo : EIATTR_FRAME_SIZE
	.align		4
.L_129:
        /*0264*/ 	.byte	0x04, 0x11
        /*0266*/ 	.short	(.L_131 - .L_130)
	.align		4
.L_130:
        /*0268*/ 	.word	index@(_Z30router_gemm_kernel_bf16_outputI13__nv_bfloat16Li128ELi8ELi10ELi384ELi7168EEvPS0_PKT_S4_)
        /*026c*/ 	.word	0x00000000


	//----- nvinfo : EIATTR_REGCOUNT
	.align		4
.L_131:
        /*0270*/ 	.byte	0x04, 0x2f
        /*0272*/ 	.short	(.L_133 - .L_132)
	.align		4
.L_132:
        /*0274*/ 	.word	index@(_Z30router_gemm_kernel_bf16_outputI13__nv_bfloat16Li128ELi8ELi11ELi384ELi7168EEvPS0_PKT_S4_)
        /*0278*/ 	.word	0x0000006e


	//----- nvinfo : EIATTR_FRAME_SIZE
	.align		4
.L_133:
        /*027c*/ 	.byte	0x04, 0x11
        /*027e*/ 	.short	(.L_135 - .L_134)
	.align		4
.L_134:
        /*0280*/ 	.word	index@(_Z30router_gemm_kernel_bf16_outputI13__nv_bfloat16Li128ELi8ELi11ELi384ELi7168EEvPS0_PKT_S4_)
        /*0284*/ 	.word	0x00000000


	//----- nvinfo : EIATTR_REGCOUNT
	.align		4
.L_135:
        /*0288*/ 	.byte	0x04, 0x2f
        /*028a*/ 	.short	(.L_137 - .L_136)
	.align		4
.L_136:
        /*028c*/ 	.word	index@(_Z30router_gemm_kernel_bf16_outputI13__nv_bfloat16Li128ELi8ELi12ELi384ELi7168EEvPS0_PKT_S4_)
        /*0290*/ 	.word	0x0000006c


	//----- nvinfo : EIATTR_FRAME_SIZE
	.align		4
.L_137:
        /*0294*/ 	.byte	0x04, 0x11
        /*0296*/ 	.short	(.L_139 - .L_138)
	.align		4
.L_138:
        /*0298*/ 	.word	index@(_Z30router_gemm_kernel_bf16_outputI13__nv_bfloat16Li128ELi8ELi12ELi384ELi7168EEvPS0_PKT_S4_)
        /*029c*/ 	.word	0x00000000


	//----- nvinfo : EIATTR_REGCOUNT
	.align		4
.L_139:
        /*02a0*/ 	.byte	0x04, 0x2f
        /*02a2*/ 	.short	(.L_141 - .L_140)
	.align		4
.L_140:
        /*02a4*/ 	.word	index@(_Z30router_gemm_kernel_bf16_outputI13__nv_bfloat16Li128ELi8ELi13ELi384ELi7168EEvPS0_PKT_S4_)
        /*02a8*/ 	.word	0x00000075


	//----- nvinfo : EIATTR_FRAME_SIZE
	.align		4
.L_141:
        /*02ac*/ 	.byte	0x04, 0x11
        /*02ae*/ 	.short	(.L_143 - .L_142)
	.align		4
.L_142:
        /*02b0*/ 	.word	index@(_Z30router_gemm_kernel_bf16_outputI13__nv_bfloat16Li128ELi8ELi13ELi384ELi7168EEvPS0_PKT_S4_)
        /*02b4*/ 	.word	0x00000000


	//----- nvinfo : EIATTR_REGCOUNT
	.align		4
.L_143:
        /*02b8*/ 	.byte	0x04, 0x2f
        /*02ba*/ 	.short	(.L_145 - .L_144)
	.align		4
.L_144:
        /*02bc*/ 	.word	index@(_Z30router_gemm_kernel_bf16_outputI13__nv_bfloat16Li128ELi8ELi14ELi384ELi7168EEvPS0_PKT_S4_)
        /*02c0*/ 	.word	0x00000076


	//----- nvinfo : EIATTR_FRAME_SIZE
	.align		4
.L_145:
        /*02c4*/ 	.byte	0x04, 0x11
        /*02c6*/ 	.short	(.L_147 - .L_146)
	.align		4
.L_146:
        /*02c8*/ 	.word	index@(_Z30router_gemm_kernel_bf16_outputI13__nv_bfloat16Li128ELi8ELi14ELi384ELi7168EEvPS0_PKT_S4_)
        /*02cc*/ 	.word	0x00000000


	//----- nvinfo : EIATTR_REGCOUNT
	.align		4
.L_147:
        /*02d0*/ 	.byte	0x04, 0x2f
        /*02d2*/ 	.short	(.L_149 - .L_148)
	.align		4
.L_148:
        /*02d4*/ 	.word	index@(_Z30router_gemm_kernel_bf16_outputI13__nv_bfloat16Li128ELi8ELi15ELi384ELi7168EEvPS0_PKT_S4_)
        /*02d8*/ 	.word	0x00000078


	//----- nvinfo : EIATTR_FRAME_SIZE
	.align		4
.L_149:
        /*02dc*/ 	.byte	0x04, 0x11
        /*02de*/ 	.short	(.L_151 - .L_150)
	.align		4
.L_150:
        /*02e0*/ 	.word	index@(_Z30router_gemm_kernel_bf16_outputI13__nv_bfloat16Li128ELi8ELi15ELi384ELi7168EEvPS0_PKT_S4_)
        /*02e4*/ 	.word	0x00000000


	//----- nvinfo : EIATTR_REGCOUNT
	.align		4
.L_151:
        /*02e8*/ 	.byte	0x04, 0x2f
        /*02ea*/ 	.short	(.L_153 - .L_152)
	.align		4
.L_152:
        /*02ec*/ 	.word	index@(_Z30router_gemm_kernel_bf16_outputI13__nv_bfloat16Li128ELi8ELi16ELi384ELi7168EEvPS0_PKT_S4_)
        /*02f0*/ 	.word	0x00000076


	//----- nvinfo : EIATTR_FRAME_SIZE
	.align		4
.L_153:
        /*02f4*/ 	.byte	0x04, 0x11
        /*02f6*/ 	.short	(.L_155 - .L_154)
	.align		4
.L_154:
        /*02f8*/ 	.word	index@(_Z30router_gemm_kernel_bf16_outputI13__nv_bfloat16Li128ELi8ELi16ELi384ELi7168EEvPS0_PKT_S4_)
        /*02fc*/ 	.word	0x00000000


	//----- nvinfo : EIATTR_MIN_STACK_SIZE
	.align		4
.L_155:
        /*0300*/ 	.byte	0x04, 0x12
        /*0302*/ 	.short	(.L_157 - .L_156)
	.align		4
.L_156:
        /*0304*/ 	.word	index@(_Z30router_gemm_kernel_bf16_outputI13__nv_bfloat16Li128ELi8ELi16ELi384ELi7168EEvPS0_PKT_S4_)
        /*0308*/ 	.word	0x00000000


	//----- nvinfo : EIATTR_MIN_STACK_SIZE
	.align		4
.L_157:
        /*030c*/ 	.byte	0x04, 0x12
        /*030e*/ 	.short	(.L_159 - .L_158)
	.align		4
.L_158:
        /*0310*/ 	.word	index@(_Z30router_gemm_kernel_bf16_outputI13__nv_bfloat16Li128ELi8ELi15ELi384ELi7168EEvPS0_PKT_S4_)
        /*0314*/ 	.word	0x00000000


	//----- nvinfo : EIATTR_MIN_STACK_SIZE
	.align		4
.L_159:
        /*0318*/ 	.byte	0x04, 0x12
        /*031a*/ 	.short	(.L_161 - .L_160)
	.align		4
.L_160:
        /*031c*/ 	.word	index@(_Z30router_gemm_kernel_bf16_outputI13__nv_bfloat16Li128ELi8ELi14ELi384ELi7168EEvPS0_PKT_S4_)
        /*0320*/ 	.word	0x00000000


	//----- nvinfo : EIATTR_MIN_STACK_SIZE
	.align		4
.L_161:
        /*0324*/ 	.byte	0x04, 0x12
        /*0326*/ 	.short	(.L_163 - .L_162)
	.align		4
.L_162:
        /*0328*/ 	.word	index@(_Z30router_gemm_kernel_bf16_outputI13__nv_bfloat16Li128ELi8ELi13ELi384ELi7168EEvPS0_PKT_S4_)
        /*032c*/ 	.word	0x00000000


	//----- nvinfo : EIATTR_MIN_STACK_SIZE
	.align		4
.L_163:
        /*0330*/ 	.byte	0x04, 0x12
        /*0332*/ 	.short	(.L_165 - .L_164)
	.align		4
.L_164:
        /*0334*/ 	.word	index@(_Z30router_gemm_kernel_bf16_outputI13__nv_bfloat16Li128ELi8ELi12ELi384ELi7168EEvPS0_PKT_S4_)
        /*0338*/ 	.word	0x00000000


	//----- nvinfo : EIATTR_MIN_STACK_SIZE
	.align		4
.L_165:
        /*033c*/ 	.byte	0x04, 0x12
        /*033e*/ 	.short	(.L_167 - .L_166)
	.align		4
.L_166:
        /*0340*/ 	.word	index@(_Z30router_gemm_kernel_bf16_outputI13__nv_bfloat16Li128ELi8ELi11ELi384ELi7168EEvPS0_PKT_S4_)
        /*0344*/ 	.word	0x00000000


	//----- nvinfo : EIATTR_MIN_STACK_SIZE
	.align		4
.L_167:
        /*0348*/ 	.byte	0x04, 0x12
        /*034a*/ 	.short	(.L_169 - .L_168)
	.align		4
.L_168:
        /*034c*/ 	.word	index@(_Z30router_gemm_kernel_bf16_outputI13__nv_bfloat16Li128ELi8ELi10ELi384ELi7168EEvPS0_PKT_S4_)
        /*0350*/ 	.word	0x00000000


	//----- nvinfo : EIATTR_MIN_STACK_SIZE
	.align		4
.L_169:
        /*0354*/ 	.byte	0x04, 0x12
        /*0356*/ 	.short	(.L_171 - .L_170)
	.align		4
.L_170:
        /*0358*/ 	.word	index@(_Z30router_gemm_kernel_bf16_outputI13__nv_bfloat16Li128ELi8ELi9ELi384ELi7168EEvPS0_PKT_S4_)
        /*035c*/ 	.word	0x00000000


	//----- nvinfo : EIATTR_MIN_STACK_SIZE
	.align		4
.L_171:
        /*0360*/ 	.byte	0x04, 0x12
        /*0362*/ 	.short	(.L_173 - .L_172)
	.align		4
.L_172:
        /*0364*/ 	.word	index@(_Z30router_gemm_kernel_bf16_outputI13__nv_bfloat16Li128ELi8ELi8ELi384ELi7168EEvPS0_PKT_S4_)
        /*0368*/ 	.word	0x00000000


	//----- nvinfo : EIATTR_MIN_STACK_SIZE
	.align		4
.L_173:
        /*036c*/ 	.byte	0x04, 0x12
        /*036e*/ 	.short	(.L_175 - .L_174)
	.align		4
.L_174:
        /*0370*/ 	.word	index@(_Z30router_gemm_kernel_bf16_outputI13__nv_bfloat16Li128ELi8ELi7ELi384ELi7168EEvPS0_PKT_S4_)
        /*0374*/ 	.word	0x00000000


	//----- nvinfo : EIATTR_MIN_STACK_SIZE
	.align		4
.L_175:
        /*0378*/ 	.byte	0x04, 0x12
        /*037a*/ 	.short	(.L_177 - .L_176)
	.align		4
.L_176:
        /*037c*/ 	.word	index@(_Z30router_gemm_kernel_bf16_outputI13__nv_bfloat16Li128ELi8ELi6ELi384ELi7168EEvPS0_PKT_S4_)
        /*0380*/ 	.word	0x00000000


	//----- nvinfo : EIATTR_MIN_STACK_SIZE
	.align		4
.L_177:
        /*0384*/ 	.byte	0x04, 0x12
        /*0386*/ 	.short	(.L_179 - .L_178)
	.align		4
.L_178:
        /*0388*/ 	.word	index@(_Z30router_gemm_kernel_bf16_outputI13__nv_bfloat16Li128ELi8ELi5ELi384ELi7168EEvPS0_PKT_S4_)
        /*038c*/ 	.word	0x00000000


	//----- nvinfo : EIATTR_MIN_STACK_SIZE
	.align		4
.L_179:
        /*0390*/ 	.byte	0x04, 0x12
        /*0392*/ 	.short	(.L_181 - .L_180)
	.align		4
.L_180:
        /*0394*/ 	.word	index@(_Z30router_gemm_kernel_bf16_outputI13__nv_bfloat16Li128ELi8ELi4ELi384ELi7168EEvPS0_PKT_S4_)
        /*0398*/ 	.word	0x00000000


	//----- nvinfo : EIATTR_MIN_STACK_SIZE
	.align		4
.L_181:
        /*039c*/ 	.byte	0x04, 0x12
        /*039e*/ 	.short	(.L_183 - .L_182)
	.align		4
.L_182:
        /*03a0*/ 	.word	index@(_Z30router_gemm_kernel_bf16_outputI13__nv_bfloat16Li128ELi8ELi3ELi384ELi7168EEvPS0_PKT_S4_)
        /*03a4*/ 	.word	0x00000000


	//----- nvinfo : EIATTR_MIN_STACK_SIZE
	.align		4
.L_183:
        /*03a8*/ 	.byte	0x04, 0x12
        /*03aa*/ 	.short	(.L_185 - .L_184)
	.align		4
.L_184:
        /*03ac*/ 	.word	index@(_Z30router_gemm_kernel_bf16_outputI13__nv_bfloat16Li128ELi8ELi2ELi384ELi7168EEvPS0_PKT_S4_)
        /*03b0*/ 	.word	0x00000000


	//----- nvinfo : EIATTR_MIN_STACK_SIZE
	.align		4
.L_185:
        /*03b4*/ 	.byte	0x04, 0x12
        /*03b6*/ 	.short	(.L_187 - .L_186)
	.align		4
.L_186:
        /*03b8*/ 	.word	index@(_Z30router_gemm_kernel_bf16_outputI13__nv_bfloat16Li128ELi8ELi1ELi384ELi7168EEvPS0_PKT_S4_)
        /*03bc*/ 	.word	0x00000000


	//----- nvinfo : EIATTR_MIN_STACK_SIZE
	.align		4
.L_187:
        /*03c0*/ 	.byte	0x04, 0x12
        /*03c2*/ 	.short	(.L_189 - .L_188)
	.align		4
.L_188:
        /*03c4*/ 	.word	index@(_Z30router_gemm_kernel_bf16_outputI13__nv_bfloat16Li128ELi8ELi16ELi256ELi7168EEvPS0_PKT_S4_)
        /*03c8*/ 	.word	0x00000000


	//----- nvinfo : EIATTR_MIN_STACK_SIZE
	.align		4
.L_189:
        /*03cc*/ 	.byte	0x04, 0x12
        /*03ce*/ 	.short	(.L_191 - .L_190)
	.align		4
.L_190:
        /*03d0*/ 	.word	index@(_Z30router_gemm_kernel_bf16_outputI13__nv_bfloat16Li128ELi8ELi15ELi256ELi7168EEvPS0_PKT_S4_)
        /*03d4*/ 	.word	0x00000000


	//----- nvinfo : EIATTR_MIN_STACK_SIZE
	.align		4
.L_191:
        /*03d8*/ 	.byte	0x04, 0x12
        /*03da*/ 	.short	(.L_193 - .L_192)
	.align		4
.L_192:
        /*03dc*/ 	.word	index@(_Z30router_gemm_kernel_bf16_outputI13__nv_bfloat16Li128ELi8ELi14ELi256ELi7168EEvPS0_PKT_S4_)
        /*03e0*/ 	.word	0x00000000


	//----- nvinfo : EIATTR_MIN_STACK_SIZE
	.align		4
.L_193:
        /*03e4*/ 	.byte	0x04, 0x12
        /*03e6*/ 	.short	(.L_195 - .L_194)
	.align		4
.L_194:
        /*03e8*/ 	.word	index@(_Z30router_gemm_kernel_bf16_outputI13__nv_bfloat16Li128ELi8ELi13ELi256ELi7168EEvPS0_PKT_S4_)
        /*03ec*/ 	.word	0x00000000


	//----- nvinfo : EIATTR_MIN_STACK_SIZE
	.align		4
.L_195:
        /*03f0*/ 	.byte	0x04, 0x12
        /*03f2*/ 	.short	(.L_197 - .L_196)
	.align		4
.L_196:
        /*03f4*/ 	.word	index@(_Z30router_gemm_kernel_bf16_outputI13__nv_bfloat16Li128ELi8ELi12ELi256ELi7168EEvPS0_PKT_S4_)
        /*03f8*/ 	.word	0x00000000


	//----- nvinfo : EIATTR_MIN_STACK_SIZE
	.align		4
.L_197:
        /*03fc*/ 	.byte	0x04, 0x12
        /*03fe*/ 	.short	(.L_199 - .L_198)
	.align		4
.L_198:
        /*0400*/ 	.word	index@(_Z30router_gemm_kernel_bf16_outputI13__nv_bfloat16Li128ELi8ELi11ELi256ELi7168EEvPS0_PKT_S4_)
        /*0404*/ 	.word	0x00000000


	//----- nvinfo : EIATTR_MIN_STACK_SIZE
	.align		4
.L_199:
        /*0408*/ 	.byte	0x04, 0x12
        /*040a*/ 	.short	(.L_201 - .L_200)
	.align		4
.L_200:
        /*040c*/ 	.word	index@(_Z30router_gemm_kernel_bf16_outputI13__nv_bfloat16Li128ELi8ELi10ELi256ELi7168EEvPS0_PKT_S4_)
        /*0410*/ 	.word	0x00000000


	//----- nvinfo : EIATTR_MIN_STACK_SIZE
	.align		4
.L_201:
        /*0414*/ 	.byte	0x04, 0x12
        /*0416*/ 	.short	(.L_203 - .L_202)
	.align		4
.L_202:
        /*0418*/ 	.word	index@(_Z30router_gemm_kernel_bf16_outputI13__nv_bfloat16Li128ELi8ELi9ELi256ELi7168EEvPS0_PKT_S4_)
        /*041c*/ 	.word	0x00000000


	//----- nvinfo : EIATTR_MIN_STACK_SIZE
	.align		4
.L_203:
        /*0420*/ 	.byte	0x04, 0x12
        /*0422*/ 	.short	(.L_205 - .L_204)
	.align		4
.L_204:
        /*0424*/ 	.word	index@(_Z30router_gemm_kernel_bf16_outputI13__nv_bfloat16Li128ELi8ELi8ELi256ELi7168EEvPS0_PKT_S4_)
        /*0428*/ 	.word	0x00000000


	//----- nvinfo : EIATTR_MIN_STACK_SIZE
	.align		4
.L_205:
        /*042c*/ 	.byte	0x04, 0x12
        /*042e*/ 	.short	(.L_207 - .L_206)
	.align		4
.L_206:
        /*0430*/ 	.word	index@(_Z30router_gemm_kernel_bf16_outputI13__nv_bfloat16Li128ELi8ELi7ELi256ELi7168EEvPS0_PKT_S4_)
        /*0434*/ 	.word	0x00000000


	//----- nvinfo : EIATTR_MIN_STACK_SIZE
	.align		4
.L_207:
        /*0438*/ 	.byte	0x04, 0x12
        /*043a*/ 	.short	(.L_209 - .L_208)
	.align		4
.L_208:
        /*043c*/ 	.word	index@(_Z30router_gemm_kernel_bf16_outputI13__nv_bfloat16Li128ELi8ELi6ELi256ELi7168EEvPS0_PKT_S4_)
        /*0440*/ 	.word	0x00000000


	//----- nvinfo : EIATTR_MIN_STACK_SIZE
	.align		4
.L_209:
        /*0444*/ 	.byte	0x04, 0x12
        /*0446*/ 	.short	(.L_211 - .L_210)
	.align		4
.L_210:
        /*0448*/ 	.word	index@(_Z30router_gemm_kernel_bf16_outputI13__nv_bfloat16Li128ELi8ELi5ELi256ELi7168EEvPS0_PKT_S4_)
        /*044c*/ 	.word	0x00000000


	//----- nvinfo : EIATTR_MIN_STACK_SIZE
	.align		4
.L_211:
        /*0450*/ 	.byte	0x04, 0x12
        /*0452*/ 	.short	(.L_213 - .L_212)
	.align		4
.L_212:
        /*0454*/ 	.word	index@(_Z30router_gemm_kernel_bf16_outputI13__nv_bfloat16Li128ELi8ELi4ELi256ELi7168EEvPS0_PKT_S4_)
        /*0458*/ 	.word	0x00000000


	//----- nvinfo : EIATTR_MIN_STACK_SIZE
	.align		4
.L_213:
        /*045c*/ 	.byte	0x04, 0x12
        /*045e*/ 	.short	(.L_215 - .L_214)
	.align		4
.L_214:
        /*0460*/ 	.word	index@(_Z30router_gemm_kernel_bf16_outputI13__nv_bfloat16Li128ELi8ELi3ELi256ELi7168EEvPS0_PKT_S4_)
        /*0464*/ 	.word	0x00000000


	//----- nvinfo : EIATTR_MIN_STACK_SIZE
	.align		4
.L_215:
        /*0468*/ 	.byte	0x04, 0x12
        /*046a*/ 	.short	(.L_217 - .L_216)
	.align		4
.L_216:
        /*046c*/ 	.word	index@(_Z30router_gemm_kernel_bf16_outputI13__nv_bfloat16Li128ELi8ELi2ELi256ELi7168EEvPS0_PKT_S4_)
        /*0470*/ 	.word	0x00000000


	//----- nvinfo : EIATTR_MIN_STACK_SIZE
	.align		4
.L_217:
        /*0474*/ 	.byte	0x04, 0x12
        /*0476*/ 	.short	(.L_219 - .L_218)
	.align		4
.L_218:
        /*0478*/ 	.word	index@(_Z30router_gemm_kernel_bf16_outputI13__nv_bfloat16Li128ELi8ELi1ELi256ELi7168EEvPS0_PKT_S4_)
        /*047c*/ 	.word	0x00000000
.L_219:


//--------------------- .nv.compat                --------------------------
	.section	.nv.compat,"",@"SHT_CUDA_COMPAT_INFO"
	.align	4
        /*0000*/ 	.byte	0x02, 0x09, 0x01, 0x00, 0x02, 0x02, 0x01, 0x00, 0x02, 0x05, 0x05, 0x00, 0x03, 0x07, 0x01, 0x01
        /*0010*/ 	.byte	0x02, 0x03, 0x00, 0x00, 0x02, 0x06, 0x01, 0x00, 0x04, 0x0b, 0x08, 0x00, 0x00, 0x00, 0x00, 0x00
        /*0020*/ 	.byte	0x00, 0x00, 0x00, 0x00


//--------------------- .nv.info._Z30router_gemm_kernel_bf16_outputI13__nv_bfloat16Li128ELi8ELi16ELi384ELi7168EEvPS0_PKT_S4_ --------------------------
	.section	.nv.info._Z30router_gemm_kernel_bf16_outputI13__nv_bfloat16Li128ELi8ELi16ELi384ELi7168EEvPS0_PKT_S4_,"",@"SHT_CUDA_INFO"
	.sectionflags	@""
	.align	4


	//----- nvinfo : EIATTR_CUDA_API_VERSION
	.align		4
        /*0000*/ 	.byte	0x04, 0x37
        /*0002*/ 	.short	(.L_221 - .L_220)
.L_220:
        /*0004*/ 	.word	0x00000082


	//----- nvinfo : EIATTR_KPARAM_INFO
	.align		4
.L_221:
        /*0008*/ 	.byte	0x04, 0x17
        /*000a*/ 	.short	(.L_223 - .L_222)
.L_222:
        /*000c*/ 	.word	0x00000000
        /*0010*/ 	.short	0x0002
        /*0012*/ 	.short	0x0010
        /*0014*/ 	.byte	0x00, 0xf0, 0x21, 0x00


	//----- nvinfo : EIATTR_KPARAM_INFO
	.align		4
.L_223:
        /*0018*/ 	.byte	0x04, 0x17
        /*001a*/ 	.short	(.L_225 - .L_224)
.L_224:
        /*001c*/ 	.word	0x00000000
        /*0020*/ 	.short	0x0001
        /*0022*/ 	.short	0x0008
        /*0024*/ 	.byte	0x00, 0xf0, 0x21, 0x00


	//----- nvinfo : EIATTR_KPARAM_INFO
	.align		4
.L_225:
        /*0028*/ 	.byte	0x04, 0x17
        /*002a*/ 	.short	(.L_227 - .L_226)
.L_226:
        /*002c*/ 	.word	0x00000000
        /*0030*/ 	.short	0x0000
        /*0032*/ 	.short	0x0000
        /*0034*/ 	.byte	0x00, 0xf0, 0x21, 0x00


	//----- nvinfo : EIATTR_SPARSE_MMA_MASK
	.align		4
.L_227:
        /*0038*/ 	.byte	0x03, 0x50
        /*003a*/ 	.short	0x0000


	//----- nvinfo : EIATTR_MAXREG_COUNT
	.align		4
        /*003c*/ 	.byte	0x03, 0x1b
        /*003e*/ 	.short	0x00ff


	//----- nvinfo : EIATTR_NUM_BARRIERS
	.align		4
        /*0040*/ 	.byte	0x02, 0x4c
        /*0042*/ 	.byte	0x01
	.zero		1


	//----- nvinfo : EIATTR_MERCURY_ISA_VERSION
	.align		4
        /*0044*/ 	.byte	0x03, 0x5f
        /*0046*/ 	.short	0x0101


	//----- nvinfo : EIATTR_COOP_GROUP_MASK_REGIDS
	.align		4
        /*0048*/ 	.byte	0x04, 0x29
        /*004a*/ 	.short	(.L_229 - .L_228)


	//   ....[0]....
.L_228:
        /*004c*/ 	.word	0xffffffff


	//   ....[1]....
        /*0050*/ 	.word	0xffffffff


	//   ....[2]....
        /*0054*/ 	.word	0xffffffff


	//   ....[3]....
        /*0058*/ 	.word	0xffffffff


	//   ....[4]....
        /*005c*/ 	.word	0xffffffff


	//   ....[5]....
        /*0060*/ 	.word	0xffffffff


	//   ....[6]....
        /*0064*/ 	.word	0xffffffff


	//   ....[7]....
        /*0068*/ 	.word	0xffffffff


	//   ....[8]....
        /*006c*/ 	.word	0xffffffff


	//   ....[9]....
        /*0070*/ 	.word	0xffffffff


	//   ....[10]....
        /*0074*/ 	.word	0xffffffff


	//   ....[11]....
        /*0078*/ 	.word	0xffffffff


	//   ....[12]....
        /*007c*/ 	.word	0xffffffff


	//   ....[13]....
        /*0080*/ 	.word	0xffffffff


	//   ....[14]....
        /*0084*/ 	.word	0xffffffff


	//   ....[15]....
        /*0088*/ 	.word	0xffffffff


	//   ....[16]....
        /*008c*/ 	.word	0xffffffff


	//   ....[17]....
        /*0090*/ 	.word	0xffffffff


	//   ....[18]....
        /*0094*/ 	.word	0xffffffff


	//   ....[19]....
        /*0098*/ 	.word	0xffffffff


	//   ....[20]....
        /*009c*/ 	.word	0xffffffff


	//   ....[21]....
        /*00a0*/ 	.word	0xffffffff


	//   ....[22]....
        /*00a4*/ 	.word	0xffffffff


	//   ....[23]....
        /*00a8*/ 	.word	0xffffffff


	//   ....[24]....
        /*00ac*/ 	.word	0xffffffff


	//   ....[25]....
        /*00b0*/ 	.word	0xffffffff


	//   ....[26]....
        /*00b4*/ 	.word	0xffffffff


	//   ....[27]....
        /*00b8*/ 	.word	0xffffffff


	//   ....[28]....
        /*00bc*/ 	.word	0xffffffff


	//   ....[29]....
        /*00c0*/ 	.word	0xffffffff


	//   ....[30]....
        /*00c4*/ 	.word	0xffffffff


	//   ....[31]....
        /*00c8*/ 	.word	0xffffffff


	//   ....[32]....
        /*00cc*/ 	.word	0xffffffff


	//   ....[33]....
        /*00d0*/ 	.word	0xffffffff


	//   ....[34]....
        /*00d4*/ 	.word	0xffffffff


	//   ....[35]....
        /*00d8*/ 	.word	0xffffffff


	//   ....[36]....
        /*00dc*/ 	.word	0xffffffff


	//   ....[37]....
        /*00e0*/ 	.word	0xffffffff


	//   ....[38]....
        /*00e4*/ 	.word	0xffffffff


	//   ....[39]....
        /*00e8*/ 	.word	0xffffffff


	//   ....[40]....
        /*00ec*/ 	.word	0xffffffff


	//   ....[41]....
        /*00f0*/ 	.word	0xffffffff


	//   ....[42]....
        /*00f4*/ 	.word	0xffffffff


	//   ....[43]....
        /*00f8*/ 	.word	0xffffffff


	//   ....[44]....
        /*00fc*/ 	.word	0xffffffff


	//   ....[45]....
        /*0100*/ 	.word	0xffffffff


	//   ....[46]....
        /*0104*/ 	.word	0xffffffff


	//   ....[47]....
        /*0108*/ 	.word	0xffffffff


	//   ....[48]....
        /*010c*/ 	.word	0xffffffff


	//   ....[49]....
        /*0110*/ 	.word	0xffffffff


	//   ....[50]....
        /*0114*/ 	.word	0xffffffff


	//   ....[51]....
        /*0118*/ 	.word	0xffffffff


	//   ....[52]....
        /*011c*/ 	.word	0xffffffff


	//   ....[53]....
        /*0120*/ 	.word	0xffffffff


	//   ....[54]....
        /*0124*/ 	.word	0xffffffff


	//   ....[55]....
        /*0128*/ 	.word	0xffffffff


	//   ....[56]....
        /*012c*/ 	.word	0xffffffff


	//   ....[57]....
        /*0130*/ 	.word	0xffffffff


	//   ....[58]....
        /*0134*/ 	.word	0xffffffff


	//   ....[59]....
        /*0138*/ 	.word	0xffffffff


	//   ....[60]....
        /*013c*/ 	.word	0xffffffff


	//   ....[61]....
        /*0140*/ 	.word	0xffffffff


	//   ....[62]....
        /*0144*/ 	.word	0xffffffff


	//   ....[63]....
        /*0148*/ 	.word	0xffffffff


	//   ....[64]....
        /*014c*/ 	.word	0xffffffff


	//   ....[65]....
        /*0150*/ 	.word	0xffffffff


	//   ....[66]....
        /*0154*/ 	.word	0xffffffff


	//   ....[67]....
        /*0158*/ 	.word	0xffffffff


	//   ....[68]....
        /*015c*/ 	.word	0xffffffff


	//   ....[69]....
        /*0160*/ 	.word	0xffffffff


	//   ....[70]....
        /*0164*/ 	.word	0xffffffff


	//   ....[71]....
        /*0168*/ 	.word	0xffffffff


	//   ....[72]....
        /*016c*/ 	.word	0xffffffff


	//   ....[73]....
        /*0170*/ 	.word	0xffffffff


	//   ....[74]....
        /*0174*/ 	.word	0xffffffff


	//   ....[75]....
        /*0178*/ 	.word	0xffffffff


	//   ....[76]....
        /*017c*/ 	.word	0xffffffff


	//   ....[77]....
        /*0180*/ 	.word	0xffffffff


	//   ....[78]....
        /*0184*/ 	.word	0xffffffff


	//   ....[79]....
        /*0188*/ 	.word	0xffffffff


	//----- nvinfo : EIATTR_COOP_GROUP_INSTR_OFFSETS
	.align		4
.L_229:
        /*018c*/ 	.byte	0x04, 0x28
        /*018e*/ 	.short	(.L_231 - .L_230)


	//   ....[0]....
.L_230:
        /*0190*/ 	.word	0x00007fb0


	//   ....[1]....
        /*0194*/ 	.word	0x000080f0


	//   ....[2]....
        /*0198*/ 	.word	0x00008380


	//   ....[3]....
        /*019c*/ 	.word	0x000085b0


	//   ....[4]....
        /*01a0*/ 	.word	0x00008670


	//   ....[5]....
        /*01a4*/ 	.word	0x00008770


	//   ....[6]....
        /*01a8*/ 	.word	0x00008890


	//   ....[7]....
        /*01ac*/ 	.word	0x00009ab0


	//   ....[8]....
        /*01b0*/ 	.word	0x00009ac0


	//   ....[9]....
        /*01b4*/ 	.word	0x00009ad0


	//   ....[10]....
        /*01b8*/ 	.word	0x00009ae0


	//   ....[11]....
        /*01bc*/ 	.word	0x00009af0


	//   ....[12]....
        /*01c0*/ 	.word	0x00009b00


	//   ....[13]....
        /*01c4*/ 	.word	0x00009b10


	//   ....[14]....
        /*01c8*/ 	.word	0x00009b20


	//   ....[15]....
        /*01cc*/ 	.word	0x00009b30


	//   ....[16]....
        /*01d0*/ 	.word	0x00009b40


	//   ....[17]....
        /*01d4*/ 	.word	0x00009b50


	//   ....[18]....
        /*01d8*/ 	.word	0x00009b60


	//   ....[19]....
        /*01dc*/ 	.word	0x00009b70


	//   ....[20]....
        /*01e0*/ 	.word	0x00009b80


	//   ....[21]....
        /*01e4*/ 	.word	0x00009c70


	//   ....[22]....
        /*01e8*/ 	.word	0x00009c80


	//   ....[23]....
        /*01ec*/ 	.word	0x00009c90


	//   ....[24]....
        /*01f0*/ 	.word	0x00009ca0


	//   ....[25]....
        /*01f4*/ 	.word	0x00009cb0


	//   ....[26]....
        /*01f8*/ 	.word	0x00009cc0


	//   ....[27]....
        /*01fc*/ 	.word	0x00009cd0


	//   ....[28]....
        /*0200*/ 	.word	0x00009ce0


	//   ....[29]....
        /*0204*/ 	.word	0x00009cf0


	//   ....[30]....
        /*0208*/ 	.word	0x00009d00


	//   ....[31]....
        /*020c*/ 	.word	0x00009d10


	//   ....[32]....
        /*0210*/ 	.word	0x00009d20


	//   ....[33]....
        /*0214*/ 	.word	0x00009d30


	//   ....[34]....
        /*0218*/ 	.word	0x00009d40


	//   ....[35]....
        /*021c*/ 	.word	0x00009d50


	//   ....[36]....
        /*0220*/ 	.word	0x00009e40


	//   ....[37]....
        /*0224*/ 	.word	0x00009e60


	//   ....[38]....
        /*0228*/ 	.word	0x00009e70


	//   ....[39]....
        /*022c*/ 	.word	0x00009e80


	//   ....[40]....
        /*0230*/ 	.word	0x00009e90


	//   ....[41]....
        /*0234*/ 	.word	0x00009ea0


	//   ....[42]....
        /*0238*/ 	.word	0x00009eb0


	//   ....[43]....
        /*023c*/ 	.word	0x00009ec0


	//   ....[44]....
        /*0240*/ 	.word	0x00009ed0


	//   ....[45]....
        /*0244*/ 	.word	0x00009ee0


	//   ....[46]....
        /*0248*/ 	.word	0x00009ef0


	//   ....[47]....
        /*024c*/ 	.word	0x00009f00


	//   ....[48]....
        /*0250*/ 	.word	0x00009f10


	//   ....[49]....
        /*0254*/ 	.word	0x00009f20


	//   ....[50]....
        /*0258*/ 	.word	0x00009f30


	//   ....[51]....
        /*025c*/ 	.word	0x0000a020


	//   ....[52]....
        /*0260*/ 	.word	0x0000a040


	//   ....[53]....
        /*0264*/ 	.word	0x0000a050


	//   ....[54]....
        /*0268*/ 	.word	0x0000a060


	//   ....[55]....
        /*026c*/ 	.word	0x0000a070


	//   ....[56]....
        /*0270*/ 	.word	0x0000a080


	//   ....[57]....
        /*0274*/ 	.word	0x0000a090


	//   ....[58]....
        /*0278*/ 	.word	0x0000a0a0


	//   ....[59]....
        /*027c*/ 	.word	0x0000a0b0


	//   ....[60]....
        /*0280*/ 	.word	0x0000a0c0


	//   ....[61]....
        /*0284*/ 	.word	0x0000a0d0


	//   ....[62]....
        /*0288*/ 	.word	0x0000a0e0


	//   ....[63]....
        /*028c*/ 	.word	0x0000a0f0


	//   ....[64]....
        /*0290*/ 	.word	0x0000a100


	//   ....[65]....
        /*0294*/ 	.word	0x0000a110


	//   ....[66]....
        /*0298*/ 	.word	0x0000a210


	//   ....[67]....
        /*029c*/ 	.word	0x0000a230


	//   ....[68]....
        /*02a0*/ 	.word	0x0000a240


	//   ....[69]....
        /*02a4*/ 	.word	0x0000a250


	//   ....[70]....
        /*02a8*/ 	.word	0x0000a260


	//   ....[71]....
        /*02ac*/ 	.word	0x0000a270


	//   ....[72]....
        /*02b0*/ 	.word	0x0000a280


	//   ....[73]....
        /*02b4*/ 	.word	0x0000a290


	//   ....[74]....
        /*02b8*/ 	.word	0x0000a2a0


	//   ....[75]....
        /*02bc*/ 	.word	0x0000a2b0


	//   ....[76]....
        /*02c0*/ 	.word	0x0000a2c0


	//   ....[77]....
        /*02c4*/ 	.word	0x0000a2d0


	//   ....[78]....
        /*02c8*/ 	.word	0x0000a2e0


	//   ....[79]....
        /*02cc*/ 	.word	0x0000a2f0


	//----- nvinfo : EIATTR_EXIT_INSTR_OFFSETS
	.align		4
.L_231:
        /*02d0*/ 	.byte	0x04, 0x1c
        /*02d2*/ 	.short	(.L_233 - .L_232)


	//   ....[0]....
.L_232:
        /*02d4*/ 	.word	0x0000acf0


	//----- nvinfo : EIATTR_MAX_THREADS
	.align		4
.L_233:
        /*02d8*/ 	.byte	0x04, 0x05
        /*02da*/ 	.short	(.L_235 - .L_234)
.L_234:
        /*02dc*/ 	.word	0x00000080
        /*02e0*/ 	.word	0x00000001
        /*02e4*/ 	.word	0x00000001


	//----- nvinfo : EIATTR_CRS_STACK_SIZE
	.align		4
.L_235:
        /*02e8*/ 	.byte	0x04, 0x1e
        /*02ea*/ 	.short	(.L_237 - .L_236)
.L_236:
        /*02ec*/ 	.word	0x00000000


	//----- nvinfo : EIATTR_CBANK_PARAM_SIZE
	.align		4
.L_237:
        /*02f0*/ 	.byte	0x03, 0x19
        /*02f2*/ 	.short	0x0018


	//----- nvinfo : EIATTR_PARAM_CBANK
	.align		4
        /*02f4*/ 	.byte	0x04, 0x0a
        /*02f6*/ 	.short	(.L_239 - .L_238)
	.align		4
.L_238:
        /*02f8*/ 	.word	index@(.nv.constant0._Z30router_gemm_kernel_bf16_outputI13__nv_bfloat16Li128ELi8ELi16ELi384ELi7168EEvPS0_PKT_S4_)
        /*02fc*/ 	.short	0x0210
        /*02fe*/ 	.short	0x0018


	//----- nvinfo : EIATTR_SW_WAR
	.align		4
.L_239:
        /*0300*/ 	.byte	0x04, 0x36
        /*0302*/ 	.short	(.L_241 - .L_240)
.L_240:
        /*0304*/ 	.word	0x00000008
.L_241:


//--------------------- .nv.info._Z30router_gemm_kernel_bf16_outputI13__nv_bfloat16Li128ELi8ELi15ELi384ELi7168EEvPS0_PKT_S4_ --------------------------
	.section	.nv.info._Z30router_gemm_kernel_bf16_outputI13__nv_bfloat16Li128ELi8ELi15ELi384ELi7168EEvPS0_PKT_S4_,"",@"SHT_CUDA_INFO"
	.sectionflags	@""
	.align	4


	//----- nvinfo : EIATTR_CUDA_API_VERSION
	.align		4
        /*0000*/ 	.byte	0x04, 0x37
        /*0002*/ 	.short	(.L_243 - .L_242)
.L_242:
        /*0004*/ 	.word	0x00000082


	//----- nvinfo : EIATTR_KPARAM_INFO
	.align		4
.L_243:
        /*0008*/ 	.byte	0x04, 0x17
        /*000a*/ 	.short	(.L_245 - .L_244)
.L_244:
        /*000c*/ 	.word	0x00000000
        /*0010*/ 	.short	0x0002
        /*0012*/ 	.short	0x0010
        /*0014*/ 	.byte	0x00, 0xf0, 0x21, 0x00


	//----- nvinfo : EIATTR_KPARAM_INFO
	.align		4
.L_245:
        /*0018*/ 	.byte	0x04, 0x17
        /*001a*/ 	.short	(.L_247 - .L_246)
.L_246:
        /*001c*/ 	.word	0x00000000
        /*0020*/ 	.short	0x0001
        /*0022*/ 	.short	0x0008
        /*0024*/ 	.byte	0x00, 0xf0, 0x21, 0x00


	//----- nvinfo : EIATTR_KPARAM_INFO
	.align		4
.L_247:
        /*0028*/ 	.byte	0x04, 0x17
        /*002a*/ 	.short	(.L_249 - .L_248)
.L_248:
        /*002c*/ 	.word	0x00000000
        /*0030*/ 	.short	0x0000
        /*0032*/ 	.short	0x0000
        /*0034*/ 	.byte	0x00, 0xf0, 0x21, 0x00


	//----- nvinfo : EIATTR_SPARSE_MMA_MASK
	.align		4
.L_249:
        /*0038*/ 	.byte	0x03, 0x50
        /*003a*/ 	.short	0x0000


	//----- nvinfo : EIATTR_MAXREG_COUNT
	.align		4
        /*003c*/ 	.byte	0x03, 0x1b
        /*003e*/ 	.short	0x00ff


	//----- nvinfo : EIATTR_NUM_BARRIERS
	.align		4
        /*0040*/ 	.byte	0x02, 0x4c
        /*0042*/ 	.byte	0x01
	.zero		1


	//----- nvinfo : EIATTR_MERCURY_ISA_VERSION
	.align		4
        /*0044*/ 	.byte	0x03, 0x5f
        /*0046*/ 	.short	0x0101


	//----- nvinfo : EIATTR_COOP_GROUP_MASK_REGIDS
	.align		4
        /*0048*/ 	.byte	0x04, 0x29
        /*004a*/ 	.short	(.L_251 - .L_250)


	//   ....[0]....
.L_250:
        /*004c*/ 	.word	0xffffffff


	//   ....[1]....
        /*0050*/ 	.word	0xffffffff


	//   ....[2]....
        /*0054*/ 	.word	0xffffffff


	//   ....[3]....
        /*0058*/ 	.word	0xffffffff


	//   ....[4]....
        /*005c*/ 	.word	0xffffffff


	//   ....[5]....
        /*0060*/ 	.word	0xffffffff


	//   ....[6]....
        /*0064*/ 	.word	0xffffffff


	//   ....[7]....
        /*0068*/ 	.word	0xffffffff


	//   ....[8]....
        /*006c*/ 	.word	0xffffffff


	//   ....[9]....
        /*0070*/ 	.word	0xffffffff


	//   ....[10]....
        /*0074*/ 	.word	0xffffffff


	//   ....[11]....
        /*0078*/ 	.word	0xffffffff


	//   ....[12]....
        /*007c*/ 	.word	0xffffffff


	//   ....[13]....
        /*0080*/ 	.word	0xffffffff


	//   ....[14]....
        /*0084*/ 	.word	0xffffffff


	//   ....[15]....
        /*0088*/ 	.word	0xffffffff


	//   ....[16]....
        /*008c*/ 	.word	0xffffffff


	//   ....[17]....
        /*0090*/ 	.word	0xffffffff


	//   ....[18]....
        /*0094*/ 	.word	0xffffffff


	//   ....[19]....
        /*0098*/ 	.word	0xffffffff


	//   ....[20]....
        /*009c*/ 	.word	0xffffffff


	//   ....[21]....
        /*00a0*/ 	.word	0xffffffff


	//   ....[22]....
        /*00a4*/ 	.word	0xffffffff


	//   ....[23]....
        /*00a8*/ 	.word	0xffffffff


	//   ....[24]....
        /*00ac*/ 	.word	0xffffffff


	//   ....[25]....
        /*00b0*/ 	.word	0xffffffff


	//   ....[26]....
        /*00b4*/ 	.word	0xffffffff


	//   ....[27]....
        /*00b8*/ 	.word	0xffffffff


	//   ....[28]....
        /*00bc*/ 	.word	0xffffffff


	//   ....[29]....
        /*00c0*/ 	.word	0xffffffff


	//   ....[30]....
        /*00c4*/ 	.word	0xffffffff


	//   ....[31]....
        /*00c8*/ 	.word	0xffffffff


	//   ....[32]....
        /*00cc*/ 	.word	0xffffffff


	//   ....[33]....
        /*00d0*/ 	.word	0xffffffff


	//   ....[34]....
        /*00d4*/ 	.word	0xffffffff


	//   ....[35]....
        /*00d8*/ 	.word	0xffffffff


	//   ....[36]....
        /*00dc*/ 	.word	0xffffffff


	//   ....[37]....
        /*00e0*/ 	.word	0xffffffff


	//   ....[38]....
        /*00e4*/ 	.word	0xffffffff


	//   ....[39]....
        /*00e8*/ 	.word	0xffffffff


	//   ....[40]....
        /*00ec*/ 	.word	0xffffffff


	//   ....[41]....
        /*00f0*/ 	.word	0xffffffff


	//   ....[42]....
        /*00f4*/ 	.word	0xffffffff


	//   ....[43]....
        /*00f8*/ 	.word	0xffffffff


	//   ....[44]....
        /*00fc*/ 	.word	0xffffffff


	//   ....[45]....
        /*0100*/ 	.word	0xffffffff


	//   ....[46]....
        /*0104*/ 	.word	0xffffffff


	//   ....[47]....
        /*0108*/ 	.word	0xffffffff


	//   ....[48]....
        /*010c*/ 	.word	0xffffffff


	//   ....[49]....
        /*0110*/ 	.word	0xffffffff


	//   ....[50]....
        /*0114*/ 	.word	0xffffffff


	//   ....[51]....
        /*0118*/ 	.word	0xffffffff


	//   ....[52]....
        /*011c*/ 	.word	0xffffffff


	//   ....[53]....
        /*0120*/ 	.word	0xffffffff


	//   ....[54]....
        /*0124*/ 	.word	0xffffffff


	//   ....[55]....
        /*0128*/ 	.word	0xffffffff


	//   ....[56]....
        /*012c*/ 	.word	0xffffffff


	//   ....[57]....
        /*0130*/ 	.word	0xffffffff


	//   ....[58]....
        /*0134*/ 	.word	0xffffffff


	//   ....[59]....
        /*0138*/ 	.word	0xffffffff


	//   ....[60]....
        /*013c*/ 	.word	0xffffffff


	//   ....[61]....
        /*0140*/ 	.word	0xffffffff


	//   ....[62]....
        /*0144*/ 	.word	0xffffffff


	//   ....[63]....
        /*0148*/ 	.word	0xffffffff


	//   ....[64]....
        /*014c*/ 	.word	0xffffffff


	//   ....[65]....
        /*0150*/ 	.word	0xffffffff


	//   ....[66]....
        /*0154*/ 	.word	0xffffffff


	//   ....[67]....
        /*0158*/ 	.word	0xffffffff


	//   ....[68]....
        /*015c*/ 	.word	0xffffffff


	//   ....[69]....
        /*0160*/ 	.word	0xffffffff


	//   ....[70]....
        /*0164*/ 	.word	0xffffffff


	//   ....[71]....
        /*0168*/ 	.word	0xffffffff


	//   ....[72]....
        /*016c*/ 	.word	0xffffffff


	//   ....[73]....
        /*0170*/ 	.word	0xffffffff


	//   ....[74]....
        /*0174*/ 	.word	0xffffffff


	//----- nvinfo : EIATTR_COOP_GROUP_INSTR_OFFSETS
	.align		4
.L_251:
        /*0178*/ 	.byte	0x04, 0x28
        /*017a*/ 	.short	(.L_253 - .L_252)


	//   ....[0]....
.L_252:
        /*017c*/ 	.word	0x000080e0


	//   ....[1]....
        /*0180*/ 	.word	0x00008600


	//   ....[2]....
        /*0184*/ 	.word	0x00008840


	//   ....[3]....
        /*0188*/ 	.word	0x000088a0


	//   ....[4]....
        /*018c*/ 	.word	0x000088d0


	//   ....[5]....
        /*0190*/ 	.word	0x00008910


	//   ....[6]....
        /*0194*/ 	.word	0x00008a30


	//   ....[7]....
        /*0198*/ 	.word	0x00008d50


	//   ....[8]....
        /*019c*/ 	.word	0x00009000


	//   ....[9]....
        /*01a0*/ 	.word	0x00009040


	//   ....[10]....
        /*01a4*/ 	.word	0x000091b0


	//   ....[11]....
        /*01a8*/ 	.word	0x000091c0


	//   ....[12]....
        /*01ac*/ 	.word	0x000091d0


	//   ....[13]....
        /*01b0*/ 	.word	0x000091e0


	//   ....[14]....
        /*01b4*/ 	.word	0x000091f0


	//   ....[15]....
        /*01b8*/ 	.word	0x00009200


	//   ....[16]....
        /*01bc*/ 	.word	0x00009210


	//   ....[17]....
        /*01c0*/ 	.word	0x00009220


	//   ....[18]....
        /*01c4*/ 	.word	0x00009230


	//   ....[19]....
        /*01c8*/ 	.word	0x000092a0


	//   ....[20]....
        /*01cc*/ 	.word	0x000092c0


	//   ....[21]....
        /*01d0*/ 	.word	0x000092e0


	//   ....[22]....
        /*01d4*/ 	.word	0x00009300


	//   ....[23]....
        /*01d8*/ 	.word	0x00009310


	//   ....[24]....
        /*01dc*/ 	.word	0x00009320


	//   ....[25]....
        /*01e0*/ 	.word	0x00009330


	//   ....[26]....
        /*01e4*/ 	.word	0x00009340


	//   ....[27]....
        /*01e8*/ 	.word	0x00009350


	//   ....[28]....
        /*01ec*/ 	.word	0x00009360


	//   ....[29]....
        /*01f0*/ 	.word	0x00009370


	//   ....[30]....
        /*01f4*/ 	.word	0x00009380


	//   ....[31]....
        /*01f8*/ 	.word	0x00009390


	//   ....[32]....
        /*01fc*/ 	.word	0x000093a0


	//   ....[33]....
        /*0200*/ 	.word	0x00009460


	//   ....[34]....
        /*0204*/ 	.word	0x00009480


	//   ....[35]....
        /*0208*/ 	.word	0x000094a0


	//   ....[36]....
        /*020c*/ 	.word	0x000094b0


	//   ....[37]....
        /*0210*/ 	.word	0x000094c0


	//   ....[38]....
        /*0214*/ 	.word	0x000094d0


	//   ....[39]....
        /*0218*/ 	.word	0x000094e0


	//   ....[40]....
        /*021c*/ 	.word	0x000094f0


	//   ....[41]....
        /*0220*/ 	.word	0x00009500


	//   ....[42]....
        /*0224*/ 	.word	0x00009510


	//   ....[43]....
        /*0228*/ 	.word	0x00009520


	//   ....[44]....
        /*022c*/ 	.word	0x00009530


	//   ....[45]....
        /*0230*/ 	.word	0x00009550


	//   ....[46]....
        /*0234*/ 	.word	0x00009620


	//   ....[47]....
        /*0238*/ 	.word	0x00009630


	//   ....[48]....
        /*023c*/ 	.word	0x00009640


	//   ....[49]....
        /*0240*/ 	.word	0x00009650


	//   ....[50]....
        /*0244*/ 	.word	0x00009660


	//   ....[51]....
        /*0248*/ 	.word	0x00009670


	//   ....[52]....
        /*024c*/ 	.word	0x00009680


	//   ....[53]....
        /*0250*/ 	.word	0x00009690


	//   ....[54]....
        /*0254*/ 	.word	0x000096a0


	//   ....[55]....
        /*0258*/ 	.word	0x000096b0


	//   ....[56]....
        /*025c*/ 	.word	0x000096c0


	//   ....[57]....
        /*0260*/ 	.word	0x000096d0


	//   ....[58]....
        /*0264*/ 	.word	0x000096e0


	//   ....[59]....
        /*0268*/ 	.word	0x000096f0


	//   ....[60]....
        /*026c*/ 	.word	0x00009710


	//   ....[61]....
        /*0270*/ 	.word	0x00009820


	//   ....[62]....
        /*0274*/ 	.word	0x00009830


	//   ....[63]....
        /*0278*/ 	.word	0x00009840


	//   ....[64]....
        /*027c*/ 	.word	0x00009850


	//   ....[65]....
        /*0280*/ 	.word	0x00009860


	//   ....[66]....
        /*0284*/ 	.word	0x00009870


	//   ....[67]....
        /*0288*/ 	.word	0x00009880


	//   ....[68]....
        /*028c*/ 	.word	0x00009890


	//   ....[69]....
        /*0290*/ 	.word	0x000098a0


	//   ....[70]....
        /*0294*/ 	.word	0x000098b0


	//   ....[71]....
        /*0298*/ 	.word	0x000098c0


	//   ....[72]....
        /*029c*/ 	.word	0x000098d0


	//   ....[73]....
        /*02a0*/ 	.word	0x000098e0


	//   ....[74]....
        /*02a4*/ 	.word	0x000098f0


	//----- nvinfo : EIATTR_EXIT_INSTR_OFFSETS
	.align		4
.L_253:
        /*02a8*/ 	.byte	0x04, 0x1c
        /*02aa*/ 	.short	(.L_255 - .L_254)


	//   ....[0]....
.L_254:
        /*02ac*/ 	.word	0x0000a280


	//----- nvinfo : EIATTR_MAX_THREADS
	.align		4
.L_255:
        /*02b0*/ 	.byte	0x04, 0x05
        /*02b2*/ 	.short	(.L_257 - .L_256)
.L_256:
        /*02b4*/ 	.word	0x00000080
        /*02b8*/ 	.word	0x00000001
        /*02bc*/ 	.word	0x00000001


	//----- nvinfo : EIATTR_CRS_STACK_SIZE
	.align		4
.L_257:
        /*02c0*/ 	.byte	0x04, 0x1e
        /*02c2*/ 	.short	(.L_259 - .L_258)
.L_258:
        /*02c4*/ 	.word	0x00000000


	//----- nvinfo : EIATTR_CBANK_PARAM_SIZE
	.align		4
.L_259:
        /*02c8*/ 	.byte	0x03, 0x19
        /*02ca*/ 	.short	0x0018


	//----- nvinfo : EIATTR_PARAM_CBANK
	.align		4
        /*02cc*/ 	.byte	0x04, 0x0a
        /*02ce*/ 	.short	(.L_261 - .L_260)
	.align		4
.L_260:
        /*02d0*/ 	.word	index@(.nv.constant0._Z30router_gemm_kernel_bf16_outputI13__nv_bfloat16Li128ELi8ELi15ELi384ELi7168EEvPS0_PKT_S4_)
        /*02d4*/ 	.short	0x0210
        /*02d6*/ 	.short	0x0018


	//----- nvinfo : EIATTR_SW_WAR
	.align		4
.L_261:
        /*02d8*/ 	.byte	0x04, 0x36
        /*02da*/ 	.short	(.L_263 - .L_262)
.L_262:
        /*02dc*/ 	.word	0x00000008
.L_263:


//--------------------- .nv.info._Z30router_gemm_kernel_bf16_outputI13__nv_bfloat16Li128ELi8ELi14ELi384ELi7168EEvPS0_PKT_S4_ --------------------------
	.section	.nv.info._Z30router_gemm_kernel_bf16_outputI13__nv_bfloat16Li128ELi8ELi14ELi384ELi7168EEvPS0_PKT_S4_,"",@"SHT_CUDA_INFO"
	.sectionflags	@""
	.align	4


	//----- nvinfo : EIATTR_CUDA_API_VERSION
	.align		4
        /*0000*/ 	.byte	0x04, 0x37
        /*0002*/ 	.short	(.L_265 - .L_264)
.L_264:
        /*0004*/ 	.word	0x00000082


	//----- nvinfo : EIATTR_KPARAM_INFO
	.align		4
.L_265:
        /*0008*/ 	.byte	0x04, 0x17
        /*000a*/ 	.short	(.L_267 - .L_266)
.L_266:
        /*000c*/ 	.word	0x00000000
        /*0010*/ 	.short	0x0002
        /*0012*/ 	.short	0x0010
        /*0014*/ 	.byte	0x00, 0xf0, 0x21, 0x00


	//----- nvinfo : EIATTR_KPARAM_INFO
	.align		4
.L_267:
        /*0018*/ 	.byte	0x04, 0x17
        /*001a*/ 	.short	(.L_269 - .L_268)
.L_268:
        /*001c*/ 	.word	0x00000000
        /*0020*/ 	.short	0x0001
        /*0022*/ 	.short	0x0008
        /*0024*/ 	.byte	0x00, 0xf0, 0x21, 0x00


	//----- nvinfo : EIATTR_KPARAM_INFO
	.align		4
.L_269:
        /*0028*/ 	.byte	0x04, 0x17
        /*002a*/ 	.short	(.L_271 - .L_270)
.L_270:
        /*002c*/ 	.word	0x00000000
        /*0030*/ 	.short	0x0000
        /*0032*/ 	.short	0x0000
        /*0034*/ 	.byte	0x00, 0xf0, 0x21, 0x00


	//----- nvinfo : EIATTR_SPARSE_MMA_MASK
	.align		4
.L_271:
        /*0038*/ 	.byte	0x03, 0x50
        /*003a*/ 	.short	0x0000


	//----- nvinfo : EIATTR_MAXREG_COUNT
	.align		4
        /*003c*/ 	.byte	0x03, 0x1b
        /*003e*/ 	.short	0x00ff


	//----- nvinfo : EIATTR_NUM_BARRIERS
	.align		4
        /*0040*/ 	.byte	0x02, 0x4c
        /*0042*/ 	.byte	0x01
	.zero		1


	//----- nvinfo : EIATTR_MERCURY_ISA_VERSION
	.align		4
        /*0044*/ 	.byte	0x03, 0x5f
        /*0046*/ 	.short	0x0101


	//----- nvinfo : EIATTR_COOP_GROUP_MASK_REGIDS
	.align		4
        /*0048*/ 	.byte	0x04, 0x29
        /*004a*/ 	.short	(.L_273 - .L_272)


	//   ....[0]....
.L_272:
        /*004c*/ 	.word	0xffffffff


	//   ....[1]....
        /*0050*/ 	.word	0xffffffff


	//   ....[2]....
        /*0054*/ 	.word	0xffffffff


	//   ....[3]....
        /*0058*/ 	.word	0xffffffff


	//   ....[4]....
        /*005c*/ 	.word	0xffffffff


	//   ....[5]....
        /*0060*/ 	.word	0xffffffff


	//   ....[6]....
        /*0064*/ 	.word	0xffffffff


	//   ....[7]....
        /*0068*/ 	.word	0xffffffff


	//   ....[8]....
        /*006c*/ 	.word	0xffffffff


	//   ....[9]....
        /*0070*/ 	.word	0xffffffff


	//   ....[10]....
        /*0074*/ 	.word	0xffffffff


	//   ....[11]....
        /*0078*/ 	.word	0xffffffff


	//   ....[12]....
        /*007c*/ 	.word	0xffffffff


	//   ....[13]....
        /*0080*/ 	.word	0xffffffff


	//   ....[14]....
        /*0084*/ 	.word	0xffffffff


	//   ....[15]....
        /*0088*/ 	.word	0xffffffff


	//   ....[16]....
        /*008c*/ 	.word	0xffffffff


	//   ....[17]....
        /*0090*/ 	.word	0xffffffff


	//   ....[18]....
        /*0094*/ 	.word	0xffffffff


	//   ....[19]....
        /*0098*/ 	.word	0xffffffff


	//   ....[20]....
        /*009c*/ 	.word	0xffffffff


	//   ....[21]....
        /*00a0*/ 	.word	0xffffffff


	//   ....[22]....
        /*00a4*/ 	.word	0xffffffff


	//   ....[23]....
        /*00a8*/ 	.word	0xffffffff


	//   ....[24]....
        /*00ac*/ 	.word	0xffffffff


	//   ....[25]....
        /*00b0*/ 	.word	0xffffffff


	//   ....[26]....
        /*00b4*/ 	.word	0xffffffff


	//   ....[27]....
        /*00b8*/ 	.word	0xffffffff


	//   ....[28]....
        /*00bc*/ 	.word	0xffffffff


	//   ....[29]....
        /*00c0*/ 	.word	0xffffffff


	//   ....[30]....
        /*00c4*/ 	.word	0xffffffff


	//   ....[31]....
        /*00c8*/ 	.word	0xffffffff


	//   ....[32]....
        /*00cc*/ 	.word	0xffffffff


	//   ....[33]....
        /*00d0*/ 	.word	0xffffffff


	//   ....[34]....
        /*00d4*/ 	.word	0xffffffff


	//   ....[35]....
        /*00d8*/ 	.word	0xffffffff


	//   ....[36]....
        /*00dc*/ 	.word	0xffffffff


	//   ....[37]....
        /*00e0*/ 	.word	0xffffffff


	//   ....[38]....
        /*00e4*/ 	.word	0xffffffff


	//   ....[39]....
        /*00e8*/ 	.word	0xffffffff


	//   ....[40]....
        /*00ec*/ 	.word	0xffffffff


	//   ....[41]....
        /*00f0*/ 	.word	0xffffffff


	//   ....[42]....
        /*00f4*/ 	.word	0xffffffff


	//   ....[43]....
        /*00f8*/ 	.word	0xffffffff


	//   ....[44]....
        /*00fc*/ 	.word	0xffffffff


	//   ....[45]....
        /*0100*/ 	.word	0xffffffff


	//   ....[46]....
        /*0104*/ 	.word	0xffffffff


	//   ....[47]....
        /*0108*/ 	.word	0xffffffff


	//   ....[48]....
        /*010c*/ 	.word	0xffffffff


	//   ....[49]....
        /*0110*/ 	.word	0xffffffff


	//   ....[50]....
        /*0114*/ 	.word	0xffffffff


	//   ....[51]....
        /*0118*/ 	.word	0xffffffff


	//   ....[52]....
        /*011c*/ 	.word	0xffffffff


	//   ....[53]....
        /*0120*/ 	.word	0xffffffff


	//   ....[54]....
        /*0124*/ 	.word	0xffffffff


	//   ....[55]....
        /*0128*/ 	.word	0xffffffff


	//   ....[56]....
        /*012c*/ 	.word	0xffffffff


	//   ....[57]....
        /*0130*/ 	.word	0xffffffff


	//   ....[58]....
        /*0134*/ 	.word	0xffffffff


	//   ....[59]....
        /*0138*/ 	.word	0xffffffff


	//   ....[60]....
        /*013c*/ 	.word	0xffffffff


	//   ....[61]....
        /*0140*/ 	.word	0xffffffff


	//   ....[62]....
        /*0144*/ 	.word	0xffffffff


	//   ....[63]....
        /*0148*/ 	.word	0xffffffff


	//   ....[64]....
        /*014c*/ 	.word	0xffffffff


	//   ....[65]....
        /*0150*/ 	.word	0xffffffff


	//   ....[66]....
        /*0154*/ 	.word	0xffffffff


	//   ....[67]....
        /*0158*/ 	.word	0xffffffff


	//   ....[68]....
        /*015c*/ 	.word	0xffffffff


	//   ....[69]....
        /*0160*/ 	.word	0xffffffff


	//----- nvinfo : EIATTR_COOP_GROUP_INSTR_OFFSETS
	.align		4
.L_273:
        /*0164*/ 	.byte	0x04, 0x28
        /*0166*/ 	.short	(.L_275 - .L_274)


	//   ....[0]....
.L_274:
        /*0168*/ 	.word	0x00007620


	//   ....[1]....
        /*016c*/ 	.word	0x00007ee0


	//   ....[2]....
        /*0170*/ 	.word	0x00007f30


	//   ....[3]....
        /*0174*/ 	.word	0x00007f40


	//   ....[4]....
        /*0178*/ 	.word	0x00007f70


	//   ....[5]....
        /*017c*/ 	.word	0x00007f80


	//   ....[6]....
        /*0180*/ 	.word	0x00007fb0


	//   ....[7]....
        /*0184*/ 	.word	0x00008820


	//   ....[8]....
        /*0188*/ 	.word	0x00008830


	//   ....[9]....
        /*018c*/ 	.word	0x00008840


	//   ....[10]....
        /*0190*/ 	.word	0x00008850


	//   ....[11]....
        /*0194*/ 	.word	0x00008860


	//   ....[12]....
        /*0198*/ 	.word	0x00008870


	//   ....[13]....
        /*019c*/ 	.word	0x00008880


	//   ....[14]....
        /*01a0*/ 	.word	0x00008890


	//   ....[15]....
        /*01a4*/ 	.word	0x000088a0


	//   ....[16]....
        /*01a8*/ 	.word	0x00008930


	//   ....[17]....
        /*01ac*/ 	.word	0x00008950


	//   ....[18]....
        /*01b0*/ 	.word	0x00008960


	//   ....[19]....
        /*01b4*/ 	.word	0x00008970


	//   ....[20]....
        /*01b8*/ 	.word	0x00008980


	//   ....[21]....
        /*01bc*/ 	.word	0x00008990


	//   ....[22]....
        /*01c0*/ 	.word	0x000089a0


	//   ....[23]....
        /*01c4*/ 	.word	0x000089b0


	//   ....[24]....
        /*01c8*/ 	.word	0x000089c0


	//   ....[25]....
        /*01cc*/ 	.word	0x000089d0


	//   ....[26]....
        /*01d0*/ 	.word	0x000089e0


	//   ....[27]....
        /*01d4*/ 	.word	0x000089f0


	//   ....[28]....
        /*01d8*/ 	.word	0x00008a00


	//   ....[29]....
        /*01dc*/ 	.word	0x00008ad0


	//   ....[30]....
        /*01e0*/ 	.word	0x00008af0


	//   ....[31]....
        /*01e4*/ 	.word	0x00008b00


	//   ....[32]....
        /*01e8*/ 	.word	0x00008b10


	//   ....[33]....
        /*01ec*/ 	.word	0x00008b20


	//   ....[34]....
        /*01f0*/ 	.word	0x00008b30


	//   ....[35]....
        /*01f4*/ 	.word	0x00008b40


	//   ....[36]....
        /*01f8*/ 	.word	0x00008b50


	//   ....[37]....
        /*01fc*/ 	.word	0x00008b60


	//   ....[38]....
        /*0200*/ 	.word	0x00008b70


	//   ....[39]....
        /*0204*/ 	.word	0x00008b80


	//   ....[40]....
        /*0208*/ 	.word	0x00008b90


	//   ....[41]....
        /*020c*/ 	.word	0x00008ba0


	//   ....[42]....
        /*0210*/ 	.word	0x00008bb0


	//   ....[43]....
        /*0214*/ 	.word	0x00008c90


	//   ....[44]....
        /*0218*/ 	.word	0x00008cb0


	//   ....[45]....
        /*021c*/ 	.word	0x00008cc0


	//   ....[46]....
        /*0220*/ 	.word	0x00008cd0


	//   ....[47]....
        /*0224*/ 	.word	0x00008ce0


	//   ....[48]....
        /*0228*/ 	.word	0x00008cf0


	//   ....[49]....
        /*022c*/ 	.word	0x00008d00


	//   ....[50]....
        /*0230*/ 	.word	0x00008d10


	//   ....[51]....
        /*0234*/ 	.word	0x00008d20


	//   ....[52]....
        /*0238*/ 	.word	0x00008d30


	//   ....[53]....
        /*023c*/ 	.word	0x00008d40


	//   ....[54]....
        /*0240*/ 	.word	0x00008d50


	//   ....[55]....
        /*0244*/ 	.word	0x00008d60


	//   ....[56]....
        /*0248*/ 	.word	0x00008d70


	//   ....[57]....
        /*024c*/ 	.word	0x00008e70


	//   ....[58]....
        /*0250*/ 	.word	0x00008e80


	//   ....[59]....
        /*0254*/ 	.word	0x00008e90


	//   ....[60]....
        /*0258*/ 	.word	0x00008ea0


	//   ....[61]....
        /*025c*/ 	.word	0x00008eb0


	//   ....[62]....
        /*0260*/ 	.word	0x00008ec0


	//   ....[63]....
        /*0264*/ 	.word	0x00008ed0


	//   ....[64]....
        /*0268*/ 	.word	0x00008ee0


	//   ....[65]....
        /*026c*/ 	.word	0x00008ef0


	//   ....[66]....
        /*0270*/ 	.word	0x00008f00


	//   ....[67]....
        /*0274*/ 	.word	0x00008f10


	//   ....[68]....
        /*0278*/ 	.word	0x00008f20


	//   ....[69]....
        /*027c*/ 	.word	0x00008f30


	//----- nvinfo : EIATTR_EXIT_INSTR_OFFSETS
	.align		4
.L_275:
        /*0280*/ 	.byte	0x04, 0x1c
        /*0282*/ 	.short	(.L_277 - .L_276)


	//   ....[0]....
.L_276:
        /*0284*/ 	.word	0x00009830


	//----- nvinfo : EIATTR_MAX_THREADS
	.align		4
.L_277:
        /*0288*/ 	.byte	0x04, 0x05
        /*028a*/ 	.short	(.L_279 - .L_278)
.L_278:
        /*028c*/ 	.word	0x00000080
        /*0290*/ 	.word	0x00000001
        /*0294*/ 	.word	0x00000001


	//----- nvinfo : EIATTR_CRS_STACK_SIZE
	.align		4
.L_279:
        /*0298*/ 	.byte	0x04, 0x1e
        /*029a*/ 	.short	(.L_281 - .L_280)
.L_280:
        /*029c*/ 	.word	0x00000000


	//----- nvinfo : EIATTR_CBANK_PARAM_SIZE
	.align		4
.L_281:
        /*02a0*/ 	.byte	0x03, 0x19
        /*02a2*/ 	.short	0x0018


	//----- nvinfo : EIATTR_PARAM_CBANK
	.align		4
        /*02a4*/ 	.byte	0x04, 0x0a
        /*02a6*/ 	.short	(.L_283 - .L_282)
	.align		4
.L_282:
        /*02a8*/ 	.word	index@(.nv.constant0._Z30router_gemm_kernel_bf16_outputI13__nv_bfloat16Li128ELi8ELi14ELi384ELi7168EEvPS0_PKT_S4_)
        /*02ac*/ 	.short	0x0210
        /*02ae*/ 	.short	0x0018


	//----- nvinfo : EIATTR_SW_WAR
	.align		4
.L_283:
        /*02b0*/ 	.byte	0x04, 0x36
        /*02b2*/ 	.short	(.L_285 - .L_284)
.L_284:
        /*02b4*/ 	.word	0x00000008
.L_285:


//--------------------- .nv.info._Z30router_gemm_kernel_bf16_outputI13__nv_bfloat16Li128ELi8ELi13ELi384ELi7168EEvPS0_PKT_S4_ --------------------------
	.section	.nv.info._Z30router_gemm_kernel_bf16_outputI13__nv_bfloat16Li128ELi8ELi13ELi384ELi7168EEvPS0_PKT_S4_,"",@"SHT_CUDA_INFO"
	.sectionflags	@""
	.align	4


	//----- nvinfo : EIATTR_CUDA_API_VERSION
	.align		4
        /*0000*/ 	.byte	0x04, 0x37
        /*0002*/ 	.short	(.L_287 - .L_286)
.L_286:
        /*0004*/ 	.word	0x00000082


	//----- nvinfo : EIATTR_KPARAM_INFO
	.align		4
.L_287:
        /*0008*/ 	.byte	0x04, 0x17
        /*000a*/ 	.short	(.L_289 - .L_288)
.L_288:
        /*000c*/ 	.word	0x00000000
        /*0010*/ 	.short	0x0002
        /*0012*/ 	.short	0x0010
        /*0014*/ 	.byte	0x00, 0xf0, 0x21, 0x00


	//----- nvinfo : EIATTR_KPARAM_INFO
	.align		4
.L_289:
        /*0018*/ 	.byte	0x04, 0x17
        /*001a*/ 	.short	(.L_291 - .L_290)
.L_290:
        /*001c*/ 	.word	0x00000000
        /*0020*/ 	.short	0x0001
        /*0022*/ 	.short	0x0008
        /*0024*/ 	.byte	0x00, 0xf0, 0x21, 0x00


	//----- nvinfo : EIATTR_KPARAM_INFO
	.align		4
.L_291:
        /*0028*/ 	.byte	0x04, 0x17
        /*002a*/ 	.short	(.L_293 - .L_292)
.L_292:
        /*002c*/ 	.word	0x00000000
        /*0030*/ 	.short	0x0000
        /*0032*/ 	.short	0x0000
        /*0034*/ 	.byte	0x00, 0xf0, 0x21, 0x00


	//----- nvinfo : EIATTR_SPARSE_MMA_MASK
	.align		4
.L_293:
        /*0038*/ 	.byte	0x03, 0x50
        /*003a*/ 	.short	0x0000


	//----- nvinfo : EIATTR_MAXREG_COUNT
	.align		4
        /*003c*/ 	.byte	0x03, 0x1b
        /*003e*/ 	.short	0x00ff


	//----- nvinfo : EIATTR_NUM_BARRIERS
	.align		4
        /*0040*/ 	.byte	0x02, 0x4c
        /*0042*/ 	.byte	0x01
	.zero		1


	//----- nvinfo : EIATTR_MERCURY_ISA_VERSION
	.align		4
        /*0044*/ 	.byte	0x03, 0x5f
        /*0046*/ 	.short	0x0101


	//----- nvinfo : EIATTR_COOP_GROUP_MASK_REGIDS
	.align		4
        /*0048*/ 	.byte	0x04, 0x29
        /*004a*/ 	.short	(.L_295 - .L_294)


	//   ....[0]....
.L_294:
        /*004c*/ 	.word	0xffffffff


	//   ....[1]....
        /*0050*/ 	.word	0xffffffff


	//   ....[2]....
        /*0054*/ 	.word	0xffffffff


	//   ....[3]....
        /*0058*/ 	.word	0xffffffff


	//   ....[4]....
        /*005c*/ 	.word	0xffffffff


	//   ....[5]....
        /*0060*/ 	.word	0xffffffff


	//   ....[6]....
        /*0064*/ 	.word	0xffffffff


	//   ....[7]....
        /*0068*/ 	.word	0xffffffff


	//   ....[8]....
        /*006c*/ 	.word	0xffffffff


	//   ....[9]....
        /*0070*/ 	.word	0xffffffff


	//   ....[10]....
        /*0074*/ 	.word	0xffffffff


	//   ....[11]....
        /*0078*/ 	.word	0xffffffff


	//   ....[12]....
        /*007c*/ 	.word	0xffffffff


	//   ....[13]....
        /*0080*/ 	.word	0xffffffff


	//   ....[14]....
        /*0084*/ 	.word	0xffffffff


	//   ....[15]....
        /*0088*/ 	.word	0xffffffff


	//   ....[16]....
        /*008c*/ 	.word	0xffffffff


	//   ....[17]....
        /*0090*/ 	.word	0xffffffff


	//   ....[18]....
        /*0094*/ 	.word	0xffffffff


	//   ....[19]....
        /*0098*/ 	.word	0xffffffff


	//   ....[20]....
        /*009c*/ 	.word	0xffffffff


	//   ....[21]....
        /*00a0*/ 	.word	0xffffffff


	//   ....[22]....
        /*00a4*/ 	.word	0xffffffff


	//   ....[23]....
        /*00a8*/ 	.word	0xffffffff


	//   ....[24]....
        /*00ac*/ 	.word	0xffffffff


	//   ....[25]....
        /*00b0*/ 	.word	0xffffffff


	//   ....[26]....
        /*00b4*/ 	.word	0xffffffff


	//   ....[27]....
        /*00b8*/ 	.word	0xffffffff


	//   ....[28]....
        /*00bc*/ 	.word	0xffffffff


	//   ....[29]....
        /*00c0*/ 	.word	0xffffffff


	//   ....[30]....
        /*00c4*/ 	.word	0xffffffff


	//   ....[31]....
        /*00c8*/ 	.word	0xffffffff


	//   ....[32]....
        /*00cc*/ 	.word	0xffffffff


	//   ....[33]....
        /*00d0*/ 	.word	0xffffffff


	//   ....[34]....
        /*00d4*/ 	.word	0xffffffff


	//   ....[35]....
        /*00d8*/ 	.word	0xffffffff


	//   ....[36]....
        /*00dc*/ 	.word	0xffffffff


	//   ....[37]....
        /*00e0*/ 	.word	0xffffffff


	//   ....[38]....
        /*00e4*/ 	.word	0xffffffff


	//   ....[39]....
        /*00e8*/ 	.word	0xffffffff


	//   ....[40]....
        /*00ec*/ 	.word	0xffffffff


	//   ....[41]....
        /*00f0*/ 	.word	0xffffffff


	//   ....[42]....
        /*00f4*/ 	.word	0xffffffff


	//   ....[43]....
        /*00f8*/ 	.word	0xffffffff


	//   ....[44]....
        /*00fc*/ 	.word	0xffffffff


	//   ....[45]....
        /*0100*/ 	.word	0xffffffff


	//   ....[46]....
        /*0104*/ 	.word	0xffffffff


	//   ....[47]....
        /*0108*/ 	.word	0xffffffff


	//   ....[48]....
        /*010c*/ 	.word	0xffffffff


	//   ....[49]....
        /*0110*/ 	.word	0xffffffff


	//   ....[50]....
        /*0114*/ 	.word	0xffffffff


	//   ....[51]....
        /*0118*/ 	.word	0xffffffff


	//   ....[52]....
        /*011c*/ 	.word	0xffffffff


	//   ....[53]....
        /*0120*/ 	.word	0xffffffff


	//   ....[54]....
        /*0124*/ 	.word	0xffffffff


	//   ....[55]....
        /*0128*/ 	.word	0xffffffff


	//   ....[56]....
        /*012c*/ 	.word	0xffffffff


	//   ....[57]....
        /*0130*/ 	.word	0xffffffff


	//   ....[58]....
        /*0134*/ 	.word	0xffffffff


	//   ....[59]....
        /*0138*/ 	.word	0xffffffff


	//   ....[60]....
        /*013c*/ 	.word	0xffffffff


	//   ....[61]....
        /*0140*/ 	.word	0xffffffff


	//   ....[62]....
        /*0144*/ 	.word	0xffffffff


	//   ....[63]....
        /*0148*/ 	.word	0xffffffff


	//   ....[64]....
        /*014c*/ 	.word	0xffffffff


	//----- nvinfo : EIATTR_COOP_GROUP_INSTR_OFFSETS
	.align		4
.L_295:
        /*0150*/ 	.byte	0x04, 0x28
        /*0152*/ 	.short	(.L_297 - .L_296)


	//   ....[0]....
.L_296:
        /*0154*/ 	.word	0x000075e0


	//   ....[1]....
        /*0158*/ 	.word	0x00007630


	//   ....[2]....
        /*015c*/ 	.word	0x00007670


	//   ....[3]....
        /*0160*/ 	.word	0x00007730


	//   ....[4]....
        /*0164*/ 	.word	0x00007770


	//   ....[5]....
        /*0168*/ 	.word	0x00007cd0


	//   ....[6]....
        /*016c*/ 	.word	0x00007db0


	//   ....[7]....
        /*0170*/ 	.word	0x00007ed0


	//   ....[8]....
        /*0174*/ 	.word	0x00007f00


	//   ....[9]....
        /*0178*/ 	.word	0x00007f10


	//   ....[10]....
        /*017c*/ 	.word	0x00007f20


	//   ....[11]....
        /*0180*/ 	.word	0x00007f30


	//   ....[12]....
        /*0184*/ 	.word	0x00007f40


	//   ....[13]....
        /*0188*/ 	.word	0x00007f50


	//   ....[14]....
        /*018c*/ 	.word	0x00007fc0


	//   ....[15]....
        /*0190*/ 	.word	0x00007fe0


	//   ....[16]....
        /*0194*/ 	.word	0x00007ff0


	//   ....[17]....
        /*0198*/ 	.word	0x00008000


	//   ....[18]....
        /*019c*/ 	.word	0x00008010


	//   ....[19]....
        /*01a0*/ 	.word	0x00008020


	//   ....[20]....
        /*01a4*/ 	.word	0x00008030


	//   ....[21]....
        /*01a8*/ 	.word	0x00008040


	//   ....[22]....
        /*01ac*/ 	.word	0x00008050


	//   ....[23]....
        /*01b0*/ 	.word	0x00008060


	//   ....[24]....
        /*01b4*/ 	.word	0x00008070


	//   ....[25]....
        /*01b8*/ 	.word	0x00008080


	//   ....[26]....
        /*01bc*/ 	.word	0x00008150


	//   ....[27]....
        /*01c0*/ 	.word	0x00008160


	//   ....[28]....
        /*01c4*/ 	.word	0x00008170


	//   ....[29]....
        /*01c8*/ 	.word	0x00008180


	//   ....[30]....
        /*01cc*/ 	.word	0x00008190


	//   ....[31]....
        /*01d0*/ 	.word	0x000081a0


	//   ....[32]....
        /*01d4*/ 	.word	0x000081b0


	//   ....[33]....
        /*01d8*/ 	.word	0x000081c0


	//   ....[34]....
        /*01dc*/ 	.word	0x000081d0


	//   ....[35]....
        /*01e0*/ 	.word	0x000081e0


	//   ....[36]....
        /*01e4*/ 	.word	0x000081f0


	//   ....[37]....
        /*01e8*/ 	.word	0x00008200


	//   ....[38]....
        /*01ec*/ 	.word	0x00008210


	//   ....[39]....
        /*01f0*/ 	.word	0x000082f0


	//   ....[40]....
        /*01f4*/ 	.word	0x00008300


	//   ....[41]....
        /*01f8*/ 	.word	0x00008310


	//   ....[42]....
        /*01fc*/ 	.word	0x00008320


	//   ....[43]....
        /*0200*/ 	.word	0x00008330


	//   ....[44]....
        /*0204*/ 	.word	0x00008340


	//   ....[45]....
        /*0208*/ 	.word	0x00008350


	//   ....[46]....
        /*020c*/ 	.word	0x00008360


	//   ....[47]....
        /*0210*/ 	.word	0x00008370


	//   ....[48]....
        /*0214*/ 	.word	0x00008380


	//   ....[49]....
        /*0218*/ 	.word	0x00008390


	//   ....[50]....
        /*021c*/ 	.word	0x000083a0


	//   ....[51]....
        /*0220*/ 	.word	0x000083b0


	//   ....[52]....
        /*0224*/ 	.word	0x000084a0


	//   ....[53]....
        /*0228*/ 	.word	0x000084b0


	//   ....[54]....
        /*022c*/ 	.word	0x000084c0


	//   ....[55]....
        /*0230*/ 	.word	0x000084d0


	//   ....[56]....
        /*0234*/ 	.word	0x000084e0


	//   ....[57]....
        /*0238*/ 	.word	0x000084f0


	//   ....[58]....
        /*023c*/ 	.word	0x00008500


	//   ....[59]....
        /*0240*/ 	.word	0x00008510


	//   ....[60]....
        /*0244*/ 	.word	0x00008520


	//   ....[61]....
        /*0248*/ 	.word	0x00008530


	//   ....[62]....
        /*024c*/ 	.word	0x00008540


	//   ....[63]....
        /*0250*/ 	.word	0x00008550


	//   ....[64]....
        /*0254*/ 	.word	0x00008560


	//----- nvinfo : EIATTR_EXIT_INSTR_OFFSETS
	.align		4
.L_297:
        /*0258*/ 	.byte	0x04, 0x1c
        /*025a*/ 	.short	(.L_299 - .L_298)


	//   ....[0]....
.L_298:
        /*025c*/ 	.word	0x00008dd0


	//----- nvinfo : EIATTR_MAX_THREADS
	.align		4
.L_299:
        /*0260*/ 	.byte	0x04, 0x05
        /*0262*/ 	.short	(.L_301 - .L_300)
.L_300:
        /*0264*/ 	.word	0x00000080
        /*0268*/ 	.word	0x00000001
        /*026c*/ 	.word	0x00000001


	//----- nvinfo : EIATTR_CRS_STACK_SIZE
	.align		4
.L_301:
        /*0270*/ 	.byte	0x04, 0x1e
        /*0272*/ 	.short	(.L_303 - .L_302)
.L_302:
        /*0274*/ 	.word	0x00000000


	//----- nvinfo : EIATTR_CBANK_PARAM_SIZE
	.align		4
.L_303:
        /*0278*/ 	.byte	0x03, 0x19
        /*027a*/ 	.short	0x0018


	//----- nvinfo : EIATTR_PARAM_CBANK
	.align		4
        /*027c*/ 	.byte	0x04, 0x0a
        /*027e*/ 	.short	(.L_305 - .L_304)
	.align		4
.L_304:
        /*0280*/ 	.word	index@(.nv.constant0._Z30router_gemm_kernel_bf16_outputI13__nv_bfloat16Li128ELi8ELi13ELi384ELi7168EEvPS0_PKT_S4_)
        /*0284*/ 	.short	0x0210
        /*0286*/ 	.short	0x0018


	//----- nvinfo : EIATTR_SW_WAR
	.align		4
.L_305:
        /*0288*/ 	.byte	0x04, 0x36
        /*028a*/ 	.short	(.L_307 - .L_306)
.L_306:
        /*028c*/ 	.word	0x00000008
.L_307:


//--------------------- .nv.info._Z30router_gemm_kernel_bf16_outputI13__nv_bfloat16Li128ELi8ELi12ELi384ELi7168EEvPS0_PKT_S4_ --------------------------
	.section	.nv.info._Z30router_gemm_kernel_bf16_outputI13__nv_bfloat16Li128ELi8ELi12ELi384ELi7168EEvPS0_PKT_S4_,"",@"SHT_CUDA_INFO"
	.sectionflags	@""
	.align	4


	//----- nvinfo : EIATTR_CUDA_API_VERSION
	.align		4
        /*0000*/ 	.byte	0x04, 0x37
        /*0002*/ 	.short	(.L_309 - .L_308)
.L_308:
        /*0004*/ 	.word	0x00000082


	//----- nvinfo : EIATTR_KPARAM_INFO
	.align		4
.L_309:
        /*0008*/ 	.byte	0x04, 0x17
        /*000a*/ 	.short	(.L_311 - .L_310)
.L_310:
        /*000c*/ 	.word	0x00000000
        /*0010*/ 	.short	0x0002
        /*0012*/ 	.short	0x0010
        /*0014*/ 	.byte	0x00, 0xf0, 0x21, 0x00


	//----- nvinfo : EIATTR_KPARAM_INFO
	.align		4
.L_311:
        /*0018*/ 	.byte	0x04, 0x17
        /*001a*/ 	.short	(.L_313 - .L_312)
.L_312:
        /*001c*/ 	.word	0x00000000
        /*0020*/ 	.short	0x0001
        /*0022*/ 	.short	0x0008
        /*0024*/ 	.byte	0x00, 0xf0, 0x21, 0x00


	//----- nvinfo : EIATTR_KPARAM_INFO
	.align		4
.L_313:
        /*0028*/ 	.byte	0x04, 0x17
        /*002a*/ 	.short	(.L_315 - .L_314)
.L_314:
        /*002c*/ 	.word	0x00000000
        /*0030*/ 	.short	0x0000
        /*0032*/ 	.short	0x0000
        /*0034*/ 	.byte	0x00, 0xf0, 0x21, 0x00


	//----- nvinfo : EIATTR_SPARSE_MMA_MASK
	.align		4
.L_315:
        /*0038*/ 	.byte	0x03, 0x50
        /*003a*/ 	.short	0x0000


	//----- nvinfo : EIATTR_MAXREG_COUNT
	.align		4
        /*003c*/ 	.byte	0x03, 0x1b
        /*003e*/ 	.short	0x00ff


	//----- nvinfo : EIATTR_NUM_BARRIERS
	.align		4
        /*0040*/ 	.byte	0x02, 0x4c
        /*0042*/ 	.byte	0x01
	.zero		1


	//----- nvinfo : EIATTR_MERCURY_ISA_VERSION
	.align		4
        /*0044*/ 	.byte	0x03, 0x5f
        /*0046*/ 	.short	0x0101


	//----- nvinfo : EIATTR_COOP_GROUP_MASK_REGIDS
	.align		4
        /*0048*/ 	.byte	0x04, 0x29
        /*004a*/ 	.short	(.L_317 - .L_316)


	//   ....[0]....
.L_316:
        /*004c*/ 	.word	0xffffffff


	//   ....[1]....
        /*0050*/ 	.word	0xffffffff


	//   ....[2]....
        /*0054*/ 	.word	0xffffffff


	//   ....[3]....
        /*0058*/ 	.word	0xffffffff


	//   ....[4]....
        /*005c*/ 	.word	0xffffffff


	//   ....[5]....
        /*0060*/ 	.word	0xffffffff


	//   ....[6]....
        /*0064*/ 	.word	0xffffffff


	//   ....[7]....
        /*0068*/ 	.word	0xffffffff


	//   ....[8]....
        /*006c*/ 	.word	0xffffffff


	//   ....[9]....
        /*0070*/ 	.word	0xffffffff


	//   ....[10]....
        /*0074*/ 	.word	0xffffffff


	//   ....[11]....
        /*0078*/ 	.word	0xffffffff


	//   ....[12]....
        /*007c*/ 	.word	0xffffffff


	//   ....[13]....
        /*0080*/ 	.word	0xffffffff


	//   ....[14]....
        /*0084*/ 	.word	0xffffffff


	//   ....[15]....
        /*0088*/ 	.word	0xffffffff


	//   ....[16]....
        /*008c*/ 	.word	0xffffffff


	//   ....[17]....
        /*0090*/ 	.word	0xffffffff


	//   ....[18]....
        /*0094*/ 	.word	0xffffffff


	//   ....[19]....
        /*0098*/ 	.word	0xffffffff


	//   ....[20]....
        /*009c*/ 	.word	0xffffffff


	//   ....[21]....
        /*00a0*/ 	.word	0xffffffff


	//   ....[22]....
        /*00a4*/ 	.word	0xffffffff


	//   ....[23]....
        /*00a8*/ 	.word	0xffffffff


	//   ....[24]....
        /*00ac*/ 	.word	0xffffffff


	//   ....[25]....
        /*00b0*/ 	.word	0xffffffff


	//   ....[26]....
        /*00b4*/ 	.word	0xffffffff


	//   ....[27]....
        /*00b8*/ 	.word	0xffffffff


	//   ....[28]....
        /*00bc*/ 	.word	0xffffffff


	//   ....[29]....
        /*00c0*/ 	.word	0xffffffff


	//   ....[30]....
        /*00c4*/ 	.word	0xffffffff


	//   ....[31]....
        /*00c8*/ 	.word	0xffffffff


	//   ....[32]....
        /*00cc*/ 	.word	0xffffffff


	//   ....[33]....
        /*00d0*/ 	.word	0xffffffff


	//   ....[34]....
        /*00d4*/ 	.word	0xffffffff


	//   ....[35]....
        /*00d8*/ 	.word	0xffffffff


	//   ....[36]....
        /*00dc*/ 	.word	0xffffffff


	//   ....[37]....
        /*00e0*/ 	.word	0xffffffff


	//   ....[38]....
        /*00e4*/ 	.word	0xffffffff


	//   ....[39]....
        /*00e8*/ 	.word	0xffffffff


	//   ....[40]....
        /*00ec*/ 	.word	0xffffffff


	//   ....[41]....
        /*00f0*/ 	.word	0xffffffff


	//   ....[42]....
        /*00f4*/ 	.word	0xffffffff


	//   ....[43]....
        /*00f8*/ 	.word	0xffffffff


	//   ....[44]....
        /*00fc*/ 	.word	0xffffffff


	//   ....[45]....
        /*0100*/ 	.word	0xffffffff


	//   ....[46]....
        /*0104*/ 	.word	0xffffffff


	//   ....[47]....
        /*0108*/ 	.word	0xffffffff


	//   ....[48]....
        /*010c*/ 	.word	0xffffffff


	//   ....[49]....
        /*0110*/ 	.word	0xffffffff


	//   ....[50]....
        /*0114*/ 	.word	0xffffffff


	//   ....[51]....
        /*0118*/ 	.word	0xffffffff


	//   ....[52]....
        /*011c*/ 	.word	0xffffffff


	//   ....[53]....
        /*0120*/ 	.word	0xffffffff


	//   ....[54]....
        /*0124*/ 	.word	0xffffffff


	//   ....[55]....
        /*0128*/ 	.word	0xffffffff


	//   ....[56]....
        /*012c*/ 	.word	0xffffffff


	//   ....[57]....
        /*0130*/ 	.word	0xffffffff


	//   ....[58]....
        /*0134*/ 	.word	0xffffffff


	//   ....[59]....
        /*0138*/ 	.word	0xffffffff


	//----- nvinfo : EIATTR_COOP_GROUP_INSTR_OFFSETS
	.align		4
.L_317:
        /*013c*/ 	.byte	0x04, 0x28
        /*013e*/ 	.short	(.L_319 - .L_318)


	//   ....[0]....
.L_318:
        /*0140*/ 	.word	0x00006c90


	//   ....[1]....
        /*0144*/ 	.word	0x00006cc0


	//   ....[2]....
        /*0148*/ 	.word	0x00006d00


	//   ....[3]....
        /*014c*/ 	.word	0x00006da0


	//   ....[4]....
        /*0150*/ 	.word	0x00007420


	//   ....[5]....
        /*0154*/ 	.word	0x00007580


	//   ....[6]....
        /*0158*/ 	.word	0x00007590


	//   ....[7]....
        /*015c*/ 	.word	0x000075a0


	//   ....[8]....
        /*0160*/ 	.word	0x000075b0


	//   ....[9]....
        /*0164*/ 	.word	0x000075c0


	//   ....[10]....
        /*0168*/ 	.word	0x000075d0


	//   ....[11]....
        /*016c*/ 	.word	0x000075e0


	//   ....[12]....
        /*0170*/ 	.word	0x000075f0


	//   ....[13]....
        /*0174*/ 	.word	0x00007670


	//   ....[14]....
        /*0178*/ 	.word	0x00007690


	//   ....[15]....
        /*017c*/ 	.word	0x000076a0


	//   ....[16]....
        /*0180*/ 	.word	0x000076b0


	//   ....[17]....
        /*0184*/ 	.word	0x000076c0


	//   ....[18]....
        /*0188*/ 	.word	0x000076d0


	//   ....[19]....
        /*018c*/ 	.word	0x000076e0


	//   ....[20]....
        /*0190*/ 	.word	0x000076f0


	//   ....[21]....
        /*0194*/ 	.word	0x00007700


	//   ....[22]....
        /*0198*/ 	.word	0x00007710


	//   ....[23]....
        /*019c*/ 	.word	0x00007720


	//   ....[24]....
        /*01a0*/ 	.word	0x000077e0


	//   ....[25]....
        /*01a4*/ 	.word	0x000077f0


	//   ....[26]....
        /*01a8*/ 	.word	0x00007800


	//   ....[27]....
        /*01ac*/ 	.word	0x00007810


	//   ....[28]....
        /*01b0*/ 	.word	0x00007820


	//   ....[29]....
        /*01b4*/ 	.word	0x00007830


	//   ....[30]....
        /*01b8*/ 	.word	0x00007840


	//   ....[31]....
        /*01bc*/ 	.word	0x00007850


	//   ....[32]....
        /*01c0*/ 	.word	0x00007860


	//   ....[33]....
        /*01c4*/ 	.word	0x00007870


	//   ....[34]....
        /*01c8*/ 	.word	0x00007880


	//   ....[35]....
        /*01cc*/ 	.word	0x00007890


	//   ....[36]....
        /*01d0*/ 	.word	0x00007960


	//   ....[37]....
        /*01d4*/ 	.word	0x00007970


	//   ....[38]....
        /*01d8*/ 	.word	0x00007980


	//   ....[39]....
        /*01dc*/ 	.word	0x00007990


	//   ....[40]....
        /*01e0*/ 	.word	0x000079a0


	//   ....[41]....
        /*01e4*/ 	.word	0x000079b0


	//   ....[42]....
        /*01e8*/ 	.word	0x000079c0


	//   ....[43]....
        /*01ec*/ 	.word	0x000079d0


	//   ....[44]....
        /*01f0*/ 	.word	0x000079e0


	//   ....[45]....
        /*01f4*/ 	.word	0x000079f0


	//   ....[46]....
        /*01f8*/ 	.word	0x00007a00


	//   ....[47]....
        /*01fc*/ 	.word	0x00007a10


	//   ....[48]....
        /*0200*/ 	.word	0x00007af0


	//   ....[49]....
        /*0204*/ 	.word	0x00007b00


	//   ....[50]....
        /*0208*/ 	.word	0x00007b10


	//   ....[51]....
        /*020c*/ 	.word	0x00007b20


	//   ....[52]....
        /*0210*/ 	.word	0x00007b30


	//   ....[53]....
        /*0214*/ 	.word	0x00007b40


	//   ....[54]....
        /*0218*/ 	.word	0x00007b50


	//   ....[55]....
        /*021c*/ 	.word	0x00007b60


	//   ....[56]....
        /*0220*/ 	.word	0x00007b70


	//   ....[57]....
        /*0224*/ 	.word	0x00007b80


	//   ....[58]....
        /*0228*/ 	.word	0x00007b90


	//   ....[59]....
        /*022c*/ 	.word	0x00007ba0


	//----- nvinfo : EIATTR_EXIT_INSTR_OFFSETS
	.align		4
.L_319:
        /*0230*/ 	.byte	0x04, 0x1c
        /*0232*/ 	.short	(.L_321 - .L_320)


	//   ....[0]....
.L_320:
        /*0234*/ 	.word	0x00008370


	//----- nvinfo : EIATTR_MAX_THREADS
	.align		4
.L_321:
        /*0238*/ 	.byte	0x04, 0x05
        /*023a*/ 	.short	(.L_323 - .L_322)
.L_322:
        /*023c*/ 	.word	0x00000080
        /*0240*/ 	.word	0x00000001
        /*0244*/ 	.word	0x00000001


	//----- nvinfo : EIATTR_CRS_STACK_SIZE
	.align		4
.L_323:
        /*0248*/ 	.byte	0x04, 0x1e
        /*024a*/ 	.short	(.L_325 - .L_324)
.L_324:
        /*024c*/ 	.word	0x00000000


	//----- nvinfo : EIATTR_CBANK_PARAM_SIZE
	.align		4
.L_325:
        /*0250*/ 	.byte	0x03, 0x19
        /*0252*/ 	.short	0x0018


	//----- nvinfo : EIATTR_PARAM_CBANK
	.align		4
        /*0254*/ 	.byte	0x04, 0x0a
        /*0256*/ 	.short	(.L_327 - .L_326)
	.align		4
.L_326:
        /*0258*/ 	.word	index@(.nv.constant0._Z30router_gemm_kernel_bf16_outputI13__nv_bfloat16Li128ELi8ELi12ELi384ELi7168EEvPS0_PKT_S4_)
        /*025c*/ 	.short	0x0210
        /*025e*/ 	.short	0x0018


	//----- nvinfo : EIATTR_SW_WAR
	.align		4
.L_327:
        /*0260*/ 	.byte	0x04, 0x36
        /*0262*/ 	.short	(.L_329 - .L_328)
.L_328:
        /*0264*/ 	.word	0x00000008
.L_329:


//--------------------- .nv.info._Z30router_gemm_kernel_bf16_outputI13__nv_bfloat16Li128ELi8ELi11ELi384ELi7168EEvPS0_PKT_S4_ --------------------------
	.section	.nv.info._Z30router_gemm_kernel_bf16_outputI13__nv_bfloat16Li128ELi8ELi11ELi384ELi7168EEvPS0_PKT_S4_,"",@"SHT_CUDA_INFO"
	.sectionflags	@""
	.align	4


	//----- nvinfo : EIATTR_CUDA_API_VERSION
	.align		4
        /*0000*/ 	.byte	0x04, 0x37
        /*0002*/ 	.short	(.L_331 - .L_330)
.L_330:
        /*0004*/ 	.word	0x00000082


	//----- nvinfo : EIATTR_KPARAM_INFO
	.align		4
.L_331:
        /*0008*/ 	.byte	0x04, 0x17
        /*000a*/ 	.short	(.L_333 - .L_332)
.L_332:
        /*000c*/ 	.word	0x00000000
        /*0010*/ 	.short	0x0002
        /*0012*/ 	.short	0x0010
        /*0014*/ 	.byte	0x00, 0xf0, 0x21, 0x00


	//----- nvinfo : EIATTR_KPARAM_INFO
	.align		4
.L_333:
        /*0018*/ 	.byte	0x04, 0x17
        /*001a*/ 	.short	(.L_335 - .L_334)
.L_334:
        /*001c*/ 	.word	0x00000000
        /*0020*/ 	.short	0x0001
        /*0022*/ 	.short	0x0008
        /*0024*/ 	.byte	0x00, 0xf0, 0x21, 0x00


	//----- nvinfo : EIATTR_KPARAM_INFO
	.align		4
.L_335:
        /*0028*/ 	.byte	0x04, 0x17
        /*002a*/ 	.short	(.L_337 - .L_336)
.L_336:
        /*002c*/ 	.word	0x00000000
        /*0030*/ 	.short	0x0000
        /*0032*/ 	.short	0x0000
        /*0034*/ 	.byte	0x00, 0xf0, 0x21, 0x00


	//----- nvinfo : EIATTR_SPARSE_MMA_MASK
	.align		4
.L_337:
        /*0038*/ 	.byte	0x03, 0x50
        /*003a*/ 	.short	0x0000


	//----- nvinfo : EIATTR_MAXREG_COUNT
	.align		4
        /*003c*/ 	.byte	0x03, 0x1b
        /*003e*/ 	.short	0x00ff


	//----- nvinfo : EIATTR_NUM_BARRIERS
	.align		4
        /*0040*/ 	.byte	0x02, 0x4c
        /*0042*/ 	.byte	0x01
	.zero		1


	//----- nvinfo : EIATTR_MERCURY_ISA_VERSION
	.align		4
        /*0044*/ 	.byte	0x03, 0x5f
        /*0046*/ 	.short	0x0101


	//----- nvinfo : EIATTR_COOP_GROUP_MASK_REGIDS
	.align		4
        /*0048*/ 	.byte	0x04, 0x29
        /*004a*/ 	.short	(.L_339 - .L_338)


	//   ....[0]....
.L_338:
        /*004c*/ 	.word	0xffffffff


	//   ....[1]....
        /*0050*/ 	.word	0xffffffff


	//   ....[2]....
        /*0054*/ 	.word	0xffffffff


	//   ....[3]....
        /*0058*/ 	.word	0xffffffff


	//   ....[4]....
        /*005c*/ 	.word	0xffffffff


	//   ....[5]....
        /*0060*/ 	.word	0xffffffff


	//   ....[6]....
        /*0064*/ 	.word	0xffffffff


	//   ....[7]....
        /*0068*/ 	.word	0xffffffff


	//   ....[8]....
        /*006c*/ 	.word	0xffffffff


	//   ....[9]....
        /*0070*/ 	.word	0xffffffff


	//   ....[10]....
        /*0074*/ 	.word	0xffffffff


	//   ....[11]....
        /*0078*/ 	.word	0xffffffff


	//   ....[12]....
        /*007c*/ 	.word	0xffffffff


	//   ....[13]....
        /*0080*/ 	.word	0xffffffff


	//   ....[14]....
        /*0084*/ 	.word	0xffffffff


	//   ....[15]....
        /*0088*/ 	.word	0xffffffff


	//   ....[16]....
        /*008c*/ 	.word	0xffffffff


	//   ....[17]....
        /*0090*/ 	.word	0xffffffff


	//   ....[18]....
        /*0094*/ 	.word	0xffffffff


	//   ....[19]....
        /*0098*/ 	.word	0xffffffff


	//   ....[20]....
        /*009c*/ 	.word	0xffffffff


	//   ....[21]....
        /*00a0*/ 	.word	0xffffffff


	//   ....[22]....
        /*00a4*/ 	.word	0xffffffff


	//   ....[23]....
        /*00a8*/ 	.word	0xffffffff


	//   ....[24]....
        /*00ac*/ 	.word	0xffffffff


	//   ....[25]....
        /*00b0*/ 	.word	0xffffffff


	//   ....[26]....
        /*00b4*/ 	.word	0xffffffff


	//   ....[27]....
        /*00b8*/ 	.word	0xffffffff


	//   ....[28]....
        /*00bc*/ 	.word	0xffffffff


	//   ....[29]....
        /*00c0*/ 	.word	0xffffffff


	//   ....[30]....
        /*00c4*/ 	.word	0xffffffff


	//   ....[31]....
        /*00c8*/ 	.word	0xffffffff


	//   ....[32]....
        /*00cc*/ 	.word	0xffffffff


	//   ....[33]....
        /*00d0*/ 	.word	0xffffffff


	//   ....[34]....
        /*00d4*/ 	.word	0xffffffff


	//   ....[35]....
        /*00d8*/ 	.word	0xffffffff


	//   ....[36]....
        /*00dc*/ 	.word	0xffffffff


	//   ....[37]....
        /*00e0*/ 	.word	0xffffffff


	//   ....[38]....
        /*00e4*/ 	.word	0xffffffff


	//   ....[39]....
        /*00e8*/ 	.word	0xffffffff


	//   ....[40]....
        /*00ec*/ 	.word	0xffffffff


	//   ....[41]....
        /*00f0*/ 	.word	0xffffffff


	//   ....[42]....
        /*00f4*/ 	.word	0xffffffff


	//   ....[43]....
        /*00f8*/ 	.word	0xffffffff


	//   ....[44]....
        /*00fc*/ 	.word	0xffffffff


	//   ....[45]....
        /*0100*/ 	.word	0xffffffff


	//   ....[46]....
        /*0104*/ 	.word	0xffffffff


	//   ....[47]....
        /*0108*/ 	.word	0xffffffff


	//   ....[48]....
        /*010c*/ 	.word	0xffffffff


	//   ....[49]....
        /*0110*/ 	.word	0xffffffff


	//   ....[50]....
        /*0114*/ 	.word	0xffffffff


	//   ....[51]....
        /*0118*/ 	.word	0xffffffff


	//   ....[52]....
        /*011c*/ 	.word	0xffffffff


	//   ....[53]....
        /*0120*/ 	.word	0xffffffff


	//   ....[54]....
        /*0124*/ 	.word	0xffffffff


	//----- nvinfo : EIATTR_COOP_GROUP_INSTR_OFFSETS
	.align		4
.L_339:
        /*0128*/ 	.byte	0x04, 0x28
        /*012a*/ 	.short	(.L_341 - .L_340)


	//   ....[0]....
.L_340:
        /*012c*/ 	.word	0x00006960


	//   ....[1]....
        /*0130*/ 	.word	0x00006a10


	//   ....[2]....
        /*0134*/ 	.word	0x00006a40


	//   ....[3]....
        /*0138*/ 	.word	0x00006ae0


	//   ....[4]....
        /*013c*/ 	.word	0x00006c20


	//   ....[5]....
        /*0140*/ 	.word	0x00006c40


	//   ....[6]....
        /*0144*/ 	.word	0x00006c50


	//   ....[7]....
        /*0148*/ 	.word	0x00006c60


	//   ....[8]....
        /*014c*/ 	.word	0x00006c70


	//   ....[9]....
        /*0150*/ 	.word	0x00006c80


	//   ....[10]....
        /*0154*/ 	.word	0x00006c90


	//   ....[11]....
        /*0158*/ 	.word	0x00006ca0


	//   ....[12]....
        /*015c*/ 	.word	0x00006d20


	//   ....[13]....
        /*0160*/ 	.word	0x00006d40


	//   ....[14]....
        /*0164*/ 	.word	0x00006d50


	//   ....[15]....
        /*0168*/ 	.word	0x00006d60


	//   ....[16]....
        /*016c*/ 	.word	0x00006d70


	//   ....[17]....
        /*0170*/ 	.word	0x00006d80


	//   ....[18]....
        /*0174*/ 	.word	0x00006d90


	//   ....[19]....
        /*0178*/ 	.word	0x00006da0


	//   ....[20]....
        /*017c*/ 	.word	0x00006db0


	//   ....[21]....
        /*0180*/ 	.word	0x00006dc0


	//   ....[22]....
        /*0184*/ 	.word	0x00006e70


	//   ....[23]....
        /*0188*/ 	.word	0x00006e80


	//   ....[24]....
        /*018c*/ 	.word	0x00006e90


	//   ....[25]....
        /*0190*/ 	.word	0x00006ea0


	//   ....[26]....
        /*0194*/ 	.word	0x00006eb0


	//   ....[27]....
        /*0198*/ 	.word	0x00006ec0


	//   ....[28]....
        /*019c*/ 	.word	0x00006ed0


	//   ....[29]....
        /*01a0*/ 	.word	0x00006ee0


	//   ....[30]....
        /*01a4*/ 	.word	0x00006ef0


	//   ....[31]....
        /*01a8*/ 	.word	0x00006f00


	//   ....[32]....
        /*01ac*/ 	.word	0x00006f10


	//   ....[33]....
        /*01b0*/ 	.word	0x00006fd0


	//   ....[34]....
        /*01b4*/ 	.word	0x00006fe0


	//   ....[35]....
        /*01b8*/ 	.word	0x00006ff0


	//   ....[36]....
        /*01bc*/ 	.word	0x00007000


	//   ....[37]....
        /*01c0*/ 	.word	0x00007010


	//   ....[38]....
        /*01c4*/ 	.word	0x00007020


	//   ....[39]....
        /*01c8*/ 	.word	0x00007030


	//   ....[40]....
        /*01cc*/ 	.word	0x00007040


	//   ....[41]....
        /*01d0*/ 	.word	0x00007050


	//   ....[42]....
        /*01d4*/ 	.word	0x00007060


	//   ....[43]....
        /*01d8*/ 	.word	0x00007070


	//   ....[44]....
        /*01dc*/ 	.word	0x00007140


	//   ....[45]....
        /*01e0*/ 	.word	0x00007150


	//   ....[46]....
        /*01e4*/ 	.word	0x00007160


	//   ....[47]....
        /*01e8*/ 	.word	0x00007170


	//   ....[48]....
        /*01ec*/ 	.word	0x00007180


	//   ....[49]....
        /*01f0*/ 	.word	0x00007190


	//   ....[50]....
        /*01f4*/ 	.word	0x000071a0


	//   ....[51]....
        /*01f8*/ 	.word	0x000071b0


	//   ....[52]....
        /*01fc*/ 	.word	0x000071c0


	//   ....[53]....
        /*0200*/ 	.word	0x000071d0


	//   ....[54]....
        /*0204*/ 	.word	0x000071e0


	//----- nvinfo : EIATTR_EXIT_INSTR_OFFSETS
	.align		4
.L_341:
        /*0208*/ 	.byte	0x04, 0x1c
        /*020a*/ 	.short	(.L_343 - .L_342)


	//   ....[0]....
.L_342:
        /*020c*/ 	.word	0x00007910


	//----- nvinfo : EIATTR_MAX_THREADS
	.align		4
.L_343:
        /*0210*/ 	.byte	0x04, 0x05
        /*0212*/ 	.short	(.L_345 - .L_344)
.L_344:
        /*0214*/ 	.word	0x00000080
        /*0218*/ 	.word	0x00000001
        /*021c*/ 	.word	0x00000001


	//----- nvinfo : EIATTR_CRS_STACK_SIZE
	.align		4
.L_345:
        /*0220*/ 	.byte	0x04, 0x1e
        /*0222*/ 	.short	(.L_347 - .L_346)
.L_346:
        /*0224*/ 	.word	0x00000000


	//----- nvinfo : EIATTR_CBANK_PARAM_SIZE
	.align		4
.L_347:
        /*0228*/ 	.byte	0x03, 0x19
        /*022a*/ 	.short	0x0018


	//----- nvinfo : EIATTR_PARAM_CBANK
	.align		4
        /*022c*/ 	.byte	0x04, 0x0a
        /*022e*/ 	.short	(.L_349 - .L_348)
	.align		4
.L_348:
        /*0230*/ 	.word	index@(.nv.constant0._Z30router_gemm_kernel_bf16_outputI13__nv_bfloat16Li128ELi8ELi11ELi384ELi7168EEvPS0_PKT_S4_)
        /*0234*/ 	.short	0x0210
        /*0236*/ 	.short	0x0018


	//----- nvinfo : EIATTR_SW_WAR
	.align		4
.L_349:
        /*0238*/ 	.byte	0x04, 0x36
        /*023a*/ 	.short	(.L_351 - .L_350)
.L_350:
        /*023c*/ 	.word	0x00000008
.L_351:


//--------------------- .nv.info._Z30router_gemm_kernel_bf16_outputI13__nv_bfloat16Li128ELi8ELi10ELi384ELi7168EEvPS0_PKT_S4_ --------------------------
	.section	.nv.info._Z30router_gemm_kernel_bf16_outputI13__nv_bfloat16Li128ELi8ELi10ELi384ELi7168EEvPS0_PKT_S4_,"",@"SHT_CUDA_INFO"
	.sectionflags	@""
	.align	4


	//----- nvinfo : EIATTR_CUDA_API_VERSION
	.align		4
        /*0000*/ 	.byte	0x04, 0x37
        /*0002*/ 	.short	(.L_353 - .L_352)
.L_352:
        /*0004*/ 	.word	0x00000082


	//----- nvinfo : EIATTR_KPARAM_INFO
	.align		4
.L_353:
        /*0008*/ 	.byte	0x04, 0x17
        /*000a*/ 	.short	(.L_355 - .L_354)
.L_354:
        /*000c*/ 	.word	0x00000000
        /*0010*/ 	.short	0x0002
        /*0012*/ 	.short	0x0010
        /*0014*/ 	.byte	0x00, 0xf0, 0x21, 0x00


	//----- nvinfo : EIATTR_KPARAM_INFO
	.align		4
.L_355:
        /*0018*/ 	.byte	0x04, 0x17
        /*001a*/ 	.short	(.L_357 - .L_356)
.L_356:
        /*001c*/ 	.word	0x00000000
        /*0020*/ 	.short	0x0001
        /*0022*/ 	.short	0x0008
        /*0024*/ 	.byte	0x00, 0xf0, 0x21, 0x00


	//----- nvinfo : EIATTR_KPARAM_INFO
	.align		4
.L_357:
        /*0028*/ 	.byte	0x04, 0x17
        /*002a*/ 	.short	(.L_359 - .L_358)
.L_358:
        /*002c*/ 	.word	0x00000000
        /*0030*/ 	.short	0x0000
        /*0032*/ 	.short	0x0000
        /*0034*/ 	.byte	0x00, 0xf0, 0x21, 0x00


	//----- nvinfo : EIATTR_SPARSE_MMA_MASK
	.align		4
.L_359:
        /*0038*/ 	.byte	0x03, 0x50
        /*003a*/ 	.short	0x0000


	//----- nvinfo : EIATTR_MAXREG_COUNT
	.align		4
        /*003c*/ 	.byte	0x03, 0x1b
        /*003e*/ 	.short	0x00ff


	//----- nvinfo : EIATTR_NUM_BARRIERS
	.align		4
        /*0040*/ 	.byte	0x02, 0x4c
        /*0042*/ 	.byte	0x01
	.zero		1


	//----- nvinfo : EIATTR_MERCURY_ISA_VERSION
	.align		4
        /*0044*/ 	.byte	0x03, 0x5f
        /*0046*/ 	.short	0x0101


	//----- nvinfo : EIATTR_COOP_GROUP_MASK_REGIDS
	.align		4
        /*0048*/ 	.byte	0x04, 0x29
        /*004a*/ 	.short	(.L_361 - .L_360)


	//   ....[0]....
.L_360:
        /*004c*/ 	.word	0xffffffff


	//   ....[1]....
        /*0050*/ 	.word	0xffffffff


	//   ....[2]....
        /*0054*/ 	.word	0xffffffff


	//   ....[3]....
        /*0058*/ 	.word	0xffffffff


	//   ....[4]....
        /*005c*/ 	.word	0xffffffff


	//   ....[5]....
        /*0060*/ 	.word	0xffffffff


	//   ....[6]....
        /*0064*/ 	.word	0xffffffff


	//   ....[7]....
        /*0068*/ 	.word	0xffffffff


	//   ....[8]....
        /*006c*/ 	.word	0xffffffff


	//   ....[9]....
        /*0070*/ 	.word	0xffffffff


	//   ....[10]....
        /*0074*/ 	.word	0xffffffff


	//   ....[11]....
        /*0078*/ 	.word	0xffffffff


	//   ....[12]....
        /*007c*/ 	.word	0xffffffff


	//   ....[13]....
        /*0080*/ 	.word	0xffffffff


	//   ....[14]....
        /*0084*/ 	.word	0xffffffff


	//   ....[15]....
        /*0088*/ 	.word	0xffffffff


	//   ....[16]....
        /*008c*/ 	.word	0xffffffff


	//   ....[17]....
        /*0090*/ 	.word	0xffffffff


	//   ....[18]....
        /*0094*/ 	.word	0xffffffff


	//   ....[19]....
        /*0098*/ 	.word	0xffffffff


	//   ....[20]....
        /*009c*/ 	.word	0xffffffff


	//   ....[21]....
        /*00a0*/ 	.word	0xffffffff


	//   ....[22]....
        /*00a4*/ 	.word	0xffffffff


	//   ....[23]....
        /*00a8*/ 	.word	0xffffffff


	//   ....[24]....
        /*00ac*/ 	.word	0xffffffff


	//   ....[25]....
        /*00b0*/ 	.word	0xffffffff


	//   ....[26]....
        /*00b4*/ 	.word	0xffffffff


	//   ....[27]....
        /*00b8*/ 	.word	0xffffffff


	//   ....[28]....
        /*00bc*/ 	.word	0xffffffff


	//   ....[29]....
        /*00c0*/ 	.word	0xffffffff


	//   ....[30]....
        /*00c4*/ 	.word	0xffffffff


	//   ....[31]....
        /*00c8*/ 	.word	0xffffffff


	//   ....[32]....
        /*00cc*/ 	.word	0xffffffff


	//   ....[33]....
        /*00d0*/ 	.word	0xffffffff


	//   ....[34]....
        /*00d4*/ 	.word	0xffffffff


	//   ....[35]....
        /*00d8*/ 	.word	0xffffffff


	//   ....[36]....
        /*00dc*/ 	.word	0xffffffff


	//   ....[37]....
        /*00e0*/ 	.word	0xffffffff


	//   ....[38]....
        /*00e4*/ 	.word	0xffffffff


	//   ....[39]....
        /*00e8*/ 	.word	0xffffffff


	//   ....[40]....
        /*00ec*/ 	.word	0xffffffff


	//   ....[41]....
        /*00f0*/ 	.word	0xffffffff


	//   ....[42]....
        /*00f4*/ 	.word	0xffffffff


	//   ....[43]....
        /*00f8*/ 	.word	0xffffffff


	//   ....[44]....
        /*00fc*/ 	.word	0xffffffff


	//   ....[45]....
        /*0100*/ 	.word	0xffffffff


	//   ....[46]....
        /*0104*/ 	.word	0xffffffff


	//   ....[47]....
        /*0108*/ 	.word	0xffffffff


	//   ....[48]....
        /*010c*/ 	.word	0xffffffff


	//   ....[49]....
        /*0110*/ 	.word	0xffffffff


	//----- nvinfo : EIATTR_COOP_GROUP_INSTR_OFFSETS
	.align		4
.L_361:
        /*0114*/ 	.byte	0x04, 0x28
        /*0116*/ 	.short	(.L_363 - .L_362)


	//   ....[0]....
.L_362:
        /*0118*/ 	.word	0x00006280


	//   ....[1]....
        /*011c*/ 	.word	0x00006290


	//   ....[2]....
        /*0120*/ 	.word	0x000062a0


	//   ....[3]....
        /*0124*/ 	.word	0x000062b0


	//   ....[4]....
        /*0128*/ 	.word	0x000062c0


	//   ....[5]....
        /*012c*/ 	.word	0x000062d0


	//   ....[6]....
        /*0130*/ 	.word	0x000062e0


	//   ....[7]....
        /*0134*/ 	.word	0x000062f0


	//   ....[8]....
        /*0138*/ 	.word	0x00006300


	//   ....[9]....
        /*013c*/ 	.word	0x00006310


	//   ....[10]....
        /*0140*/ 	.word	0x000063c0


	//   ....[11]....
        /*0144*/ 	.word	0x000063d0


	//   ....[12]....
        /*0148*/ 	.word	0x000063e0


	//   ....[13]....
        /*014c*/ 	.word	0x000063f0


	//   ....[14]....
        /*0150*/ 	.word	0x00006400


	//   ....[15]....
        /*0154*/ 	.word	0x00006410


	//   ....[16]....
        /*0158*/ 	.word	0x00006420


	//   ....[17]....
        /*015c*/ 	.word	0x00006430


	//   ....[18]....
        /*0160*/ 	.word	0x00006440


	//   ....[19]....
        /*0164*/ 	.word	0x00006450


	//   ....[20]....
        /*0168*/ 	.word	0x00006500


	//   ....[21]....
        /*016c*/ 	.word	0x00006510


	//   ....[22]....
        /*0170*/ 	.word	0x00006520


	//   ....[23]....
        /*0174*/ 	.word	0x00006530


	//   ....[24]....
        /*0178*/ 	.word	0x00006540


	//   ....[25]....
        /*017c*/ 	.word	0x00006550


	//   ....[26]....
        /*0180*/ 	.word	0x00006560


	//   ....[27]....
        /*0184*/ 	.word	0x00006570


	//   ....[28]....
        /*0188*/ 	.word	0x00006580


	//   ....[29]....
        /*018c*/ 	.word	0x00006590


	//   ....[30]....
        /*0190*/ 	.word	0x00006640


	//   ....[31]....
        /*0194*/ 	.word	0x00006650


	//   ....[32]....
        /*0198*/ 	.word	0x00006660


	//   ....[33]....
        /*019c*/ 	.word	0x00006670


	//   ....[34]....
        /*01a0*/ 	.word	0x00006680


	//   ....[35]....
        /*01a4*/ 	.word	0x00006690


	//   ....[36]....
        /*01a8*/ 	.word	0x000066a0


	//   ....[37]....
        /*01ac*/ 	.word	0x000066b0


	//   ....[38]....
        /*01b0*/ 	.word	0x000066c0


	//   ....[39]....
        /*01b4*/ 	.word	0x000066d0


	//   ....[40]....
        /*01b8*/ 	.word	0x00006790


	//   ....[41]....
        /*01bc*/ 	.word	0x000067a0


	//   ....[42]....
        /*01c0*/ 	.word	0x000067b0


	//   ....[43]....
        /*01c4*/ 	.word	0x000067c0


	//   ....[44]....
        /*01c8*/ 	.word	0x000067d0


	//   ....[45]....
        /*01cc*/ 	.word	0x000067e0


	//   ....[46]....
        /*01d0*/ 	.word	0x000067f0


	//   ....[47]....
        /*01d4*/ 	.word	0x00006800


	//   ....[48]....
        /*01d8*/ 	.word	0x00006810


	//   ....[49]....
        /*01dc*/ 	.word	0x00006820


	//----- nvinfo : EIATTR_EXIT_INSTR_OFFSETS
	.align		4
.L_363:
        /*01e0*/ 	.byte	0x04, 0x1c
        /*01e2*/ 	.short	(.L_365 - .L_364)


	//   ....[0]....
.L_364:
        /*01e4*/ 	.word	0x00006ec0


	//----- nvinfo : EIATTR_MAX_THREADS
	.align		4
.L_365:
        /*01e8*/ 	.byte	0x04, 0x05
        /*01ea*/ 	.short	(.L_367 - .L_366)
.L_366:
        /*01ec*/ 	.word	0x00000080
        /*01f0*/ 	.word	0x00000001
        /*01f4*/ 	.word	0x00000001


	//----- nvinfo : EIATTR_CRS_STACK_SIZE
	.align		4
.L_367:
        /*01f8*/ 	.byte	0x04, 0x1e
        /*01fa*/ 	.short	(.L_369 - .L_368)
.L_368:
        /*01fc*/ 	.word	0x00000000


	//----- nvinfo : EIATTR_CBANK_PARAM_SIZE
	.align		4
.L_369:
        /*0200*/ 	.byte	0x03, 0x19
        /*0202*/ 	.short	0x0018


	//----- nvinfo : EIATTR_PARAM_CBANK
	.align		4
        /*0204*/ 	.byte	0x04, 0x0a
        /*0206*/ 	.short	(.L_371 - .L_370)
	.align		4
.L_370:
        /*0208*/ 	.word	index@(.nv.constant0._Z30router_gemm_kernel_bf16_outputI13__nv_bfloat16Li128ELi8ELi10ELi384ELi7168EEvPS0_PKT_S4_)
        /*020c*/ 	.short	0x0210
        /*020e*/ 	.short	0x0018


	//----- nvinfo : EIATTR_SW_WAR
	.align		4
.L_371:
        /*0210*/ 	.byte	0x04, 0x36
        /*0212*/ 	.short	(.L_373 - .L_372)
.L_372:
        /*0214*/ 	.word	0x00000008
.L_373:


//--------------------- .nv.info._Z30router_gemm_kernel_bf16_outputI13__nv_bfloat16Li128ELi8ELi9ELi384ELi7168EEvPS0_PKT_S4_ --------------------------
	.section	.nv.info._Z30router_gemm_kernel_bf16_outputI13__nv_bfloat16Li128ELi8ELi9ELi384ELi7168EEvPS0_PKT_S4_,"",@"SHT_CUDA_INFO"
	.sectionflags	@""
	.align	4


	//----- nvinfo : EIATTR_CUDA_API_VERSION
	.align		4
        /*0000*/ 	.byte	0x04, 0x37
        /*0002*/ 	.short	(.L_375 - .L_374)
.L_374:
        /*0004*/ 	.word	0x00000082


	//----- nvinfo : EIATTR_KPARAM_INFO
	.align		4
.L_375:
        /*0008*/ 	.byte	0x04, 0x17
        /*000a*/ 	.short	(.L_377 - .L_376)
.L_376:
        /*000c*/ 	.word	0x00000000
        /*0010*/ 	.short	0x0002
        /*0012*/ 	.short	0x0010
        /*0014*/ 	.byte	0x00, 0xf0, 0x21, 0x00


	//----- nvinfo : EIATTR_KPARAM_INFO
	.align		4
.L_377:
        /*0018*/ 	.byte	0x04, 0x17
        /*001a*/ 	.short	(.L_379 - .L_378)
.L_378:
        /*001c*/ 	.word	0x00000000
        /*0020*/ 	.short	0x0001
        /*0022*/ 	.short	0x0008
        /*0024*/ 	.byte	0x00, 0xf0, 0x21, 0x00


	//----- nvinfo : EIATTR_KPARAM_INFO
	.align		4
.L_379:
        /*0028*/ 	.byte	0x04, 0x17
        /*002a*/ 	.short	(.L_381 - .L_380)
.L_380:
        /*002c*/ 	.word	0x00000000
        /*0030*/ 	.short	0x0000
        /*0032*/ 	.short	0x0000
        /*0034*/ 	.byte	0x00, 0xf0, 0x21, 0x00


	//----- nvinfo : EIATTR_SPARSE_MMA_MASK
	.align		4
.L_381:
        /*0038*/ 	.byte	0x03, 0x50
        /*003a*/ 	.short	0x0000


	//----- nvinfo : EIATTR_MAXREG_COUNT
	.align		4
        /*003c*/ 	.byte	0x03, 0x1b
        /*003e*/ 	.short	0x00ff


	//----- nvinfo : EIATTR_NUM_BARRIERS
	.align		4
        /*0040*/ 	.byte	0x02, 0x4c
        /*0042*/ 	.byte	0x01
	.zero		1


	//----- nvinfo : EIATTR_MERCURY_ISA_VERSION
	.align		4
        /*0044*/ 	.byte	0x03, 0x5f
        /*0046*/ 	.short	0x0101


	//----- nvinfo : EIATTR_COOP_GROUP_MASK_REGIDS
	.align		4
        /*0048*/ 	.byte	0x04, 0x29
        /*004a*/ 	.short	(.L_383 - .L_382)


	//   ....[0]....
.L_382:
        /*004c*/ 	.word	0xffffffff


	//   ....[1]....
        /*0050*/ 	.word	0xffffffff


	//   ....[2]....
        /*0054*/ 	.word	0xffffffff


	//   ....[3]....
        /*0058*/ 	.word	0xffffffff


	//   ....[4]....
        /*005c*/ 	.word	0xffffffff


	//   ....[5]....
        /*0060*/ 	.word	0xffffffff


	//   ....[6]....
        /*0064*/ 	.word	0xffffffff


	//   ....[7]....
        /*0068*/ 	.word	0xffffffff


	//   ....[8]....
        /*006c*/ 	.word	0xffffffff


	//   ....[9]....
        /*0070*/ 	.word	0xffffffff


	//   ....[10]....
        /*0074*/ 	.word	0xffffffff


	//   ....[11]....
        /*0078*/ 	.word	0xffffffff


	//   ....[12]....
        /*007c*/ 	.word	0xffffffff


	//   ....[13]....
        /*0080*/ 	.word	0xffffffff


	//   ....[14]....
        /*0084*/ 	.word	0xffffffff


	//   ....[15]....
        /*0088*/ 	.word	0xffffffff


	//   ....[16]....
        /*008c*/ 	.word	0xffffffff


	//   ....[17]....
        /*0090*/ 	.word	0xffffffff


	//   ....[18]....
        /*0094*/ 	.word	0xffffffff


	//   ....[19]....
        /*0098*/ 	.word	0xffffffff


	//   ....[20]....
        /*009c*/ 	.word	0xffffffff


	//   ....[21]....
        /*00a0*/ 	.word	0xffffffff


	//   ....[22]....
        /*00a4*/ 	.word	0xffffffff


	//   ....[23]....
        /*00a8*/ 	.word	0xffffffff


	//   ....[24]....
        /*00ac*/ 	.word	0xffffffff


	//   ....[25]....
        /*00b0*/ 	.word	0xffffffff


	//   ....[26]....
        /*00b4*/ 	.word	0xffffffff


	//   ....[27]....
        /*00b8*/ 	.word	0xffffffff


	//   ....[28]....
        /*00bc*/ 	.word	0xffffffff


	//   ....[29]....
        /*00c0*/ 	.word	0xffffffff


	//   ....[30]....
        /*00c4*/ 	.word	0xffffffff


	//   ....[31]....
        /*00c8*/ 	.word	0xffffffff


	//   ....[32]....
        /*00cc*/ 	.word	0xffffffff


	//   ....[33]....
        /*00d0*/ 	.word	0xffffffff


	//   ....[34]....
        /*00d4*/ 	.word	0xffffffff


	//   ....[35]....
        /*00d8*/ 	.word	0xffffffff


	//   ....[36]....
        /*00dc*/ 	.word	0xffffffff


	//   ....[37]....
        /*00e0*/ 	.word	0xffffffff


	//   ....[38]....
        /*00e4*/ 	.word	0xffffffff


	//   ....[39]....
        /*00e8*/ 	.word	0xffffffff


	//   ....[40]....
        /*00ec*/ 	.word	0xffffffff


	//   ....[41]....
        /*00f0*/ 	.word	0xffffffff


	//   ....[42]....
        /*00f4*/ 	.word	0xffffffff


	//   ....[43]....
        /*00f8*/ 	.word	0xffffffff


	//   ....[44]....
        /*00fc*/ 	.word	0xffffffff


	//----- nvinfo : EIATTR_COOP_GROUP_INSTR_OFFSETS
	.align		4
.L_383:
        /*0100*/ 	.byte	0x04, 0x28
        /*0102*/ 	.short	(.L_385 - .L_384)


	//   ....[0]....
.L_384:
        /*0104*/ 	.word	0x00005950


	//   ....[1]....
        /*0108*/ 	.word	0x00005960


	//   ....[2]....
        /*010c*/ 	.word	0x00005970


	//   ....[3]....
        /*0110*/ 	.word	0x00005980


	//   ....[4]....
        /*0114*/ 	.word	0x00005990


	//   ....[5]....
        /*0118*/ 	.word	0x000059a0


	//   ....[6]....
        /*011c*/ 	.word	0x000059b0


	//   ....[7]....
        /*0120*/ 	.word	0x000059c0


	//   ....[8]....
        /*0124*/ 	.word	0x000059d0


	//   ....[9]....
        /*0128*/ 	.word	0x00005a70


	//   ....[10]....
        /*012c*/ 	.word	0x00005a80


	//   ....[11]....
        /*0130*/ 	.word	0x00005a90


	//   ....[12]....
        /*0134*/ 	.word	0x00005aa0


	//   ....[13]....
        /*0138*/ 	.word	0x00005ab0


	//   ....[14]....
        /*013c*/ 	.word	0x00005ac0


	//   ....[15]....
        /*0140*/ 	.word	0x00005ad0


	//   ....[16]....
        /*0144*/ 	.word	0x00005ae0


	//   ....[17]....
        /*0148*/ 	.word	0x00005af0


	//   ....[18]....
        /*014c*/ 	.word	0x00005b90


	//   ....[19]....
        /*0150*/ 	.word	0x00005ba0


	//   ....[20]....
        /*0154*/ 	.word	0x00005bb0


	//   ....[21]....
        /*0158*/ 	.word	0x00005bc0


	//   ....[22]....
        /*015c*/ 	.word	0x00005bd0


	//   ....[23]....
        /*0160*/ 	.word	0x00005be0


	//   ....[24]....
        /*0164*/ 	.word	0x00005bf0


	//   ....[25]....
        /*0168*/ 	.word	0x00005c00


	//   ....[26]....
        /*016c*/ 	.word	0x00005c10


	//   ....[27]....
        /*0170*/ 	.word	0x00005cb0


	//   ....[28]....
        /*0174*/ 	.word	0x00005cc0


	//   ....[29]....
        /*0178*/ 	.word	0x00005cd0


	//   ....[30]....
        /*017c*/ 	.word	0x00005ce0


	//   ....[31]....
        /*0180*/ 	.word	0x00005cf0


	//   ....[32]....
        /*0184*/ 	.word	0x00005d00


	//   ....[33]....
        /*0188*/ 	.word	0x00005d10


	//   ....[34]....
        /*018c*/ 	.word	0x00005d20


	//   ....[35]....
        /*0190*/ 	.word	0x00005d30


	//   ....[36]....
        /*0194*/ 	.word	0x00005de0


	//   ....[37]....
        /*0198*/ 	.word	0x00005df0


	//   ....[38]....
        /*019c*/ 	.word	0x00005e00


	//   ....[39]....
        /*01a0*/ 	.word	0x00005e10


	//   ....[40]....
        /*01a4*/ 	.word	0x00005e20


	//   ....[41]....
        /*01a8*/ 	.word	0x00005e30


	//   ....[42]....
        /*01ac*/ 	.word	0x00005e40


	//   ....[43]....
        /*01b0*/ 	.word	0x00005e50


	//   ....[44]....
        /*01b4*/ 	.word	0x00005e60


	//----- nvinfo : EIATTR_EXIT_INSTR_OFFSETS
	.align		4
.L_385:
        /*01b8*/ 	.byte	0x04, 0x1c
        /*01ba*/ 	.short	(.L_387 - .L_386)


	//   ....[0]....
.L_386:
        /*01bc*/ 	.word	0x00006470


	//----- nvinfo : EIATTR_MAX_THREADS
	.align		4
.L_387:
        /*01c0*/ 	.byte	0x04, 0x05
        /*01c2*/ 	.short	(.L_389 - .L_388)
.L_388:
        /*01c4*/ 	.word	0x00000080
        /*01c8*/ 	.word	0x00000001
        /*01cc*/ 	.word	0x00000001


	//----- nvinfo : EIATTR_CRS_STACK_SIZE
	.align		4
.L_389:
        /*01d0*/ 	.byte	0x04, 0x1e
        /*01d2*/ 	.short	(.L_391 - .L_390)
.L_390:
        /*01d4*/ 	.word	0x00000000


	//----- nvinfo : EIATTR_CBANK_PARAM_SIZE
	.align		4
.L_391:
        /*01d8*/ 	.byte	0x03, 0x19
        /*01da*/ 	.short	0x0018


	//----- nvinfo : EIATTR_PARAM_CBANK
	.align		4
        /*01dc*/ 	.byte	0x04, 0x0a
        /*01de*/ 	.short	(.L_393 - .L_392)
	.align		4
.L_392:
        /*01e0*/ 	.word	index@(.nv.constant0._Z30router_gemm_kernel_bf16_outputI13__nv_bfloat16Li128ELi8ELi9ELi384ELi7168EEvPS0_PKT_S4_)
        /*01e4*/ 	.short	0x0210
        /*01e6*/ 	.short	0x0018


	//----- nvinfo : EIATTR_SW_WAR
	.align		4
.L_393:
        /*01e8*/ 	.byte	0x04, 0x36
        /*01ea*/ 	.short	(.L_395 - .L_394)
.L_394:
        /*01ec*/ 	.word	0x00000008
.L_395:


//--------------------- .nv.info._Z30router_gemm_kernel_bf16_outputI13__nv_bfloat16Li128ELi8ELi8ELi384ELi7168EEvPS0_PKT_S4_ --------------------------
	.section	.nv.info._Z30router_gemm_kernel_bf16_outputI13__nv_bfloat16Li128ELi8ELi8ELi384ELi7168EEvPS0_PKT_S4_,"",@"SHT_CUDA_INFO"
	.sectionflags	@""
	.align	4


	//----- nvinfo : EIATTR_CUDA_API_VERSION
	.align		4
        /*0000*/ 	.byte	0x04, 0x37
        /*0002*/ 	.short	(.L_397 - .L_396)
.L_396:
        /*0004*/ 	.word	0x00000082


	//----- nvinfo : EIATTR_KPARAM_INFO
	.align		4
.L_397:
        /*0008*/ 	.byte	0x04, 0x17
        /*000a*/ 	.short	(.L_399 - .L_398)
.L_398:
        /*000c*/ 	.word	0x00000000
        /*0010*/ 	.short	0x0002
        /*0012*/ 	.short	0x0010
        /*0014*/ 	.byte	0x00, 0xf0, 0x21, 0x00


	//----- nvinfo : EIATTR_KPARAM_INFO
	.align		4
.L_399:
        /*0018*/ 	.byte	0x04, 0x17
        /*001a*/ 	.short	(.L_401 - .L_400)
.L_400:
        /*001c*/ 	.word	0x00000000
        /*0020*/ 	.short	0x0001
        /*0022*/ 	.short	0x0008
        /*0024*/ 	.byte	0x00, 0xf0, 0x21, 0x00


	//----- nvinfo : EIATTR_KPARAM_INFO
	.align		4
.L_401:
        /*0028*/ 	.byte	0x04, 0x17
        /*002a*/ 	.short	(.L_403 - .L_402)
.L_402:
        /*002c*/ 	.word	0x00000000
        /*0030*/ 	.short	0x0000
        /*0032*/ 	.short	0x0000
        /*0034*/ 	.byte	0x00, 0xf0, 0x21, 0x00


	//----- nvinfo : EIATTR_SPARSE_MMA_MASK
	.align		4
.L_403:
        /*0038*/ 	.byte	0x03, 0x50
        /*003a*/ 	.short	0x0000


	//----- nvinfo : EIATTR_MAXREG_COUNT
	.align		4
        /*003c*/ 	.byte	0x03, 0x1b
        /*003e*/ 	.short	0x00ff


	//----- nvinfo : EIATTR_NUM_BARRIERS
	.align		4
        /*0040*/ 	.byte	0x02, 0x4c
        /*0042*/ 	.byte	0x01
	.zero		1


	//----- nvinfo : EIATTR_MERCURY_ISA_VERSION
	.align		4
        /*0044*/ 	.byte	0x03, 0x5f
        /*0046*/ 	.short	0x0101


	//----- nvinfo : EIATTR_COOP_GROUP_MASK_REGIDS
	.align		4
        /*0048*/ 	.byte	0x04, 0x29
        /*004a*/ 	.short	(.L_405 - .L_404)


	//   ....[0]....
.L_404:
        /*004c*/ 	.word	0xffffffff


	//   ....[1]....
        /*0050*/ 	.word	0xffffffff


	//   ....[2]....
        /*0054*/ 	.word	0xffffffff


	//   ....[3]....
        /*0058*/ 	.word	0xffffffff


	//   ....[4]....
        /*005c*/ 	.word	0xffffffff


	//   ....[5]....
        /*0060*/ 	.word	0xffffffff


	//   ....[6]....
        /*0064*/ 	.word	0xffffffff


	//   ....[7]....
        /*0068*/ 	.word	0xffffffff


	//   ....[8]....
        /*006c*/ 	.word	0xffffffff


	//   ....[9]....
        /*0070*/ 	.word	0xffffffff


	//   ....[10]....
        /*0074*/ 	.word	0xffffffff


	//   ....[11]....
        /*0078*/ 	.word	0xffffffff


	//   ....[12]....
        /*007c*/ 	.word	0xffffffff


	//   ....[13]....
        /*0080*/ 	.word	0xffffffff


	//   ....[14]....
        /*0084*/ 	.word	0xffffffff


	//   ....[15]....
        /*0088*/ 	.word	0xffffffff


	//   ....[16]....
        /*008c*/ 	.word	0xffffffff


	//   ....[17]....
        /*0090*/ 	.word	0xffffffff


	//   ....[18]....
        /*0094*/ 	.word	0xffffffff


	//   ....[19]....
        /*0098*/ 	.word	0xffffffff


	//   ....[20]....
        /*009c*/ 	.word	0xffffffff


	//   ....[21]....
        /*00a0*/ 	.word	0xffffffff


	//   ....[22]....
        /*00a4*/ 	.word	0xffffffff


	//   ....[23]....
        /*00a8*/ 	.word	0xffffffff


	//   ....[24]....
        /*00ac*/ 	.word	0xffffffff


	//   ....[25]....
        /*00b0*/ 	.word	0xffffffff


	//   ....[26]....
        /*00b4*/ 	.word	0xffffffff


	//   ....[27]....
        /*00b8*/ 	.word	0xffffffff


	//   ....[28]....
        /*00bc*/ 	.word	0xffffffff


	//   ....[29]....
        /*00c0*/ 	.word	0xffffffff


	//   ....[30]....
        /*00c4*/ 	.word	0xffffffff


	//   ....[31]....
        /*00c8*/ 	.word	0xffffffff


	//   ....[32]....
        /*00cc*/ 	.word	0xffffffff


	//   ....[33]....
        /*00d0*/ 	.word	0xffffffff


	//   ....[34]....
        /*00d4*/ 	.word	0xffffffff


	//   ....[35]....
        /*00d8*/ 	.word	0xffffffff


	//   ....[36]....
        /*00dc*/ 	.word	0xffffffff


	//   ....[37]....
        /*00e0*/ 	.word	0xffffffff


	//   ....[38]....
        /*00e4*/ 	.word	0xffffffff


	//   ....[39]....
        /*00e8*/ 	.word	0xffffffff


	//----- nvinfo : EIATTR_COOP_GROUP_INSTR_OFFSETS
	.align		4
.L_405:
        /*00ec*/ 	.byte	0x04, 0x28
        /*00ee*/ 	.short	(.L_407 - .L_406)


	//   ....[0]....
.L_406:
        /*00f0*/ 	.word	0x00005020


	//   ....[1]....
        /*00f4*/ 	.word	0x00005030


	//   ....[2]....
        /*00f8*/ 	.word	0x00005040


	//   ....[3]....
        /*00fc*/ 	.word	0x00005050


	//   ....[4]....
        /*0100*/ 	.word	0x00005060


	//   ....[5]....
        /*0104*/ 	.word	0x00005070


	//   ....[6]....
        /*0108*/ 	.word	0x00005080


	//   ....[7]....
        /*010c*/ 	.word	0x00005090


	//   ....[8]....
        /*0110*/ 	.word	0x00005120


	//   ....[9]....
        /*0114*/ 	.word	0x00005130


	//   ....[10]....
        /*0118*/ 	.word	0x00005140


	//   ....[11]....
        /*011c*/ 	.word	0x00005150


	//   ....[12]....
        /*0120*/ 	.word	0x00005160


	//   ....[13]....
        /*0124*/ 	.word	0x00005170


	//   ....[14]....
        /*0128*/ 	.word	0x00005180


	//   ....[15]....
        /*012c*/ 	.word	0x00005190


	//   ....[16]....
        /*0130*/ 	.word	0x00005220


	//   ....[17]....
        /*0134*/ 	.word	0x00005230


	//   ....[18]....
        /*0138*/ 	.word	0x00005240


	//   ....[19]....
        /*013c*/ 	.word	0x00005250


	//   ....[20]....
        /*0140*/ 	.word	0x00005260


	//   ....[21]....
        /*0144*/ 	.word	0x00005270


	//   ....[22]....
        /*0148*/ 	.word	0x00005280


	//   ....[23]....
        /*014c*/ 	.word	0x00005290


	//   ....[24]....
        /*0150*/ 	.word	0x00005320


	//   ....[25]....
        /*0154*/ 	.word	0x00005330


	//   ....[26]....
        /*0158*/ 	.word	0x00005340


	//   ....[27]....
        /*015c*/ 	.word	0x00005350


	//   ....[28]....
        /*0160*/ 	.word	0x00005360


	//   ....[29]....
        /*0164*/ 	.word	0x00005370


	//   ....[30]....
        /*0168*/ 	.word	0x00005380


	//   ....[31]....
        /*016c*/ 	.word	0x00005390


	//   ....[32]....
        /*0170*/ 	.word	0x00005430


	//   ....[33]....
        /*0174*/ 	.word	0x00005440


	//   ....[34]....
        /*0178*/ 	.word	0x00005450


	//   ....[35]....
        /*017c*/ 	.word	0x00005460


	//   ....[36]....
        /*0180*/ 	.word	0x00005470


	//   ....[37]....
        /*0184*/ 	.word	0x00005480


	//   ....[38]....
        /*0188*/ 	.word	0x00005490


	//   ....[39]....
        /*018c*/ 	.word	0x000054a0


	//----- nvinfo : EIATTR_EXIT_INSTR_OFFSETS
	.align		4
.L_407:
        /*0190*/ 	.byte	0x04, 0x1c
        /*0192*/ 	.short	(.L_409 - .L_408)


	//   ....[0]....
.L_408:
        /*0194*/ 	.word	0x00005a20


	//----- nvinfo : EIATTR_MAX_THREADS
	.align		4
.L_409:
        /*0198*/ 	.byte	0x04, 0x05
        /*019a*/ 	.short	(.L_411 - .L_410)
.L_410:
        /*019c*/ 	.word	0x00000080
        /*01a0*/ 	.word	0x00000001
        /*01a4*/ 	.word	0x00000001


	//----- nvinfo : EIATTR_CRS_STACK_SIZE
	.align		4
.L_411:
        /*01a8*/ 	.byte	0x04, 0x1e
        /*01aa*/ 	.short	(.L_413 - .L_412)
.L_412:
        /*01ac*/ 	.word	0x00000000


	//----- nvinfo : EIATTR_CBANK_PARAM_SIZE
	.align		4
.L_413:
        /*01b0*/ 	.byte	0x03, 0x19
        /*01b2*/ 	.short	0x0018


	//----- nvinfo : EIATTR_PARAM_CBANK
	.align		4
        /*01b4*/ 	.byte	0x04, 0x0a
        /*01b6*/ 	.short	(.L_415 - .L_414)
	.align		4
.L_414:
        /*01b8*/ 	.word	index@(.nv.constant0._Z30router_gemm_kernel_bf16_outputI13__nv_bfloat16Li128ELi8ELi8ELi384ELi7168EEvPS0_PKT_S4_)
        /*01bc*/ 	.short	0x0210
        /*01be*/ 	.short	0x0018


	//----- nvinfo : EIATTR_SW_WAR
	.align		4
.L_415:
        /*01c0*/ 	.byte	0x04, 0x36
        /*01c2*/ 	.short	(.L_417 - .L_416)
.L_416:
        /*01c4*/ 	.word	0x00000008
.L_417:


//--------------------- .nv.info._Z30router_gemm_kernel_bf16_outputI13__nv_bfloat16Li128ELi8ELi7ELi384ELi7168EEvPS0_PKT_S4_ --------------------------
	.section	.nv.info._Z30router_gemm_kernel_bf16_outputI13__nv_bfloat16Li128ELi8ELi7ELi384ELi7168EEvPS0_PKT_S4_,"",@"SHT_CUDA_INFO"
	.sectionflags	@""
	.align	4


	//----- nvinfo : EIATTR_CUDA_API_VERSION
	.align		4
        /*0000*/ 	.byte	0x04, 0x37
        /*0002*/ 	.short	(.L_419 - .L_418)
.L_418:
        /*0004*/ 	.word	0x00000082


	//----- nvinfo : EIATTR_KPARAM_INFO
	.align		4
.L_419:
        /*0008*/ 	.byte	0x04, 0x17
        /*000a*/ 	.short	(.L_421 - .L_420)
.L_420:
        /*000c*/ 	.word	0x00000000
        /*0010*/ 	.short	0x0002
        /*0012*/ 	.short	0x0010
        /*0014*/ 	.byte	0x00, 0xf0, 0x21, 0x00


	//----- nvinfo : EIATTR_KPARAM_INFO
	.align		4
.L_421:
        /*0018*/ 	.byte	0x04, 0x17
        /*001a*/ 	.short	(.L_423 - .L_422)
.L_422:
        /*001c*/ 	.word	0x00000000
        /*0020*/ 	.short	0x0001
        /*0022*/ 	.short	0x0008
        /*0024*/ 	.byte	0x00, 0xf0, 0x21, 0x00


	//----- nvinfo : EIATTR_KPARAM_INFO
	.align		4
.L_423:
        /*0028*/ 	.byte	0x04, 0x17
        /*002a*/ 	.short	(.L_425 - .L_424)
.L_424:
        /*002c*/ 	.word	0x00000000
        /*0030*/ 	.short	0x0000
        /*0032*/ 	.short	0x0000
        /*0034*/ 	.byte	0x00, 0xf0, 0x21, 0x00


	//----- nvinfo : EIATTR_SPARSE_MMA_MASK
	.align		4
.L_425:
        /*0038*/ 	.byte	0x03, 0x50
        /*003a*/ 	.short	0x0000


	//----- nvinfo : EIATTR_MAXREG_COUNT
	.align		4
        /*003c*/ 	.byte	0x03, 0x1b
        /*003e*/ 	.short	0x00ff


	//----- nvinfo : EIATTR_NUM_BARRIERS
	.align		4
        /*0040*/ 	.byte	0x02, 0x4c
        /*0042*/ 	.byte	0x01
	.zero		1


	//----- nvinfo : EIATTR_MERCURY_ISA_VERSION
	.align		4
        /*0044*/ 	.byte	0x03, 0x5f
        /*0046*/ 	.short	0x0101


	//----- nvinfo : EIATTR_COOP_GROUP_MASK_REGIDS
	.align		4
        /*0048*/ 	.byte	0x04, 0x29
        /*004a*/ 	.short	(.L_427 - .L_426)


	//   ....[0]....
.L_426:
        /*004c*/ 	.word	0xffffffff


	//   ....[1]....
        /*0050*/ 	.word	0xffffffff


	//   ....[2]....
        /*0054*/ 	.word	0xffffffff


	//   ....[3]....
        /*0058*/ 	.word	0xffffffff


	//   ....[4]....
        /*005c*/ 	.word	0xffffffff


	//   ....[5]....
        /*0060*/ 	.word	0xffffffff


	//   ....[6]....
        /*0064*/ 	.word	0xffffffff


	//   ....[7]....
        /*0068*/ 	.word	0xffffffff


	//   ....[8]....
        /*006c*/ 	.word	0xffffffff


	//   ....[9]....
        /*0070*/ 	.word	0xffffffff


	//   ....[10]....
        /*0074*/ 	.word	0xffffffff


	//   ....[11]....
        /*0078*/ 	.word	0xffffffff


	//   ....[12]....
        /*007c*/ 	.word	0xffffffff


	//   ....[13]....
        /*0080*/ 	.word	0xffffffff


	//   ....[14]....
        /*0084*/ 	.word	0xffffffff


	//   ....[15]....
        /*0088*/ 	.word	0xffffffff


	//   ....[16]....
        /*008c*/ 	.word	0xffffffff


	//   ....[17]....
        /*0090*/ 	.word	0xffffffff


	//   ....[18]....
        /*0094*/ 	.word	0xffffffff


	//   ....[19]....
        /*0098*/ 	.word	0xffffffff


	//   ....[20]....
        /*009c*/ 	.word	0xffffffff


	//   ....[21]....
        /*00a0*/ 	.word	0xffffffff


	//   ....[22]....
        /*00a4*/ 	.word	0xffffffff


	//   ....[23]....
        /*00a8*/ 	.word	0xffffffff


	//   ....[24]....
        /*00ac*/ 	.word	0xffffffff


	//   ....[25]....
        /*00b0*/ 	.word	0xffffffff


	//   ....[26]....
        /*00b4*/ 	.word	0xffffffff


	//   ....[27]....
        /*00b8*/ 	.word	0xffffffff


	//   ....[28]....
        /*00bc*/ 	.word	0xffffffff


	//   ....[29]....
        /*00c0*/ 	.word	0xffffffff


	//   ....[30]....
        /*00c4*/ 	.word	0xffffffff


	//   ....[31]....
        /*00c8*/ 	.word	0xffffffff


	//   ....[32]....
        /*00cc*/ 	.word	0xffffffff


	//   ....[33]....
        /*00d0*/ 	.word	0xffffffff


	//   ....[34]....
        /*00d4*/ 	.word	0xffffffff


	//----- nvinfo : EIATTR_COOP_GROUP_INSTR_OFFSETS
	.align		4
.L_427:
        /*00d8*/ 	.byte	0x04, 0x28
        /*00da*/ 	.short	(.L_429 - .L_428)


	//   ....[0]....
.L_428:
        /*00dc*/ 	.word	0x000046f0


	//   ....[1]....
        /*00e0*/ 	.word	0x00004700


	//   ....[2]....
        /*00e4*/ 	.word	0x00004710


	//   ....[3]....
        /*00e8*/ 	.word	0x00004720


	//   ....[4]....
        /*00ec*/ 	.word	0x00004730


	//   ....[5]....
        /*00f0*/ 	.word	0x00004740


	//   ....[6]....
        /*00f4*/ 	.word	0x00004750


	//   ....[7]....
        /*00f8*/ 	.word	0x000047d0


	//   ....[8]....
        /*00fc*/ 	.word	0x000047e0


	//   ....[9]....
        /*0100*/ 	.word	0x000047f0


	//   ....[10]....
        /*0104*/ 	.word	0x00004800


	//   ....[11]....
        /*0108*/ 	.word	0x00004810


	//   ....[12]....
        /*010c*/ 	.word	0x00004820


	//   ....[13]....
        /*0110*/ 	.word	0x00004830


	//   ....[14]....
        /*0114*/ 	.word	0x000048b0


	//   ....[15]....
        /*0118*/ 	.word	0x000048c0


	//   ....[16]....
        /*011c*/ 	.word	0x000048d0


	//   ....[17]....
        /*0120*/ 	.word	0x000048e0


	//   ....[18]....
        /*0124*/ 	.word	0x000048f0


	//   ....[19]....
        /*0128*/ 	.word	0x00004900


	//   ....[20]....
        /*012c*/ 	.word	0x00004910


	//   ....[21]....
        /*0130*/ 	.word	0x00004990


	//   ....[22]....
        /*0134*/ 	.word	0x000049a0


	//   ....[23]....
        /*0138*/ 	.word	0x000049b0


	//   ....[24]....
        /*013c*/ 	.word	0x000049c0


	//   ....[25]....
        /*0140*/ 	.word	0x000049d0


	//   ....[26]....
        /*0144*/ 	.word	0x000049e0


	//   ....[27]....
        /*0148*/ 	.word	0x000049f0


	//   ....[28]....
        /*014c*/ 	.word	0x00004a80


	//   ....[29]....
        /*0150*/ 	.word	0x00004a90


	//   ....[30]....
        /*0154*/ 	.word	0x00004aa0


	//   ....[31]....
        /*0158*/ 	.word	0x00004ab0


	//   ....[32]....
        /*015c*/ 	.word	0x00004ac0


	//   ....[33]....
        /*0160*/ 	.word	0x00004ad0


	//   ....[34]....
        /*0164*/ 	.word	0x00004ae0


	//----- nvinfo : EIATTR_EXIT_INSTR_OFFSETS
	.align		4
.L_429:
        /*0168*/ 	.byte	0x04, 0x1c
        /*016a*/ 	.short	(.L_431 - .L_430)


	//   ....[0]....
.L_430:
        /*016c*/ 	.word	0x00004fd0


	//----- nvinfo : EIATTR_MAX_THREADS
	.align		4
.L_431:
        /*0170*/ 	.byte	0x04, 0x05
        /*0172*/ 	.short	(.L_433 - .L_432)
.L_432:
        /*0174*/ 	.word	0x00000080
        /*0178*/ 	.word	0x00000001
        /*017c*/ 	.word	0x00000001


	//----- nvinfo : EIATTR_CRS_STACK_SIZE
	.align		4
.L_433:
        /*0180*/ 	.byte	0x04, 0x1e
        /*0182*/ 	.short	(.L_435 - .L_434)
.L_434:
        /*0184*/ 	.word	0x00000000


	//----- nvinfo : EIATTR_CBANK_PARAM_SIZE
	.align		4
.L_435:
        /*0188*/ 	.byte	0x03, 0x19
        /*018a*/ 	.short	0x0018


	//----- nvinfo : EIATTR_PARAM_CBANK
	.align		4
        /*018c*/ 	.byte	0x04, 0x0a
        /*018e*/ 	.short	(.L_437 - .L_436)
	.align		4
.L_436:
        /*0190*/ 	.word	index@(.nv.constant0._Z30router_gemm_kernel_bf16_outputI13__nv_bfloat16Li128ELi8ELi7ELi384ELi7168EEvPS0_PKT_S4_)
        /*0194*/ 	.short	0x0210
        /*0196*/ 	.short	0x0018


	//----- nvinfo : EIATTR_SW_WAR
	.align		4
.L_437:
        /*0198*/ 	.byte	0x04, 0x36
        /*019a*/ 	.short	(.L_439 - .L_438)
.L_438:
        /*019c*/ 	.word	0x00000008
.L_439:


//--------------------- .nv.info._Z30router_gemm_kernel_bf16_outputI13__nv_bfloat16Li128ELi8ELi6ELi384ELi7168EEvPS0_PKT_S4_ --------------------------
	.section	.nv.info._Z30router_gemm_kernel_bf16_outputI13__nv_bfloat16Li128ELi8ELi6ELi384ELi7168EEvPS0_PKT_S4_,"",@"SHT_CUDA_INFO"
	.sectionflags	@""
	.align	4


	//----- nvinfo : EIATTR_CUDA_API_VERSION
	.align		4
        /*0000*/ 	.byte	0x04, 0x37
        /*0002*/ 	.short	(.L_441 - .L_440)
.L_440:
        /*0004*/ 	.word	0x00000082


	//----- nvinfo : EIATTR_KPARAM_INFO
	.align		4
.L_441:
        /*0008*/ 	.byte	0x04, 0x17
        /*000a*/ 	.short	(.L_443 - .L_442)
.L_442:
        /*000c*/ 	.word	0x00000000
        /*0010*/ 	.short	0x0002
        /*0012*/ 	.short	0x0010
        /*0014*/ 	.byte	0x00, 0xf0, 0x21, 0x00


	//----- nvinfo : EIATTR_KPARAM_INFO
	.align		4
.L_443:
        /*0018*/ 	.byte	0x04, 0x17
        /*001a*/ 	.short	(.L_445 - .L_444)
.L_444:
        /*001c*/ 	.word	0x00000000
        /*0020*/ 	.short	0x0001
        /*0022*/ 	.short	0x0008
        /*0024*/ 	.byte	0x00, 0xf0, 0x21, 0x00


	//----- nvinfo : EIATTR_KPARAM_INFO
	.align		4
.L_445:
        /*0028*/ 	.byte	0x04, 0x17
        /*002a*/ 	.short	(.L_447 - .L_446)
.L_446:
        /*002c*/ 	.word	0x00000000
        /*0030*/ 	.short	0x0000
        /*0032*/ 	.short	0x0000
        /*0034*/ 	.byte	0x00, 0xf0, 0x21, 0x00


	//----- nvinfo : EIATTR_SPARSE_MMA_MASK
	.align		4
.L_447:
        /*0038*/ 	.byte	0x03, 0x50
        /*003a*/ 	.short	0x0000


	//----- nvinfo : EIATTR_MAXREG_COUNT
	.align		4
        /*003c*/ 	.byte	0x03, 0x1b
        /*003e*/ 	.short	0x00ff


	//----- nvinfo : EIATTR_NUM_BARRIERS
	.align		4
        /*0040*/ 	.byte	0x02, 0x4c
        /*0042*/ 	.byte	0x01
	.zero		1


	//----- nvinfo : EIATTR_MERCURY_ISA_VERSION
	.align		4
        /*0044*/ 	.byte	0x03, 0x5f
        /*0046*/ 	.short	0x0101


	//----- nvinfo : EIATTR_COOP_GROUP_MASK_REGIDS
	.align		4
        /*0048*/ 	.byte	0x04, 0x29
        /*004a*/ 	.short	(.L_449 - .L_448)


	//   ....[0]....
.L_448:
        /*004c*/ 	.word	0xffffffff


	//   ....[1]....
        /*0050*/ 	.word	0xffffffff


	//   ....[2]....
        /*0054*/ 	.word	0xffffffff


	//   ....[3]....
        /*0058*/ 	.word	0xffffffff


	//   ....[4]....
        /*005c*/ 	.word	0xffffffff


	//   ....[5]....
        /*0060*/ 	.word	0xffffffff


	//   ....[6]....
        /*0064*/ 	.word	0xffffffff


	//   ....[7]....
        /*0068*/ 	.word	0xffffffff


	//   ....[8]....
        /*006c*/ 	.word	0xffffffff


	//   ....[9]....
        /*0070*/ 	.word	0xffffffff


	//   ....[10]....
        /*0074*/ 	.word	0xffffffff


	//   ....[11]....
        /*0078*/ 	.word	0xffffffff


	//   ....[12]....
        /*007c*/ 	.word	0xffffffff


	//   ....[13]....
        /*0080*/ 	.word	0xffffffff


	//   ....[14]....
        /*0084*/ 	.word	0xffffffff


	//   ....[15]....
        /*0088*/ 	.word	0xffffffff


	//   ....[16]....
        /*008c*/ 	.word	0xffffffff


	//   ....[17]....
        /*0090*/ 	.word	0xffffffff


	//   ....[18]....
        /*0094*/ 	.word	0xffffffff


	//   ....[19]....
        /*0098*/ 	.word	0xffffffff


	//   ....[20]....
        /*009c*/ 	.word	0xffffffff


	//   ....[21]....
        /*00a0*/ 	.word	0xffffffff


	//   ....[22]....
        /*00a4*/ 	.word	0xffffffff


	//   ....[23]....
        /*00a8*/ 	.word	0xffffffff


	//   ....[24]....
        /*00ac*/ 	.word	0xffffffff


	//   ....[25]....
        /*00b0*/ 	.word	0xffffffff


	//   ....[26]....
        /*00b4*/ 	.word	0xffffffff


	//   ....[27]....
        /*00b8*/ 	.word	0xffffffff


	//   ....[28]....
        /*00bc*/ 	.word	0xffffffff


	//   ....[29]....
        /*00c0*/ 	.word	0xffffffff


	//----- nvinfo : EIATTR_COOP_GROUP_INSTR_OFFSETS
	.align		4
.L_449:
        /*00c4*/ 	.byte	0x04, 0x28
        /*00c6*/ 	.short	(.L_451 - .L_450)


	//   ....[0]....
.L_450:
        /*00c8*/ 	.word	0x00003dc0


	//   ....[1]....
        /*00cc*/ 	.word	0x00003dd0


	//   ....[2]....
        /*00d0*/ 	.word	0x00003de0


	//   ....[3]....
        /*00d4*/ 	.word	0x00003df0


	//   ....[4]....
        /*00d8*/ 	.word	0x00003e00


	//   ....[5]....
        /*00dc*/ 	.word	0x00003e10


	//   ....[6]....
        /*00e0*/ 	.word	0x00003e80


	//   ....[7]....
        /*00e4*/ 	.word	0x00003e90


	//   ....[8]....
        /*00e8*/ 	.word	0x00003ea0


	//   ....[9]....
        /*00ec*/ 	.word	0x00003eb0


	//   ....[10]....
        /*00f0*/ 	.word	0x00003ec0


	//   ....[11]....
        /*00f4*/ 	.word	0x00003ed0


	//   ....[12]....
        /*00f8*/ 	.word	0x00003f40


	//   ....[13]....
        /*00fc*/ 	.word	0x00003f50


	//   ....[14]....
        /*0100*/ 	.word	0x00003f60


	//   ....[15]....
        /*0104*/ 	.word	0x00003f70


	//   ....[16]....
        /*0108*/ 	.word	0x00003f80


	//   ....[17]....
        /*010c*/ 	.word	0x00003f90


	//   ....[18]....
        /*0110*/ 	.word	0x00004000


	//   ....[19]....
        /*0114*/ 	.word	0x00004010


	//   ....[20]....
        /*0118*/ 	.word	0x00004020


	//   ....[21]....
        /*011c*/ 	.word	0x00004030


	//   ....[22]....
        /*0120*/ 	.word	0x00004040


	//   ....[23]....
        /*0124*/ 	.word	0x00004050


	//   ....[24]....
        /*0128*/ 	.word	0x000040d0


	//   ....[25]....
        /*012c*/ 	.word	0x000040e0


	//   ....[26]....
        /*0130*/ 	.word	0x000040f0


	//   ....[27]....
        /*0134*/ 	.word	0x00004100


	//   ....[28]....
        /*0138*/ 	.word	0x00004110


	//   ....[29]....
        /*013c*/ 	.word	0x00004120


	//----- nvinfo : EIATTR_EXIT_INSTR_OFFSETS
	.align		4
.L_451:
        /*0140*/ 	.byte	0x04, 0x1c
        /*0142*/ 	.short	(.L_453 - .L_452)


	//   ....[0]....
.L_452:
        /*0144*/ 	.word	0x00004580


	//----- nvinfo : EIATTR_MAX_THREADS
	.align		4
.L_453:
        /*0148*/ 	.byte	0x04, 0x05
        /*014a*/ 	.short	(.L_455 - .L_454)
.L_454:
        /*014c*/ 	.word	0x00000080
        /*0150*/ 	.word	0x00000001
        /*0154*/ 	.word	0x00000001


	//----- nvinfo : EIATTR_CRS_STACK_SIZE
	.align		4
.L_455:
        /*0158*/ 	.byte	0x04, 0x1e
        /*015a*/ 	.short	(.L_457 - .L_456)
.L_456:
        /*015c*/ 	.word	0x00000000


	//----- nvinfo : EIATTR_CBANK_PARAM_SIZE
	.align		4
.L_457:
        /*0160*/ 	.byte	0x03, 0x19
        /*0162*/ 	.short	0x0018


	//----- nvinfo : EIATTR_PARAM_CBANK
	.align		4
        /*0164*/ 	.byte	0x04, 0x0a
        /*0166*/ 	.short	(.L_459 - .L_458)
	.align		4
.L_458:
        /*0168*/ 	.word	index@(.nv.constant0._Z30router_gemm_kernel_bf16_outputI13__nv_bfloat16Li128ELi8ELi6ELi384ELi7168EEvPS0_PKT_S4_)
        /*016c*/ 	.short	0x0210
        /*016e*/ 	.short	0x0018


	//----- nvinfo : EIATTR_SW_WAR
	.align		4
.L_459:
        /*0170*/ 	.byte	0x04, 0x36
        /*0172*/ 	.short	(.L_461 - .L_460)
.L_460:
        /*0174*/ 	.word	0x00000008
.L_461:


//--------------------- .nv.info._Z30router_gemm_kernel_bf16_outputI13__nv_bfloat16Li128ELi8ELi5ELi384ELi7168EEvPS0_PKT_S4_ --------------------------
	.section	.nv.info._Z30router_gemm_kernel_bf16_outputI13__nv_bfloat16Li128ELi8ELi5ELi384ELi7168EEvPS0_PKT_S4_,"",@"SHT_CUDA_INFO"
	.sectionflags	@""
	.align	4


	//----- nvinfo : EIATTR_CUDA_API_VERSION
	.align		4
        /*0000*/ 	.byte	0x04, 0x37
        /*0002*/ 	.short	(.L_463 - .L_462)
.L_462:
        /*0004*/ 	.word	0x00000082


	//----- nvinfo : EIATTR_KPARAM_INFO
	.align		4
.L_463:
        /*0008*/ 	.byte	0x04, 0x17
        /*000a*/ 	.short	(.L_465 - .L_464)
.L_464:
        /*000c*/ 	.word	0x00000000
        /*0010*/ 	.short	0x0002
        /*0012*/ 	.short	0x0010
        /*0014*/ 	.byte	0x00, 0xf0, 0x21, 0x00


	//----- nvinfo : EIATTR_KPARAM_INFO
	.align		4
.L_465:
        /*0018*/ 	.byte	0x04, 0x17
        /*001a*/ 	.short	(.L_467 - .L_466)
.L_466:
        /*001c*/ 	.word	0x00000000
        /*0020*/ 	.short	0x0001
        /*0022*/ 	.short	0x0008
        /*0024*/ 	.byte	0x00, 0xf0, 0x21, 0x00


	//----- nvinfo : EIATTR_KPARAM_INFO
	.align		4
.L_467:
        /*0028*/ 	.byte	0x04, 0x17
        /*002a*/ 	.short	(.L_469 - .L_468)
.L_468:
        /*002c*/ 	.word	0x00000000
        /*0030*/ 	.short	0x0000
        /*0032*/ 	.short	0x0000
        /*0034*/ 	.byte	0x00, 0xf0, 0x21, 0x00


	//----- nvinfo : EIATTR_SPARSE_MMA_MASK
	.align		4
.L_469:
        /*0038*/ 	.byte	0x03, 0x50
        /*003a*/ 	.short	0x0000


	//----- nvinfo : EIATTR_MAXREG_COUNT
	.align		4
        /*003c*/ 	.byte	0x03, 0x1b
        /*003e*/ 	.short	0x00ff


	//----- nvinfo : EIATTR_NUM_BARRIERS
	.align		4
        /*0040*/ 	.byte	0x02, 0x4c
        /*0042*/ 	.byte	0x01
	.zero		1


	//----- nvinfo : EIATTR_MERCURY_ISA_VERSION
	.align		4
        /*0044*/ 	.byte	0x03, 0x5f
        /*0046*/ 	.short	0x0101


	//----- nvinfo : EIATTR_COOP_GROUP_MASK_REGIDS
	.align		4
        /*0048*/ 	.byte	0x04, 0x29
        /*004a*/ 	.short	(.L_471 - .L_470)


	//   ....[0]....
.L_470:
        /*004c*/ 	.word	0xffffffff


	//   ....[1]....
        /*0050*/ 	.word	0xffffffff


	//   ....[2]....
        /*0054*/ 	.word	0xffffffff


	//   ....[3]....
        /*0058*/ 	.word	0xffffffff


	//   ....[4]....
        /*005c*/ 	.word	0xffffffff


	//   ....[5]....
        /*0060*/ 	.word	0xffffffff


	//   ....[6]....
        /*0064*/ 	.word	0xffffffff


	//   ....[7]....
        /*0068*/ 	.word	0xffffffff


	//   ....[8]....
        /*006c*/ 	.word	0xffffffff


	//   ....[9]....
        /*0070*/ 	.word	0xffffffff


	//   ....[10]....
        /*0074*/ 	.word	0xffffffff


	//   ....[11]....
        /*0078*/ 	.word	0xffffffff


	//   ....[12]....
        /*007c*/ 	.word	0xffffffff


	//   ....[13]....
        /*0080*/ 	.word	0xffffffff


	//   ....[14]....
        /*0084*/ 	.word	0xffffffff


	//   ....[15]....
        /*0088*/ 	.word	0xffffffff


	//   ....[16]....
        /*008c*/ 	.word	0xffffffff


	//   ....[17]....
        /*0090*/ 	.word	0xffffffff


	//   ....[18]....
        /*0094*/ 	.word	0xffffffff


	//   ....[19]....
        /*0098*/ 	.word	0xffffffff


	//   ....[20]....
        /*009c*/ 	.word	0xffffffff


	//   ....[21]....
        /*00a0*/ 	.word	0xffffffff


	//   ....[22]....
        /*00a4*/ 	.word	0xffffffff


	//   ....[23]....
        /*00a8*/ 	.word	0xffffffff


	//   ....[24]....
        /*00ac*/ 	.word	0xffffffff


	//----- nvinfo : EIATTR_COOP_GROUP_INSTR_OFFSETS
	.align		4
.L_471:
        /*00b0*/ 	.byte	0x04, 0x28
        /*00b2*/ 	.short	(.L_473 - .L_472)


	//   ....[0]....
.L_472:
        /*00b4*/ 	.word	0x00003490


	//   ....[1]....
        /*00b8*/ 	.word	0x000034a0


	//   ....[2]....
        /*00bc*/ 	.word	0x000034b0


	//   ....[3]....
        /*00c0*/ 	.word	0x000034c0


	//   ....[4]....
        /*00c4*/ 	.word	0x000034d0


	//   ....[5]....
        /*00c8*/ 	.word	0x00003530


	//   ....[6]....
        /*00cc*/ 	.word	0x00003540


	//   ....[7]....
        /*00d0*/ 	.word	0x00003550


	//   ....[8]....
        /*00d4*/ 	.word	0x00003560


	//   ....[9]....
        /*00d8*/ 	.word	0x00003570


	//   ....[10]....
        /*00dc*/ 	.word	0x000035d0


	//   ....[11]....
        /*00e0*/ 	.word	0x000035e0


	//   ....[12]....
        /*00e4*/ 	.word	0x000035f0


	//   ....[13]....
        /*00e8*/ 	.word	0x00003600


	//   ....[14]....
        /*00ec*/ 	.word	0x00003610


	//   ....[15]....
        /*00f0*/ 	.word	0x00003670


	//   ....[16]....
        /*00f4*/ 	.word	0x00003680


	//   ....[17]....
        /*00f8*/ 	.word	0x00003690


	//   ....[18]....
        /*00fc*/ 	.word	0x000036a0


	//   ....[19]....
        /*0100*/ 	.word	0x000036b0


	//   ....[20]....
        /*0104*/ 	.word	0x00003720


	//   ....[21]....
        /*0108*/ 	.word	0x00003730


	//   ....[22]....
        /*010c*/ 	.word	0x00003740


	//   ....[23]....
        /*0110*/ 	.word	0x00003750


	//   ....[24]....
        /*0114*/ 	.word	0x00003760


	//----- nvinfo : EIATTR_EXIT_INSTR_OFFSETS
	.align		4
.L_473:
        /*0118*/ 	.byte	0x04, 0x1c
        /*011a*/ 	.short	(.L_475 - .L_474)


	//   ....[0]....
.L_474:
        /*011c*/ 	.word	0x00003b30


	//----- nvinfo : EIATTR_MAX_THREADS
	.align		4
.L_475:
        /*0120*/ 	.byte	0x04, 0x05
        /*0122*/ 	.short	(.L_477 - .L_476)
.L_476:
        /*0124*/ 	.word	0x00000080
        /*0128*/ 	.word	0x00000001
        /*012c*/ 	.word	0x00000001


	//----- nvinfo : EIATTR_CRS_STACK_SIZE
	.align		4
.L_477:
        /*0130*/ 	.byte	0x04, 0x1e
        /*0132*/ 	.short	(.L_479 - .L_478)
.L_478:
        /*0134*/ 	.word	0x00000000


	//----- nvinfo : EIATTR_CBANK_PARAM_SIZE
	.align		4
.L_479:
        /*0138*/ 	.byte	0x03, 0x19
        /*013a*/ 	.short	0x0018


	//----- nvinfo : EIATTR_PARAM_CBANK
	.align		4
        /*013c*/ 	.byte	0x04, 0x0a
        /*013e*/ 	.short	(.L_481 - .L_480)
	.align		4
.L_480:
        /*0140*/ 	.word	index@(.nv.constant0._Z30router_gemm_kernel_bf16_outputI13__nv_bfloat16Li128ELi8ELi5ELi384ELi7168EEvPS0_PKT_S4_)
        /*0144*/ 	.short	0x0210
        /*0146*/ 	.short	0x0018


	//----- nvinfo : EIATTR_SW_WAR
	.align		4
.L_481:
        /*0148*/ 	.byte	0x04, 0x36
        /*014a*/ 	.short	(.L_483 - .L_482)
.L_482:
        /*014c*/ 	.word	0x00000008
.L_483:


//--------------------- .nv.info._Z30router_gemm_kernel_bf16_outputI13__nv_bfloat16Li128ELi8ELi4ELi384ELi7168EEvPS0_PKT_S4_ --------------------------
	.section	.nv.info._Z30router_gemm_kernel_bf16_outputI13__nv_bfloat16Li128ELi8ELi4ELi384ELi7168EEvPS0_PKT_S4_,"",@"SHT_CUDA_INFO"
	.sectionflags	@""
	.align	4


	//----- nvinfo : EIATTR_CUDA_API_VERSION
	.align		4
        /*0000*/ 	.byte	0x04, 0x37
        /*0002*/ 	.short	(.L_485 - .L_484)
.L_484:
        /*0004*/ 	.word	0x00000082


	//----- nvinfo : EIATTR_KPARAM_INFO
	.align		4
.L_485:
        /*0008*/ 	.byte	0x04, 0x17
        /*000a*/ 	.short	(.L_487 - .L_486)
.L_486:
        /*000c*/ 	.word	0x00000000
        /*0010*/ 	.short	0x0002
        /*0012*/ 	.short	0x0010
        /*0014*/ 	.byte	0x00, 0xf0, 0x21, 0x00


	//----- nvinfo : EIATTR_KPARAM_INFO
	.align		4
.L_487:
        /*0018*/ 	.byte	0x04, 0x17
        /*001a*/ 	.short	(.L_489 - .L_488)
.L_488:
        /*001c*/ 	.word	0x00000000
        /*0020*/ 	.short	0x0001
        /*0022*/ 	.short	0x0008
        /*0024*/ 	.byte	0x00, 0xf0, 0x21, 0x00


	//----- nvinfo : EIATTR_KPARAM_INFO
	.align		4
.L_489:
        /*0028*/ 	.byte	0x04, 0x17
        /*002a*/ 	.short	(.L_491 - .L_490)
.L_490:
        /*002c*/ 	.word	0x00000000
        /*0030*/ 	.short	0x0000
        /*0032*/ 	.short	0x0000
        /*0034*/ 	.byte	0x00, 0xf0, 0x21, 0x00


	//----- nvinfo : EIATTR_SPARSE_MMA_MASK
	.align		4
.L_491:
        /*0038*/ 	.byte	0x03, 0x50
        /*003a*/ 	.short	0x0000


	//----- nvinfo : EIATTR_MAXREG_COUNT
	.align		4
        /*003c*/ 	.byte	0x03, 0x1b
        /*003e*/ 	.short	0x00ff


	//----- nvinfo : EIATTR_NUM_BARRIERS
	.align		4
        /*0040*/ 	.byte	0x02, 0x4c
        /*0042*/ 	.byte	0x01
	.zero		1


	//----- nvinfo : EIATTR_MERCURY_ISA_VERSION
	.align		4
        /*0044*/ 	.byte	0x03, 0x5f
        /*0046*/ 	.short	0x0101


	//----- nvinfo : EIATTR_COOP_GROUP_MASK_REGIDS
	.align		4
        /*0048*/ 	.byte	0x04, 0x29
        /*004a*/ 	.short	(.L_493 - .L_492)


	//   ....[0]....
.L_492:
        /*004c*/ 	.word	0xffffffff


	//   ....[1]....
        /*0050*/ 	.word	0xffffffff


	//   ....[2]....
        /*0054*/ 	.word	0xffffffff


	//   ....[3]....
        /*0058*/ 	.word	0xffffffff


	//   ....[4]....
        /*005c*/ 	.word	0xffffffff


	//   ....[5]....
        /*0060*/ 	.word	0xffffffff


	//   ....[6]....
        /*0064*/ 	.word	0xffffffff


	//   ....[7]....
        /*0068*/ 	.word	0xffffffff


	//   ....[8]....
        /*006c*/ 	.word	0xffffffff


	//   ....[9]....
        /*0070*/ 	.word	0xffffffff


	//   ....[10]....
        /*0074*/ 	.word	0xffffffff


	//   ....[11]....
        /*0078*/ 	.word	0xffffffff


	//   ....[12]....
        /*007c*/ 	.word	0xffffffff


	//   ....[13]....
        /*0080*/ 	.word	0xffffffff


	//   ....[14]....
        /*0084*/ 	.word	0xffffffff


	//   ....[15]....
        /*0088*/ 	.word	0xffffffff


	//   ....[16]....
        /*008c*/ 	.word	0xffffffff


	//   ....[17]....
        /*0090*/ 	.word	0xffffffff


	//   ....[18]....
        /*0094*/ 	.word	0xffffffff


	//   ....[19]....
        /*0098*/ 	.word	0xffffffff


	//----- nvinfo : EIATTR_COOP_GROUP_INSTR_OFFSETS
	.align		4
.L_493:
        /*009c*/ 	.byte	0x04, 0x28
        /*009e*/ 	.short	(.L_495 - .L_494)


	//   ....[0]....
.L_494:
        /*00a0*/ 	.word	0x00002b60


	//   ....[1]....
        /*00a4*/ 	.word	0x00002b70


	//   ....[2]....
        /*00a8*/ 	.word	0x00002b80


	//   ....[3]....
        /*00ac*/ 	.word	0x00002b90


	//   ....[4]....
        /*00b0*/ 	.word	0x00002be0


	//   ....[5]....
        /*00b4*/ 	.word	0x00002bf0


	//   ....[6]....
        /*00b8*/ 	.word	0x00002c00


	//   ....[7]....
        /*00bc*/ 	.word	0x00002c10


	//   ....[8]....
        /*00c0*/ 	.word	0x00002c60


	//   ....[9]....
        /*00c4*/ 	.word	0x00002c70


	//   ....[10]....
        /*00c8*/ 	.word	0x00002c80


	//   ....[11]....
        /*00cc*/ 	.word	0x00002c90


	//   ....[12]....
        /*00d0*/ 	.word	0x00002ce0


	//   ....[13]....
        /*00d4*/ 	.word	0x00002cf0


	//   ....[14]....
        /*00d8*/ 	.word	0x00002d00


	//   ....[15]....
        /*00dc*/ 	.word	0x00002d10


	//   ....[16]....
        /*00e0*/ 	.word	0x00002d70


	//   ....[17]....
        /*00e4*/ 	.word	0x00002d80


	//   ....[18]....
        /*00e8*/ 	.word	0x00002d90


	//   ....[19]....
        /*00ec*/ 	.word	0x00002da0


	//----- nvinfo : EIATTR_EXIT_INSTR_OFFSETS
	.align		4
.L_495:
        /*00f0*/ 	.byte	0x04, 0x1c
        /*00f2*/ 	.short	(.L_497 - .L_496)


	//   ....[0]....
.L_496:
        /*00f4*/ 	.word	0x000030e0


	//----- nvinfo : EIATTR_MAX_THREADS
	.align		4
.L_497:
        /*00f8*/ 	.byte	0x04, 0x05
        /*00fa*/ 	.short	(.L_499 - .L_498)
.L_498:
        /*00fc*/ 	.word	0x00000080
        /*0100*/ 	.word	0x00000001
        /*0104*/ 	.word	0x00000001


	//----- nvinfo : EIATTR_CRS_STACK_SIZE
	.align		4
.L_499:
        /*0108*/ 	.byte	0x04, 0x1e
        /*010a*/ 	.short	(.L_501 - .L_500)
.L_500:
        /*010c*/ 	.word	0x00000000


	//----- nvinfo : EIATTR_CBANK_PARAM_SIZE
	.align		4
.L_501:
        /*0110*/ 	.byte	0x03, 0x19
        /*0112*/ 	.short	0x0018


	//----- nvinfo : EIATTR_PARAM_CBANK
	.align		4
        /*0114*/ 	.byte	0x04, 0x0a
        /*0116*/ 	.short	(.L_503 - .L_502)
	.align		4
.L_502:
        /*0118*/ 	.word	index@(.nv.constant0._Z30router_gemm_kernel_bf16_outputI13__nv_bfloat16Li128ELi8ELi4ELi384ELi7168EEvPS0_PKT_S4_)
        /*011c*/ 	.short	0x0210
        /*011e*/ 	.short	0x0018


	//----- nvinfo : EIATTR_SW_WAR
	.align		4
.L_503:
        /*0120*/ 	.byte	0x04, 0x36
        /*0122*/ 	.short	(.L_505 - .L_504)
.L_504:
        /*0124*/ 	.word	0x00000008
.L_505:


//--------------------- .nv.info._Z30router_gemm_kernel_bf16_outputI13__nv_bfloat16Li128ELi8ELi3ELi384ELi7168EEvPS0_PKT_S4_ --------------------------
	.section	.nv.info._Z30router_gemm_kernel_bf16_outputI13__nv_bfloat16Li128ELi8ELi3ELi384ELi7168EEvPS0_PKT_S4_,"",@"SHT_CUDA_INFO"
	.sectionflags	@""
	.align	4


	//----- nvinfo : EIATTR_CUDA_API_VERSION
	.align		4
        /*0000*/ 	.byte	0x04, 0x37
        /*0002*/ 	.short	(.L_507 - .L_506)
.L_506:
        /*0004*/ 	.word	0x00000082


	//----- nvinfo : EIATTR_KPARAM_INFO
	.align		4
.L_507:
        /*0008*/ 	.byte	0x04, 0x17
        /*000a*/ 	.short	(.L_509 - .L_508)
.L_508:
        /*000c*/ 	.word	0x00000000
        /*0010*/ 	.short	0x0002
        /*0012*/ 	.short	0x0010
        /*0014*/ 	.byte	0x00, 0xf0, 0x21, 0x00


	//----- nvinfo : EIATTR_KPARAM_INFO
	.align		4
.L_509:
        /*0018*/ 	.byte	0x04, 0x17
        /*001a*/ 	.short	(.L_511 - .L_510)
.L_510:
        /*001c*/ 	.word	0x00000000
        /*0020*/ 	.short	0x0001
        /*0022*/ 	.short	0x0008
        /*0024*/ 	.byte	0x00, 0xf0, 0x21, 0x00


	//----- nvinfo : EIATTR_KPARAM_INFO
	.align		4
.L_511:
        /*0028*/ 	.byte	0x04, 0x17
        /*002a*/ 	.short	(.L_513 - .L_512)
.L_512:
        /*002c*/ 	.word	0x00000000
        /*0030*/ 	.short	0x0000
        /*0032*/ 	.short	0x0000
        /*0034*/ 	.byte	0x00, 0xf0, 0x21, 0x00


	//----- nvinfo : EIATTR_SPARSE_MMA_MASK
	.align		4
.L_513:
        /*0038*/ 	.byte	0x03, 0x50
        /*003a*/ 	.short	0x0000


	//----- nvinfo : EIATTR_MAXREG_COUNT
	.align		4
        /*003c*/ 	.byte	0x03, 0x1b
        /*003e*/ 	.short	0x00ff


	//----- nvinfo : EIATTR_NUM_BARRIERS
	.align		4
        /*0040*/ 	.byte	0x02, 0x4c
        /*0042*/ 	.byte	0x01
	.zero		1


	//----- nvinfo : EIATTR_MERCURY_ISA_VERSION
	.align		4
        /*0044*/ 	.byte	0x03, 0x5f
        /*0046*/ 	.short	0x0101


	//----- nvinfo : EIATTR_COOP_GROUP_MASK_REGIDS
	.align		4
        /*0048*/ 	.byte	0x04, 0x29
        /*004a*/ 	.short	(.L_515 - .L_514)


	//   ....[0]....
.L_514:
        /*004c*/ 	.word	0xffffffff


	//   ....[1]....
        /*0050*/ 	.word	0xffffffff


	//   ....[2]....
        /*0054*/ 	.word	0xffffffff


	//   ....[3]....
        /*0058*/ 	.word	0xffffffff


	//   ....[4]....
        /*005c*/ 	.word	0xffffffff


	//   ....[5]....
        /*0060*/ 	.word	0xffffffff


	//   ....[6]....
        /*0064*/ 	.word	0xffffffff


	//   ....[7]....
        /*0068*/ 	.word	0xffffffff


	//   ....[8]....
        /*006c*/ 	.word	0xffffffff


	//   ....[9]....
        /*0070*/ 	.word	0xffffffff


	//   ....[10]....
        /*0074*/ 	.word	0xffffffff


	//   ....[11]....
        /*0078*/ 	.word	0xffffffff


	//   ....[12]....
        /*007c*/ 	.word	0xffffffff


	//   ....[13]....
        /*0080*/ 	.word	0xffffffff


	//   ....[14]....
        /*0084*/ 	.word	0xffffffff


	//----- nvinfo : EIATTR_COOP_GROUP_INSTR_OFFSETS
	.align		4
.L_515:
        /*0088*/ 	.byte	0x04, 0x28
        /*008a*/ 	.short	(.L_517 - .L_516)


	//   ....[0]....
.L_516:
        /*008c*/ 	.word	0x00002230


	//   ....[1]....
        /*0090*/ 	.word	0x00002240


	//   ....[2]....
        /*0094*/ 	.word	0x00002250


	//   ....[3]....
        /*0098*/ 	.word	0x00002290


	//   ....[4]....
        /*009c*/ 	.word	0x000022a0


	//   ....[5]....
        /*00a0*/ 	.word	0x000022b0


	//   ....[6]....
        /*00a4*/ 	.word	0x000022f0


	//   ....[7]....
        /*00a8*/ 	.word	0x00002300


	//   ....[8]....
        /*00ac*/ 	.word	0x00002310


	//   ....[9]....
        /*00b0*/ 	.word	0x00002350


	//   ....[10]....
        /*00b4*/ 	.word	0x00002360


	//   ....[11]....
        /*00b8*/ 	.word	0x00002370


	//   ....[12]....
        /*00bc*/ 	.word	0x000023c0


	//   ....[13]....
        /*00c0*/ 	.word	0x000023d0


	//   ....[14]....
        /*00c4*/ 	.word	0x000023e0


	//----- nvinfo : EIATTR_EXIT_INSTR_OFFSETS
	.align		4
.L_517:
        /*00c8*/ 	.byte	0x04, 0x1c
        /*00ca*/ 	.short	(.L_519 - .L_518)


	//   ....[0]....
.L_518:
        /*00cc*/ 	.word	0x00002690


	//----- nvinfo : EIATTR_MAX_THREADS
	.align		4
.L_519:
        /*00d0*/ 	.byte	0x04, 0x05
        /*00d2*/ 	.short	(.L_521 - .L_520)
.L_520:
        /*00d4*/ 	.word	0x00000080
        /*00d8*/ 	.word	0x00000001
        /*00dc*/ 	.word	0x00000001


	//----- nvinfo : EIATTR_CRS_STACK_SIZE
	.align		4
.L_521:
        /*00e0*/ 	.byte	0x04, 0x1e
        /*00e2*/ 	.short	(.L_523 - .L_522)
.L_522:
        /*00e4*/ 	.word	0x00000000


	//----- nvinfo : EIATTR_CBANK_PARAM_SIZE
	.align		4
.L_523:
        /*00e8*/ 	.byte	0x03, 0x19
        /*00ea*/ 	.short	0x0018


	//----- nvinfo : EIATTR_PARAM_CBANK
	.align		4
        /*00ec*/ 	.byte	0x04, 0x0a
        /*00ee*/ 	.short	(.L_525 - .L_524)
	.align		4
.L_524:
        /*00f0*/ 	.word	index@(.nv.constant0._Z30router_gemm_kernel_bf16_outputI13__nv_bfloat16Li128ELi8ELi3ELi384ELi7168EEvPS0_PKT_S4_)
        /*00f4*/ 	.short	0x0210
        /*00f6*/ 	.short	0x0018


	//----- nvinfo : EIATTR_SW_WAR
	.align		4
.L_525:
        /*00f8*/ 	.byte	0x04, 0x36
        /*00fa*/ 	.short	(.L_527 - .L_526)
.L_526:
        /*00fc*/ 	.word	0x00000008
.L_527:


//--------------------- .nv.info._Z30router_gemm_kernel_bf16_outputI13__nv_bfloat16Li128ELi8ELi2ELi384ELi7168EEvPS0_PKT_S4_ --------------------------
	.section	.nv.info._Z30router_gemm_kernel_bf16_outputI13__nv_bfloat16Li128ELi8ELi2ELi384ELi7168EEvPS0_PKT_S4_,"",@"SHT_CUDA_INFO"
	.sectionflags	@""
	.align	4


	//----- nvinfo : EIATTR_CUDA_API_VERSION
	.align		4
        /*0000*/ 	.byte	0x04, 0x37
        /*0002*/ 	.short	(.L_529 - .L_528)
.L_528:
        /*0004*/ 	.word	0x00000082


	//----- nvinfo : EIATTR_KPARAM_INFO
	.align		4
.L_529:
        /*0008*/ 	.byte	0x04, 0x17
        /*000a*/ 	.short	(.L_531 - .L_530)
.L_530:
        /*000c*/ 	.word	0x00000000
        /*0010*/ 	.short	0x0002
        /*0012*/ 	.short	0x0010
        /*0014*/ 	.byte	0x00, 0xf0, 0x21, 0x00


	//----- nvinfo : EIATTR_KPARAM_INFO
	.align		4
.L_531:
        /*0018*/ 	.byte	0x04, 0x17
        /*001a*/ 	.short	(.L_533 - .L_532)
.L_532:
        /*001c*/ 	.word	0x00000000
        /*0020*/ 	.short	0x0001
        /*0022*/ 	.short	0x0008
        /*0024*/ 	.byte	0x00, 0xf0, 0x21, 0x00


	//----- nvinfo : EIATTR_KPARAM_INFO
	.align		4
.L_533:
        /*0028*/ 	.byte	0x04, 0x17
        /*002a*/ 	.short	(.L_535 - .L_534)
.L_534:
        /*002c*/ 	.word	0x00000000
        /*0030*/ 	.short	0x0000
        /*0032*/ 	.short	0x0000
        /*0034*/ 	.byte	0x00, 0xf0, 0x21, 0x00


	//----- nvinfo : EIATTR_SPARSE_MMA_MASK
	.align		4
.L_535:
        /*0038*/ 	.byte	0x03, 0x50
        /*003a*/ 	.short	0x0000


	//----- nvinfo : EIATTR_MAXREG_COUNT
	.align		4
        /*003c*/ 	.byte	0x03, 0x1b
        /*003e*/ 	.short	0x00ff


	//----- nvinfo : EIATTR_NUM_BARRIERS
	.align		4
        /*0040*/ 	.byte	0x02, 0x4c
        /*0042*/ 	.byte	0x01
	.zero		1


	//----- nvinfo : EIATTR_MERCURY_ISA_VERSION
	.align		4
        /*0044*/ 	.byte	0x03, 0x5f
        /*0046*/ 	.short	0x0101


	//----- nvinfo : EIATTR_COOP_GROUP_MASK_REGIDS
	.align		4
        /*0048*/ 	.byte	0x04, 0x29
        /*004a*/ 	.short	(.L_537 - .L_536)


	//   ....[0]....
.L_536:
        /*004c*/ 	.word	0xffffffff


	//   ....[1]....
        /*0050*/ 	.word	0xffffffff


	//   ....[2]....
        /*0054*/ 	.word	0xffffffff


	//   ....[3]....
        /*0058*/ 	.word	0xffffffff


	//   ....[4]....
        /*005c*/ 	.word	0xffffffff


	//   ....[5]....
        /*0060*/ 	.word	0xffffffff


	//   ....[6]....
        /*0064*/ 	.word	0xffffffff


	//   ....[7]....
        /*0068*/ 	.word	0xffffffff


	//   ....[8]....
        /*006c*/ 	.word	0xffffffff


	//   ....[9]....
        /*0070*/ 	.word	0xffffffff


	//----- nvinfo : EIATTR_COOP_GROUP_INSTR_OFFSETS
	.align		4
.L_537:
        /*0074*/ 	.byte	0x04, 0x28
        /*0076*/ 	.short	(.L_539 - .L_538)


	//   ....[0]....
.L_538:
        /*0078*/ 	.word	0x00001900


	//   ....[1]....
        /*007c*/ 	.word	0x00001910


	//   ....[2]....
        /*0080*/ 	.word	0x00001940


	//   ....[3]....
        /*0084*/ 	.word	0x00001950


	//   ....[4]....
        /*0088*/ 	.word	0x00001980


	//   ....[5]....
        /*008c*/ 	.word	0x00001990


	//   ....[6]....
        /*0090*/ 	.word	0x000019c0


	//   ....[7]....
        /*0094*/ 	.word	0x000019d0


	//   ....[8]....
        /*0098*/ 	.word	0x00001a20


	//   ....[9]....
        /*009c*/ 	.word	0x00001a30


	//----- nvinfo : EIATTR_EXIT_INSTR_OFFSETS
	.align		4
.L_539:
        /*00a0*/ 	.byte	0x04, 0x1c
        /*00a2*/ 	.short	(.L_541 - .L_540)


	//   ....[0]....
.L_540:
        /*00a4*/ 	.word	0x00001c40


	//----- nvinfo : EIATTR_MAX_THREADS
	.align		4
.L_541:
        /*00a8*/ 	.byte	0x04, 0x05
        /*00aa*/ 	.short	(.L_543 - .L_542)
.L_542:
        /*00ac*/ 	.word	0x00000080
        /*00b0*/ 	.word	0x00000001
        /*00b4*/ 	.word	0x00000001


	//----- nvinfo : EIATTR_CRS_STACK_SIZE
	.align		4
.L_543:
        /*00b8*/ 	.byte	0x04, 0x1e
        /*00ba*/ 	.short	(.L_545 - .L_544)
.L_544:
        /*00bc*/ 	.word	0x00000000


	//----- nvinfo : EIATTR_CBANK_PARAM_SIZE
	.align		4
.L_545:
        /*00c0*/ 	.byte	0x03, 0x19
        /*00c2*/ 	.short	0x0018


	//----- nvinfo : EIATTR_PARAM_CBANK
	.align		4
        /*00c4*/ 	.byte	0x04, 0x0a
        /*00c6*/ 	.short	(.L_547 - .L_546)
	.align		4
.L_546:
        /*00c8*/ 	.word	index@(.nv.constant0._Z30router_gemm_kernel_bf16_outputI13__nv_bfloat16Li128ELi8ELi2ELi384ELi7168EEvPS0_PKT_S4_)
        /*00cc*/ 	.short	0x0210
        /*00ce*/ 	.short	0x0018


	//----- nvinfo : EIATTR_SW_WAR
	.align		4
.L_547:
        /*00d0*/ 	.byte	0x04, 0x36
        /*00d2*/ 	.short	(.L_549 - .L_548)
.L_548:
        /*00d4*/ 	.word	0x00000008
.L_549:


//--------------------- .nv.info._Z30router_gemm_kernel_bf16_outputI13__nv_bfloat16Li128ELi8ELi1ELi384ELi7168EEvPS0_PKT_S4_ --------------------------
	.section	.nv.info._Z30router_gemm_kernel_bf16_outputI13__nv_bfloat16Li128ELi8ELi1ELi384ELi7168EEvPS0_PKT_S4_,"",@"SHT_CUDA_INFO"
	.sectionflags	@""
	.align	4


	//----- nvinfo : EIATTR_CUDA_API_VERSION
	.align		4
        /*0000*/ 	.byte	0x04, 0x37
        /*0002*/ 	.short	(.L_551 - .L_550)
.L_550:
        /*0004*/ 	.word	0x00000082


	//----- nvinfo : EIATTR_KPARAM_INFO
	.align		4
.L_551:
        /*0008*/ 	.byte	0x04, 0x17
        /*000a*/ 	.short	(.L_553 - .L_552)
.L_552:
        /*000c*/ 	.word	0x00000000
        /*0010*/ 	.short	0x0002
        /*0012*/ 	.short	0x0010
        /*0014*/ 	.byte	0x00, 0xf0, 0x21, 0x00


	//----- nvinfo : EIATTR_KPARAM_INFO
	.align		4
.L_553:
        /*0018*/ 	.byte	0x04, 0x17
        /*001a*/ 	.short	(.L_555 - .L_554)
.L_554:
        /*001c*/ 	.word	0x00000000
        /*0020*/ 	.short	0x0001
        /*0022*/ 	.short	0x0008
        /*0024*/ 	.byte	0x00, 0xf0, 0x21, 0x00


	//----- nvinfo : EIATTR_KPARAM_INFO
	.align		4
.L_555:
        /*0028*/ 	.byte	0x04, 0x17
        /*002a*/ 	.short	(.L_557 - .L_556)
.L_556:
        /*002c*/ 	.word	0x00000000
        /*0030*/ 	.short	0x0000
        /*0032*/ 	.short	0x0000
        /*0034*/ 	.byte	0x00, 0xf0, 0x21, 0x00


	//----- nvinfo : EIATTR_SPARSE_MMA_MASK
	.align		4
.L_557:
        /*0038*/ 	.byte	0x03, 0x50
        /*003a*/ 	.short	0x0000


	//----- nvinfo : EIATTR_MAXREG_COUNT
	.align		4
        /*003c*/ 	.byte	0x03, 0x1b
        /*003e*/ 	.short	0x00ff


	//----- nvinfo : EIATTR_NUM_BARRIERS
	.align		4
        /*0040*/ 	.byte	0x02, 0x4c
        /*0042*/ 	.byte	0x01
	.zero		1


	//----- nvinfo : EIATTR_MERCURY_ISA_VERSION
	.align		4
        /*0044*/ 	.byte	0x03, 0x5f
        /*0046*/ 	.short	0x0101


	//----- nvinfo : EIATTR_COOP_GROUP_MASK_REGIDS
	.align		4
        /*0048*/ 	.byte	0x04, 0x29
        /*004a*/ 	.short	(.L_559 - .L_558)


	//   ....[0]....
.L_558:
        /*004c*/ 	.word	0xffffffff


	//   ....[1]....
        /*0050*/ 	.word	0xffffffff


	//   ....[2]....
        /*0054*/ 	.word	0xffffffff


	//   ....[3]....
        /*0058*/ 	.word	0xffffffff


	//   ....[4]....
        /*005c*/ 	.word	0xffffffff


	//----- nvinfo : EIATTR_COOP_GROUP_INSTR_OFFSETS
	.align		4
.L_559:
        /*0060*/ 	.byte	0x04, 0x28
        /*0062*/ 	.short	(.L_561 - .L_560)


	//   ....[0]....
.L_560:
        /*0064*/ 	.word	0x00000fd0


	//   ....[1]....
        /*0068*/ 	.word	0x00000ff0


	//   ....[2]....
        /*006c*/ 	.word	0x00001010


	//   ....[3]....
        /*0070*/ 	.word	0x00001040


	//   ....[4]....
        /*0074*/ 	.word	0x00001070


	//----- nvinfo : EIATTR_EXIT_INSTR_OFFSETS
	.align		4
.L_561:
        /*0078*/ 	.byte	0x04, 0x1c
        /*007a*/ 	.short	(.L_563 - .L_562)


	//   ....[0]....
.L_562:
        /*007c*/ 	.word	0x00001250


	//----- nvinfo : EIATTR_MAX_THREADS
	.align		4
.L_563:
        /*0080*/ 	.byte	0x04, 0x05
        /*0082*/ 	.short	(.L_565 - .L_564)
.L_564:
        /*0084*/ 	.word	0x00000080
        /*0088*/ 	.word	0x00000001
        /*008c*/ 	.word	0x00000001


	//----- nvinfo : EIATTR_CRS_STACK_SIZE
	.align		4
.L_565:
        /*0090*/ 	.byte	0x04, 0x1e
        /*0092*/ 	.short	(.L_567 - .L_566)
.L_566:
        /*0094*/ 	.word	0x00000000


	//----- nvinfo : EIATTR_CBANK_PARAM_SIZE
	.align		4
.L_567:
        /*0098*/ 	.byte	0x03, 0x19
        /*009a*/ 	.short	0x0018


	//----- nvinfo : EIATTR_PARAM_CBANK
	.align		4
        /*009c*/ 	.byte	0x04, 0x0a
        /*009e*/ 	.short	(.L_569 - .L_568)
	.align		4
.L_568:
        /*00a0*/ 	.word	index@(.nv.constant0._Z30router_gemm_kernel_bf16_outputI13__nv_bfloat16Li128ELi8ELi1ELi384ELi7168EEvPS0_PKT_S4_)
        /*00a4*/ 	.short	0x0210
        /*00a6*/ 	.short	0x0018


	//----- nvinfo : EIATTR_SW_WAR
	.align		4
.L_569:
        /*00a8*/ 	.byte	0x04, 0x36
        /*00aa*/ 	.short	(.L_571 - .L_570)
.L_570:
        /*00ac*/ 	.word	0x00000008
.L_571:


//--------------------- .nv.info._Z30router_gemm_kernel_bf16_outputI13__nv_bfloat16Li128ELi8ELi16ELi256ELi7168EEvPS0_PKT_S4_ --------------------------
	.section	.nv.info._Z30router_gemm_kernel_bf16_outputI13__nv_bfloat16Li128ELi8ELi16ELi256ELi7168EEvPS0_PKT_S4_,"",@"SHT_CUDA_INFO"
	.sectionflags	@""
	.align	4


	//----- nvinfo : EIATTR_CUDA_API_VERSION
	.align		4
        /*0000*/ 	.byte	0x04, 0x37
        /*0002*/ 	.short	(.L_573 - .L_572)
.L_572:
        /*0004*/ 	.word	0x00000082


	//----- nvinfo : EIATTR_KPARAM_INFO
	.align		4
.L_573:
        /*0008*/ 	.byte	0x04, 0x17
        /*000a*/ 	.short	(.L_575 - .L_574)
.L_574:
        /*000c*/ 	.word	0x00000000
        /*0010*/ 	.short	0x0002
        /*0012*/ 	.short	0x0010
        /*0014*/ 	.byte	0x00, 0xf0, 0x21, 0x00


	//----- nvinfo : EIATTR_KPARAM_INFO
	.align		4
.L_575:
        /*0018*/ 	.byte	0x04, 0x17
        /*001a*/ 	.short	(.L_577 - .L_576)
.L_576:
        /*001c*/ 	.word	0x00000000
        /*0020*/ 	.short	0x0001
        /*0022*/ 	.short	0x0008
        /*0024*/ 	.byte	0x00, 0xf0, 0x21, 0x00


	//----- nvinfo : EIATTR_KPARAM_INFO
	.align		4
.L_577:
        /*0028*/ 	.byte	0x04, 0x17
        /*002a*/ 	.short	(.L_579 - .L_578)
.L_578:
        /*002c*/ 	.word	0x00000000
        /*0030*/ 	.short	0x0000
        /*0032*/ 	.short	0x0000
        /*0034*/ 	.byte	0x00, 0xf0, 0x21, 0x00


	//----- nvinfo : EIATTR_SPARSE_MMA_MASK
	.align		4
.L_579:
        /*0038*/ 	.byte	0x03, 0x50
        /*003a*/ 	.short	0x0000


	//----- nvinfo : EIATTR_MAXREG_COUNT
	.align		4
        /*003c*/ 	.byte	0x03, 0x1b
        /*003e*/ 	.short	0x00ff


	//----- nvinfo : EIATTR_NUM_BARRIERS
	.align		4
        /*0040*/ 	.byte	0x02, 0x4c
        /*0042*/ 	.byte	0x01
	.zero		1


	//----- nvinfo : EIATTR_MERCURY_ISA_VERSION
	.align		4
        /*0044*/ 	.byte	0x03, 0x5f
        /*0046*/ 	.short	0x0101


	//----- nvinfo : EIATTR_COOP_GROUP_MASK_REGIDS
	.align		4
        /*0048*/ 	.byte	0x04, 0x29
        /*004a*/ 	.short	(.L_581 - .L_580)


	//   ....[0]....
.L_580:
        /*004c*/ 	.word	0xffffffff


	//   ....[1]....
        /*0050*/ 	.word	0xffffffff


	//   ....[2]....
        /*0054*/ 	.word	0xffffffff


	//   ....[3]....
        /*0058*/ 	.word	0xffffffff


	//   ....[4]....
        /*005c*/ 	.word	0xffffffff


	//   ....[5]....
        /*0060*/ 	.word	0xffffffff


	//   ....[6]....
        /*0064*/ 	.word	0xffffffff


	//   ....[7]....
        /*0068*/ 	.word	0xffffffff


	//   ....[8]....
        /*006c*/ 	.word	0xffffffff


	//   ....[9]....
        /*0070*/ 	.word	0xffffffff


	//   ....[10]....
        /*0074*/ 	.word	0xffffffff


	//   ....[11]....
        /*0078*/ 	.word	0xffffffff


	//   ....[12]....
        /*007c*/ 	.word	0xffffffff


	//   ....[13]....
        /*0080*/ 	.word	0xffffffff


	//   ....[14]....
        /*0084*/ 	.word	0xffffffff


	//   ....[15]....
        /*0088*/ 	.word	0xffffffff


	//   ....[16]....
        /*008c*/ 	.word	0xffffffff


	//   ....[17]....
        /*0090*/ 	.word	0xffffffff


	//   ....[18]....
        /*0094*/ 	.word	0xffffffff


	//   ....[19]....
        /*0098*/ 	.word	0xffffffff


	//   ....[20]....
        /*009c*/ 	.word	0xffffffff


	//   ....[21]....
        /*00a0*/ 	.word	0xffffffff


	//   ....[22]....
        /*00a4*/ 	.word	0xffffffff


	//   ....[23]....
        /*00a8*/ 	.word	0xffffffff


	//   ....[24]....
        /*00ac*/ 	.word	0xffffffff


	//   ....[25]....
        /*00b0*/ 	.word	0xffffffff


	//   ....[26]....
        /*00b4*/ 	.word	0xffffffff


	//   ....[27]....
        /*00b8*/ 	.word	0xffffffff


	//   ....[28]....
        /*00bc*/ 	.word	0xffffffff


	//   ....[29]....
        /*00c0*/ 	.word	0xffffffff


	//   ....[30]....
        /*00c4*/ 	.word	0xffffffff


	//   ....[31]....
        /*00c8*/ 	.word	0xffffffff


	//   ....[32]....
        /*00cc*/ 	.word	0xffffffff


	//   ....[33]....
        /*00d0*/ 	.word	0xffffffff


	//   ....[34]....
        /*00d4*/ 	.word	0xffffffff


	//   ....[35]....
        /*00d8*/ 	.word	0xffffffff


	//   ....[36]....
        /*00dc*/ 	.word	0xffffffff


	//   ....[37]....
        /*00e0*/ 	.word	0xffffffff


	//   ....[38]....
        /*00e4*/ 	.word	0xffffffff


	//   ....[39]....
        /*00e8*/ 	.word	0xffffffff


	//   ....[40]....
        /*00ec*/ 	.word	0xffffffff


	//   ....[41]....
        /*00f0*/ 	.word	0xffffffff


	//   ....[42]....
        /*00f4*/ 	.word	0xffffffff


	//   ....[43]....
        /*00f8*/ 	.word	0xffffffff


	//   ....[44]....
        /*00fc*/ 	.word	0xffffffff


	//   ....[45]....
        /*0100*/ 	.word	0xffffffff


	//   ....[46]....
        /*0104*/ 	.word	0xffffffff


	//   ....[47]....
        /*0108*/ 	.word	0xffffffff


	//   ....[48]....
        /*010c*/ 	.word	0xffffffff


	//   ....[49]....
        /*0110*/ 	.word	0xffffffff


	//   ....[50]....
        /*0114*/ 	.word	0xffffffff


	//   ....[51]....
        /*0118*/ 	.word	0xffffffff


	//   ....[52]....
        /*011c*/ 	.word	0xffffffff


	//   ....[53]....
        /*0120*/ 	.word	0xffffffff


	//   ....[54]....
        /*0124*/ 	.word	0xffffffff


	//   ....[55]....
        /*0128*/ 	.word	0xffffffff


	//   ....[56]....
        /*012c*/ 	.word	0xffffffff


	//   ....[57]....
        /*0130*/ 	.word	0xffffffff


	//   ....[58]....
        /*0134*/ 	.word	0xffffffff


	//   ....[59]....
        /*0138*/ 	.word	0xffffffff


	//   ....[60]....
        /*013c*/ 	.word	0xffffffff


	//   ....[61]....
        /*0140*/ 	.word	0xffffffff


	//   ....[62]....
        /*0144*/ 	.word	0xffffffff


	//   ....[63]....
        /*0148*/ 	.word	0xffffffff


	//   ....[64]....
        /*014c*/ 	.word	0xffffffff


	//   ....[65]....
        /*0150*/ 	.word	0xffffffff


	//   ....[66]....
        /*0154*/ 	.word	0xffffffff


	//   ....[67]....
        /*0158*/ 	.word	0xffffffff


	//   ....[68]....
        /*015c*/ 	.word	0xffffffff


	//   ....[69]....
        /*0160*/ 	.word	0xffffffff


	//   ....[70]....
        /*0164*/ 	.word	0xffffffff


	//   ....[71]....
        /*0168*/ 	.word	0xffffffff


	//   ....[72]....
        /*016c*/ 	.word	0xffffffff


	//   ....[73]....
        /*0170*/ 	.word	0xffffffff


	//   ....[74]....
        /*0174*/ 	.word	0xffffffff


	//   ....[75]....
        /*0178*/ 	.word	0xffffffff


	//   ....[76]....
        /*017c*/ 	.word	0xffffffff


	//   ....[77]....
        /*0180*/ 	.word	0xffffffff


	//   ....[78]....
        /*0184*/ 	.word	0xffffffff


	//   ....[79]....
        /*0188*/ 	.word	0xffffffff


	//----- nvinfo : EIATTR_COOP_GROUP_INSTR_OFFSETS
	.align		4
.L_581:
        /*018c*/ 	.byte	0x04, 0x28
        /*018e*/ 	.short	(.L_583 - .L_582)


	//   ....[0]....
.L_582:
        /*0190*/ 	.word	0x00007fb0


	//   ....[1]....
        /*0194*/ 	.word	0x000080f0


	//   ....[2]....
        /*0198*/ 	.word	0x00008380


	//   ....[3]....
        /*019c*/ 	.word	0x000085b0


	//   ....[4]....
        /*01a0*/ 	.word	0x00008670


	//   ....[5]....
        /*01a4*/ 	.word	0x00008770


	//   ....[6]....
        /*01a8*/ 	.word	0x00008890


	//   ....[7]....
        /*01ac*/ 	.word	0x00009ab0


	//   ....[8]....
        /*01b0*/ 	.word	0x00009ac0


	//   ....[9]....
        /*01b4*/ 	.word	0x00009ad0


	//   ....[10]....
        /*01b8*/ 	.word	0x00009ae0


	//   ....[11]....
        /*01bc*/ 	.word	0x00009af0


	//   ....[12]....
        /*01c0*/ 	.word	0x00009b00


	//   ....[13]....
        /*01c4*/ 	.word	0x00009b10


	//   ....[14]....
        /*01c8*/ 	.word	0x00009b20


	//   ....[15]....
        /*01cc*/ 	.word	0x00009b30


	//   ....[16]....
        /*01d0*/ 	.word	0x00009b40


	//   ....[17]....
        /*01d4*/ 	.word	0x00009b50


	//   ....[18]....
        /*01d8*/ 	.word	0x00009b60


	//   ....[19]....
        /*01dc*/ 	.word	0x00009b70


	//   ....[20]....
        /*01e0*/ 	.word	0x00009b80


	//   ....[21]....
        /*01e4*/ 	.word	0x00009c70


	//   ....[22]....
        /*01e8*/ 	.word	0x00009c80


	//   ....[23]....
        /*01ec*/ 	.word	0x00009c90


	//   ....[24]....
        /*01f0*/ 	.word	0x00009ca0


	//   ....[25]....
        /*01f4*/ 	.word	0x00009cb0


	//   ....[26]....
        /*01f8*/ 	.word	0x00009cc0


	//   ....[27]....
        /*01fc*/ 	.word	0x00009cd0


	//   ....[28]....
        /*0200*/ 	.word	0x00009ce0


	//   ....[29]....
        /*0204*/ 	.word	0x00009cf0


	//   ....[30]....
        /*0208*/ 	.word	0x00009d00


	//   ....[31]....
        /*020c*/ 	.word	0x00009d10


	//   ....[32]....
        /*0210*/ 	.word	0x00009d20


	//   ....[33]....
        /*0214*/ 	.word	0x00009d30


	//   ....[34]....
        /*0218*/ 	.word	0x00009d40


	//   ....[35]....
        /*021c*/ 	.word	0x00009d50


	//   ....[36]....
        /*0220*/ 	.word	0x00009e40


	//   ....[37]....
        /*0224*/ 	.word	0x00009e60


	//   ....[38]....
        /*0228*/ 	.word	0x00009e70


	//   ....[39]....
        /*022c*/ 	.word	0x00009e80


	//   ....[40]....
        /*0230*/ 	.word	0x00009e90


	//   ....[41]....
        /*0234*/ 	.word	0x00009ea0


	//   ....[42]....
        /*0238*/ 	.word	0x00009eb0


	//   ....[43]....
        /*023c*/ 	.word	0x00009ec0


	//   ....[44]....
        /*0240*/ 	.word	0x00009ed0


	//   ....[45]....
        /*0244*/ 	.word	0x00009ee0


	//   ....[46]....
        /*0248*/ 	.word	0x00009ef0


	//   ....[47]....
        /*024c*/ 	.word	0x00009f00


	//   ....[48]....
        /*0250*/ 	.word	0x00009f10


	//   ....[49]....
        /*0254*/ 	.word	0x00009f20


	//   ....[50]....
        /*0258*/ 	.word	0x00009f30


	//   ....[51]....
        /*025c*/ 	.word	0x0000a020


	//   ....[52]....
        /*0260*/ 	.word	0x0000a040


	//   ....[53]....
        /*0264*/ 	.word	0x0000a050


	//   ....[54]....
        /*0268*/ 	.word	0x0000a060


	//   ....[55]....
        /*026c*/ 	.word	0x0000a070


	//   ....[56]....
        /*0270*/ 	.word	0x0000a080


	//   ....[57]....
        /*0274*/ 	.word	0x0000a090


	//   ....[58]....
        /*0278*/ 	.word	0x0000a0a0


	//   ....[59]....
        /*027c*/ 	.word	0x0000a0b0


	//   ....[60]....
        /*0280*/ 	.word	0x0000a0c0


	//   ....[61]....
        /*0284*/ 	.word	0x0000a0d0


	//   ....[62]....
        /*0288*/ 	.word	0x0000a0e0


	//   ....[63]....
        /*028c*/ 	.word	0x0000a0f0


	//   ....[64]....
        /*0290*/ 	.word	0x0000a100


	//   ....[65]....
        /*0294*/ 	.word	0x0000a110


	//   ....[66]....
        /*0298*/ 	.word	0x0000a210


	//   ....[67]....
        /*029c*/ 	.word	0x0000a230


	//   ....[68]....
        /*02a0*/ 	.word	0x0000a240


	//   ....[69]....
        /*02a4*/ 	.word	0x0000a250


	//   ....[70]....
        /*02a8*/ 	.word	0x0000a260


	//   ....[71]....
        /*02ac*/ 	.word	0x0000a270


	//   ....[72]....
        /*02b0*/ 	.word	0x0000a280


	//   ....[73]....
        /*02b4*/ 	.word	0x0000a290


	//   ....[74]....
        /*02b8*/ 	.word	0x0000a2a0


	//   ....[75]....
        /*02bc*/ 	.word	0x0000a2b0


	//   ....[76]....
        /*02c0*/ 	.word	0x0000a2c0


	//   ....[77]....
        /*02c4*/ 	.word	0x0000a2d0


	//   ....[78]....
        /*02c8*/ 	.word	0x0000a2e0


	//   ....[79]....
        /*02cc*/ 	.word	0x0000a2f0


	//----- nvinfo : EIATTR_EXIT_INSTR_OFFSETS
	.align		4
.L_583:
        /*02d0*/ 	.byte	0x04, 0x1c
        /*02d2*/ 	.short	(.L_585 - .L_584)


	//   ....[0]....
.L_584:
        /*02d4*/ 	.word	0x0000acf0


	//----- nvinfo : EIATTR_MAX_THREADS
	.align		4
.L_585:
        /*02d8*/ 	.byte	0x04, 0x05
        /*02da*/ 	.short	(.L_587 - .L_586)
.L_586:
        /*02dc*/ 	.word	0x00000080
        /*02e0*/ 	.word	0x00000001
        /*02e4*/ 	.word	0x00000001


	//----- nvinfo : EIATTR_CRS_STACK_SIZE
	.align		4
.L_587:
        /*02e8*/ 	.byte	0x04, 0x1e
        /*02ea*/ 	.short	(.L_589 - .L_588)
.L_588:
        /*02ec*/ 	.word	0x00000000


	//----- nvinfo : EIATTR_CBANK_PARAM_SIZE
	.align		4
.L_589:
        /*02f0*/ 	.byte	0x03, 0x19
        /*02f2*/ 	.short	0x0018


	//----- nvinfo : EIATTR_PARAM_CBANK
	.align		4
        /*02f4*/ 	.byte	0x04, 0x0a
        /*02f6*/ 	.short	(.L_591 - .L_590)
	.align		4
.L_590:
        /*02f8*/ 	.word	index@(.nv.constant0._Z30router_gemm_kernel_bf16_outputI13__nv_bfloat16Li128ELi8ELi16ELi256ELi7168EEvPS0_PKT_S4_)
        /*02fc*/ 	.short	0x0210
        /*02fe*/ 	.short	0x0018


	//----- nvinfo : EIATTR_SW_WAR
	.align		4
.L_591:
        /*0300*/ 	.byte	0x04, 0x36
        /*0302*/ 	.short	(.L_593 - .L_592)
.L_592:
        /*0304*/ 	.word	0x00000008
.L_593:


//--------------------- .nv.info._Z30router_gemm_kernel_bf16_outputI13__nv_bfloat16Li128ELi8ELi15ELi256ELi7168EEvPS0_PKT_S4_ --------------------------
	.section	.nv.info._Z30router_gemm_kernel_bf16_outputI13__nv_bfloat16Li128ELi8ELi15ELi256ELi7168EEvPS0_PKT_S4_,"",@"SHT_CUDA_INFO"
	.sectionflags	@""
	.align	4


	//----- nvinfo : EIATTR_CUDA_API_VERSION
	.align		4
        /*0000*/ 	.byte	0x04, 0x37
        /*0002*/ 	.short	(.L_595 - .L_594)
.L_594:
        /*0004*/ 	.word	0x00000082


	//----- nvinfo : EIATTR_KPARAM_INFO
	.align		4
.L_595:
        /*0008*/ 	.byte	0x04, 0x17
        /*000a*/ 	.short	(.L_597 - .L_596)
.L_596:
        /*000c*/ 	.word	0x00000000
        /*0010*/ 	.short	0x0002
        /*0012*/ 	.short	0x0010
        /*0014*/ 	.byte	0x00, 0xf0, 0x21, 0x00


	//----- nvinfo : EIATTR_KPARAM_INFO
	.align		4
.L_597:
        /*0018*/ 	.byte	0x04, 0x17
        /*001a*/ 	.short	(.L_599 - .L_598)
.L_598:
        /*001c*/ 	.word	0x00000000
        /*0020*/ 	.short	0x0001
        /*0022*/ 	.short	0x0008
        /*0024*/ 	.byte	0x00, 0xf0, 0x21, 0x00


	//----- nvinfo : EIATTR_KPARAM_INFO
	.align		4
.L_599:
        /*0028*/ 	.byte	0x04, 0x17
        /*002a*/ 	.short	(.L_601 - .L_600)
.L_600:
        /*002c*/ 	.word	0x00000000
        /*0030*/ 	.short	0x0000
        /*0032*/ 	.short	0x0000
        /*0034*/ 	.byte	0x00, 0xf0, 0x21, 0x00


	//----- nvinfo : EIATTR_SPARSE_MMA_MASK
	.align		4
.L_601:
        /*0038*/ 	.byte	0x03, 0x50
        /*003a*/ 	.short	0x0000


	//----- nvinfo : EIATTR_MAXREG_COUNT
	.align		4
        /*003c*/ 	.byte	0x03, 0x1b
        /*003e*/ 	.short	0x00ff


	//----- nvinfo : EIATTR_NUM_BARRIERS
	.align		4
        /*0040*/ 	.byte	0x02, 0x4c
        /*0042*/ 	.byte	0x01
	.zero		1


	//----- nvinfo : EIATTR_MERCURY_ISA_VERSION
	.align		4
        /*0044*/ 	.byte	0x03, 0x5f
        /*0046*/ 	.short	0x0101


	//----- nvinfo : EIATTR_COOP_GROUP_MASK_REGIDS
	.align		4
        /*0048*/ 	.byte	0x04, 0x29
        /*004a*/ 	.short	(.L_603 - .L_602)


	//   ....[0]....
.L_602:
        /*004c*/ 	.word	0xffffffff


	//   ....[1]....
        /*0050*/ 	.word	0xffffffff


	//   ....[2]....
        /*0054*/ 	.word	0xffffffff


	//   ....[3]....
        /*0058*/ 	.word	0xffffffff


	//   ....[4]....
        /*005c*/ 	.word	0xffffffff


	//   ....[5]....
        /*0060*/ 	.word	0xffffffff


	//   ....[6]....
        /*0064*/ 	.word	0xffffffff


	//   ....[7]....
        /*0068*/ 	.word	0xffffffff


	//   ....[8]....
        /*006c*/ 	.word	0xffffffff


	//   ....[9]....
        /*0070*/ 	.word	0xffffffff


	//   ....[10]....
        /*0074*/ 	.word	0xffffffff


	//   ....[11]....
        /*0078*/ 	.word	0xffffffff


	//   ....[12]....
        /*007c*/ 	.word	0xffffffff


	//   ....[13]....
        /*0080*/ 	.word	0xffffffff


	//   ....[14]....
        /*0084*/ 	.word	0xffffffff


	//   ....[15]....
        /*0088*/ 	.word	0xffffffff


	//   ....[16]....
        /*008c*/ 	.word	0xffffffff


	//   ....[17]....
        /*0090*/ 	.word	0xffffffff


	//   ....[18]....
        /*0094*/ 	.word	0xffffffff


	//   ....[19]....
        /*0098*/ 	.word	0xffffffff


	//   ....[20]....
        /*009c*/ 	.word	0xffffffff


	//   ....[21]....
        /*00a0*/ 	.word	0xffffffff


	//   ....[22]....
        /*00a4*/ 	.word	0xffffffff


	//   ....[23]....
        /*00a8*/ 	.word	0xffffffff


	//   ....[24]....
        /*00ac*/ 	.word	0xffffffff


	//   ....[25]....
        /*00b0*/ 	.word	0xffffffff


	//   ....[26]....
        /*00b4*/ 	.word	0xffffffff


	//   ....[27]....
        /*00b8*/ 	.word	0xffffffff


	//   ....[28]....
        /*00bc*/ 	.word	0xffffffff


	//   ....[29]....
        /*00c0*/ 	.word	0xffffffff


	//   ....[30]....
        /*00c4*/ 	.word	0xffffffff


	//   ....[31]....
        /*00c8*/ 	.word	0xffffffff


	//   ....[32]....
        /*00cc*/ 	.word	0xffffffff


	//   ....[33]....
        /*00d0*/ 	.word	0xffffffff


	//   ....[34]....
        /*00d4*/ 	.word	0xffffffff


	//   ....[35]....
        /*00d8*/ 	.word	0xffffffff


	//   ....[36]....
        /*00dc*/ 	.word	0xffffffff


	//   ....[37]....
        /*00e0*/ 	.word	0xffffffff


	//   ....[38]....
        /*00e4*/ 	.word	0xffffffff


	//   ....[39]....
        /*00e8*/ 	.word	0xffffffff


	//   ....[40]....
        /*00ec*/ 	.word	0xffffffff


	//   ....[41]....
        /*00f0*/ 	.word	0xffffffff


	//   ....[42]....
        /*00f4*/ 	.word	0xffffffff


	//   ....[43]....
        /*00f8*/ 	.word	0xffffffff


	//   ....[44]....
        /*00fc*/ 	.word	0xffffffff


	//   ....[45]....
        /*0100*/ 	.word	0xffffffff


	//   ....[46]....
        /*0104*/ 	.word	0xffffffff


	//   ....[47]....
        /*0108*/ 	.word	0xffffffff


	//   ....[48]....
        /*010c*/ 	.word	0xffffffff


	//   ....[49]....
        /*0110*/ 	.word	0xffffffff


	//   ....[50]....
        /*0114*/ 	.word	0xffffffff


	//   ....[51]....
        /*0118*/ 	.word	0xffffffff


	//   ....[52]....
        /*011c*/ 	.word	0xffffffff


	//   ....[53]....
        /*0120*/ 	.word	0xffffffff


	//   ....[54]....
        /*0124*/ 	.word	0xffffffff


	//   ....[55]....
        /*0128*/ 	.word	0xffffffff


	//   ....[56]....
        /*012c*/ 	.word	0xffffffff


	//   ....[57]....
        /*0130*/ 	.word	0xffffffff


	//   ....[58]....
        /*0134*/ 	.word	0xffffffff


	//   ....[59]....
        /*0138*/ 	.word	0xffffffff


	//   ....[60]....
        /*013c*/ 	.word	0xffffffff


	//   ....[61]....
        /*0140*/ 	.word	0xffffffff


	//   ....[62]....
        /*0144*/ 	.word	0xffffffff


	//   ....[63]....
        /*0148*/ 	.word	0xffffffff


	//   ....[64]....
        /*014c*/ 	.word	0xffffffff


	//   ....[65]....
        /*0150*/ 	.word	0xffffffff


	//   ....[66]....
        /*0154*/ 	.word	0xffffffff


	//   ....[67]....
        /*0158*/ 	.word	0xffffffff


	//   ....[68]....
        /*015c*/ 	.word	0xffffffff


	//   ....[69]....
        /*0160*/ 	.word	0xffffffff


	//   ....[70]....
        /*0164*/ 	.word	0xffffffff


	//   ....[71]....
        /*0168*/ 	.word	0xffffffff


	//   ....[72]....
        /*016c*/ 	.word	0xffffffff


	//   ....[73]....
        /*0170*/ 	.word	0xffffffff


	//   ....[74]....
        /*0174*/ 	.word	0xffffffff


	//----- nvinfo : EIATTR_COOP_GROUP_INSTR_OFFSETS
	.align		4
.L_603:
        /*0178*/ 	.byte	0x04, 0x28
        /*017a*/ 	.short	(.L_605 - .L_604)


	//   ....[0]....
.L_604:
        /*017c*/ 	.word	0x000080e0


	//   ....[1]....
        /*0180*/ 	.word	0x00008600


	//   ....[2]....
        /*0184*/ 	.word	0x00008840


	//   ....[3]....
        /*0188*/ 	.word	0x000088a0


	//   ....[4]....
        /*018c*/ 	.word	0x000088d0


	//   ....[5]....
        /*0190*/ 	.word	0x00008910


	//   ....[6]....
        /*0194*/ 	.word	0x00008a30


	//   ....[7]....
        /*0198*/ 	.word	0x00008d50


	//   ....[8]....
        /*019c*/ 	.word	0x00009000


	//   ....[9]....
        /*01a0*/ 	.word	0x00009040


	//   ....[10]....
        /*01a4*/ 	.word	0x000091b0


	//   ....[11]....
        /*01a8*/ 	.word	0x000091c0


	//   ....[12]....
        /*01ac*/ 	.word	0x000091d0


	//   ....[13]....
        /*01b0*/ 	.word	0x000091e0


	//   ....[14]....
        /*01b4*/ 	.word	0x000091f0


	//   ....[15]....
        /*01b8*/ 	.word	0x00009200


	//   ....[16]....
        /*01bc*/ 	.word	0x00009210


	//   ....[17]....
        /*01c0*/ 	.word	0x00009220


	//   ....[18]....
        /*01c4*/ 	.word	0x00009230


	//   ....[19]....
        /*01c8*/ 	.word	0x000092a0


	//   ....[20]....
        /*01cc*/ 	.word	0x000092c0


	//   ....[21]....
        /*01d0*/ 	.word	0x000092e0


	//   ....[22]....
        /*01d4*/ 	.word	0x00009300


	//   ....[23]....
        /*01d8*/ 	.word	0x00009310


	//   ....[24]....
        /*01dc*/ 	.word	0x00009320


	//   ....[25]....
        /*01e0*/ 	.word	0x00009330


	//   ....[26]....
        /*01e4*/ 	.word	0x00009340


	//   ....[27]....
        /*01e8*/ 	.word	0x00009350


	//   ....[28]....
        /*01ec*/ 	.word	0x00009360


	//   ....[29]....
        /*01f0*/ 	.word	0x00009370


	//   ....[30]....
        /*01f4*/ 	.word	0x00009380


	//   ....[31]....
        /*01f8*/ 	.word	0x00009390


	//   ....[32]....
        /*01fc*/ 	.word	0x000093a0


	//   ....[33]....
        /*0200*/ 	.word	0x00009460


	//   ....[34]....
        /*0204*/ 	.word	0x00009480


	//   ....[35]....
        /*0208*/ 	.word	0x000094a0


	//   ....[36]....
        /*020c*/ 	.word	0x000094b0


	//   ....[37]....
        /*0210*/ 	.word	0x000094c0


	//   ....[38]....
        /*0214*/ 	.word	0x000094d0


	//   ....[39]....
        /*0218*/ 	.word	0x000094e0


	//   ....[40]....
        /*021c*/ 	.word	0x000094f0


	//   ....[41]....
        /*0220*/ 	.word	0x00009500


	//   ....[42]....
        /*0224*/ 	.word	0x00009510


	//   ....[43]....
        /*0228*/ 	.word	0x00009520


	//   ....[44]....
        /*022c*/ 	.word	0x00009530


	//   ....[45]....
        /*0230*/ 	.word	0x00009550


	//   ....[46]....
        /*0234*/ 	.word	0x00009620


	//   ....[47]....
        /*0238*/ 	.word	0x00009630


	//   ....[48]....
        /*023c*/ 	.word	0x00009640


	//   ....[49]....
        /*0240*/ 	.word	0x00009650


	//   ....[50]....
        /*0244*/ 	.word	0x00009660


	//   ....[51]....
        /*0248*/ 	.word	0x00009670


	//   ....[52]....
        /*024c*/ 	.word	0x00009680


	//   ....[53]....
        /*0250*/ 	.word	0x00009690


	//   ....[54]....
        /*0254*/ 	.word	0x000096a0


	//   ....[55]....
        /*0258*/ 	.word	0x000096b0


	//   ....[56]....
        /*025c*/ 	.word	0x000096c0


	//   ....[57]....
        /*0260*/ 	.word	0x000096d0


	//   ....[58]....
        /*0264*/ 	.word	0x000096e0


	//   ....[59]....
        /*0268*/ 	.word	0x000096f0


	//   ....[60]....
        /*026c*/ 	.word	0x00009710


	//   ....[61]....
        /*0270*/ 	.word	0x00009820


	//   ....[62]....
        /*0274*/ 	.word	0x00009830


	//   ....[63]....
        /*0278*/ 	.word	0x00009840


	//   ....[64]....
        /*027c*/ 	.word	0x00009850


	//   ....[65]....
        /*0280*/ 	.word	0x00009860


	//   ....[66]....
        /*0284*/ 	.word	0x00009870


	//   ....[67]....
        /*0288*/ 	.word	0x00009880


	//   ....[68]....
        /*028c*/ 	.word	0x00009890


	//   ....[69]....
        /*0290*/ 	.word	0x000098a0


	//   ....[70]....
        /*0294*/ 	.word	0x000098b0


	//   ....[71]....
        /*0298*/ 	.word	0x000098c0


	//   ....[72]....
        /*029c*/ 	.word	0x000098d0


	//   ....[73]....
        /*02a0*/ 	.word	0x000098e0


	//   ....[74]....
        /*02a4*/ 	.word	0x000098f0


	//----- nvinfo : EIATTR_EXIT_INSTR_OFFSETS
	.align		4
.L_605:
        /*02a8*/ 	.byte	0x04, 0x1c
        /*02aa*/ 	.short	(.L_607 - .L_606)


	//   ....[0]....
.L_606:
        /*02ac*/ 	.word	0x0000a280


	//----- nvinfo : EIATTR_MAX_THREADS
	.align		4
.L_607:
        /*02b0*/ 	.byte	0x04, 0x05
        /*02b2*/ 	.short	(.L_609 - .L_608)
.L_608:
        /*02b4*/ 	.word	0x00000080
        /*02b8*/ 	.word	0x00000001
        /*02bc*/ 	.word	0x00000001


	//----- nvinfo : EIATTR_CRS_STACK_SIZE
	.align		4
.L_609:
        /*02c0*/ 	.byte	0x04, 0x1e
        /*02c2*/ 	.short	(.L_611 - .L_610)
.L_610:
        /*02c4*/ 	.word	0x00000000


	//----- nvinfo : EIATTR_CBANK_PARAM_SIZE
	.align		4
.L_611:
        /*02c8*/ 	.byte	0x03, 0x19
        /*02ca*/ 	.short	0x0018


	//----- nvinfo : EIATTR_PARAM_CBANK
	.align		4
        /*02cc*/ 	.byte	0x04, 0x0a
        /*02ce*/ 	.short	(.L_613 - .L_612)
	.align		4
.L_612:
        /*02d0*/ 	.word	index@(.nv.constant0._Z30router_gemm_kernel_bf16_outputI13__nv_bfloat16Li128ELi8ELi15ELi256ELi7168EEvPS0_PKT_S4_)
        /*02d4*/ 	.short	0x0210
        /*02d6*/ 	.short	0x0018


	//----- nvinfo : EIATTR_SW_WAR
	.align		4
.L_613:
        /*02d8*/ 	.byte	0x04, 0x36
        /*02da*/ 	.short	(.L_615 - .L_614)
.L_614:
        /*02dc*/ 	.word	0x00000008
.L_615:


//--------------------- .nv.info._Z30router_gemm_kernel_bf16_outputI13__nv_bfloat16Li128ELi8ELi14ELi256ELi7168EEvPS0_PKT_S4_ --------------------------
	.section	.nv.info._Z30router_gemm_kernel_bf16_outputI13__nv_bfloat16Li128ELi8ELi14ELi256ELi7168EEvPS0_PKT_S4_,"",@"SHT_CUDA_INFO"
	.sectionflags	@""
	.align	4


	//----- nvinfo : EIATTR_CUDA_API_VERSION
	.align		4
        /*0000*/ 	.byte	0x04, 0x37
        /*0002*/ 	.short	(.L_617 - .L_616)
.L_616:
        /*0004*/ 	.word	0x00000082


	//----- nvinfo : EIATTR_KPARAM_INFO
	.align		4
.L_617:
        /*0008*/ 	.byte	0x04, 0x17
        /*000a*/ 	.short	(.L_619 - .L_618)
.L_618:
        /*000c*/ 	.word	0x00000000
        /*0010*/ 	.short	0x0002
        /*0012*/ 	.short	0x0010
        /*0014*/ 	.byte	0x00, 0xf0, 0x21, 0x00


	//----- nvinfo : EIATTR_KPARAM_INFO
	.align		4
.L_619:
        /*0018*/ 	.byte	0x04, 0x17
        /*001a*/ 	.short	(.L_621 - .L_620)
.L_620:
        /*001c*/ 	.word	0x00000000
        /*0020*/ 	.short	0x0001
        /*0022*/ 	.short	0x0008
        /*0024*/ 	.byte	0x00, 0xf0, 0x21, 0x00


	//----- nvinfo : EIATTR_KPARAM_INFO
	.align		4
.L_621:
        /*0028*/ 	.byte	0x04, 0x17
        /*002a*/ 	.short	(.L_623 - .L_622)
.L_622:
        /*002c*/ 	.word	0x00000000
        /*0030*/ 	.short	0x0000
        /*0032*/ 	.short	0x0000
        /*0034*/ 	.byte	0x00, 0xf0, 0x21, 0x00


	//----- nvinfo : EIATTR_SPARSE_MMA_MASK
	.align		4
.L_623:
        /*0038*/ 	.byte	0x03, 0x50
        /*003a*/ 	.short	0x0000


	//----- nvinfo : EIATTR_MAXREG_COUNT
	.align		4
        /*003c*/ 	.byte	0x03, 0x1b
        /*003e*/ 	.short	0x00ff


	//----- nvinfo : EIATTR_NUM_BARRIERS
	.align		4
        /*0040*/ 	.byte	0x02, 0x4c
        /*0042*/ 	.byte	0x01
	.zero		1


	//----- nvinfo : EIATTR_MERCURY_ISA_VERSION
	.align		4
        /*0044*/ 	.byte	0x03, 0x5f
        /*0046*/ 	.short	0x0101


	//----- nvinfo : EIATTR_COOP_GROUP_MASK_REGIDS
	.align		4
        /*0048*/ 	.byte	0x04, 0x29
        /*004a*/ 	.short	(.L_625 - .L_624)


	//   ....[0]....
.L_624:
        /*004c*/ 	.word	0xffffffff


	//   ....[1]....
        /*0050*/ 	.word	0xffffffff


	//   ....[2]....
        /*0054*/ 	.word	0xffffffff


	//   ....[3]....
        /*0058*/ 	.word	0xffffffff


	//   ....[4]....
        /*005c*/ 	.word	0xffffffff


	//   ....[5]....
        /*0060*/ 	.word	0xffffffff


	//   ....[6]....
        /*0064*/ 	.word	0xffffffff


	//   ....[7]....
        /*0068*/ 	.word	0xffffffff


	//   ....[8]....
        /*006c*/ 	.word	0xffffffff


	//   ....[9]....
        /*0070*/ 	.word	0xffffffff


	//   ....[10]....
        /*0074*/ 	.word	0xffffffff


	//   ....[11]....
        /*0078*/ 	.word	0xffffffff


	//   ....[12]....
        /*007c*/ 	.word	0xffffffff


	//   ....[13]....
        /*0080*/ 	.word	0xffffffff


	//   ....[14]....
        /*0084*/ 	.word	0xffffffff


	//   ....[15]....
        /*0088*/ 	.word	0xffffffff


	//   ....[16]....
        /*008c*/ 	.word	0xffffffff


	//   ....[17]....
        /*0090*/ 	.word	0xffffffff


	//   ....[18]....
        /*0094*/ 	.word	0xffffffff


	//   ....[19]....
        /*0098*/ 	.word	0xffffffff


	//   ....[20]....
        /*009c*/ 	.word	0xffffffff


	//   ....[21]....
        /*00a0*/ 	.word	0xffffffff


	//   ....[22]....
        /*00a4*/ 	.word	0xffffffff


	//   ....[23]....
        /*00a8*/ 	.word	0xffffffff


	//   ....[24]....
        /*00ac*/ 	.word	0xffffffff


	//   ....[25]....
        /*00b0*/ 	.word	0xffffffff


	//   ....[26]....
        /*00b4*/ 	.word	0xffffffff


	//   ....[27]....
        /*00b8*/ 	.word	0xffffffff


	//   ....[28]....
        /*00bc*/ 	.word	0xffffffff


	//   ....[29]....
        /*00c0*/ 	.word	0xffffffff


	//   ....[30]....
        /*00c4*/ 	.word	0xffffffff


	//   ....[31]....
        /*00c8*/ 	.word	0xffffffff


	//   ....[32]....
        /*00cc*/ 	.word	0xffffffff


	//   ....[33]....
        /*00d0*/ 	.word	0xffffffff


	//   ....[34]....
        /*00d4*/ 	.word	0xffffffff


	//   ....[35]....
        /*00d8*/ 	.word	0xffffffff


	//   ....[36]....
        /*00dc*/ 	.word	0xffffffff


	//   ....[37]....
        /*00e0*/ 	.word	0xffffffff


	//   ....[38]....
        /*00e4*/ 	.word	0xffffffff


	//   ....[39]....
        /*00e8*/ 	.word	0xffffffff


	//   ....[40]....
        /*00ec*/ 	.word	0xffffffff


	//   ....[41]....
        /*00f0*/ 	.word	0xffffffff


	//   ....[42]....
        /*00f4*/ 	.word	0xffffffff


	//   ....[43]....
        /*00f8*/ 	.word	0xffffffff


	//   ....[44]....
        /*00fc*/ 	.word	0xffffffff


	//   ....[45]....
        /*0100*/ 	.word	0xffffffff


	//   ....[46]....
        /*0104*/ 	.word	0xffffffff


	//   ....[47]....
        /*0108*/ 	.word	0xffffffff


	//   ....[48]....
        /*010c*/ 	.word	0xffffffff


	//   ....[49]....
        /*0110*/ 	.word	0xffffffff


	//   ....[50]....
        /*0114*/ 	.word	0xffffffff


	//   ....[51]....
        /*0118*/ 	.word	0xffffffff


	//   ....[52]....
        /*011c*/ 	.word	0xffffffff


	//   ....[53]....
        /*0120*/ 	.word	0xffffffff


	//   ....[54]....
        /*0124*/ 	.word	0xffffffff


	//   ....[55]....
        /*0128*/ 	.word	0xffffffff


	//   ....[56]....
        /*012c*/ 	.word	0xffffffff


	//   ....[57]....
        /*0130*/ 	.word	0xffffffff


	//   ....[58]....
        /*0134*/ 	.word	0xffffffff


	//   ....[59]....
        /*0138*/ 	.word	0xffffffff


	//   ....[60]....
        /*013c*/ 	.word	0xffffffff


	//   ....[61]....
        /*0140*/ 	.word	0xffffffff


	//   ....[62]....
        /*0144*/ 	.word	0xffffffff


	//   ....[63]....
        /*0148*/ 	.word	0xffffffff


	//   ....[64]....
        /*014c*/ 	.word	0xffffffff


	//   ....[65]....
        /*0150*/ 	.word	0xffffffff


	//   ....[66]....
        /*0154*/ 	.word	0xffffffff


	//   ....[67]....
        /*0158*/ 	.word	0xffffffff


	//   ....[68]....
        /*015c*/ 	.word	0xffffffff


	//   ....[69]....
        /*0160*/ 	.word	0xffffffff


	//----- nvinfo : EIATTR_COOP_GROUP_INSTR_OFFSETS
	.align		4
.L_625:
        /*0164*/ 	.byte	0x04, 0x28
        /*0166*/ 	.short	(.L_627 - .L_626)


	//   ....[0]....
.L_626:
        /*0168*/ 	.word	0x00007620


	//   ....[1]....
        /*016c*/ 	.word	0x00007ee0


	//   ....[2]....
        /*0170*/ 	.word	0x00007f30


	//   ....[3]....
        /*0174*/ 	.word	0x00007f40


	//   ....[4]....
        /*0178*/ 	.word	0x00007f70


	//   ....[5]....
        /*017c*/ 	.word	0x00007f80


	//   ....[6]....
        /*0180*/ 	.word	0x00007fb0


	//   ....[7]....
        /*0184*/ 	.word	0x00008820


	//   ....[8]....
        /*0188*/ 	.word	0x00008830


	//   ....[9]....
        /*018c*/ 	.word	0x00008840


	//   ....[10]....
        /*0190*/ 	.word	0x00008850


	//   ....[11]....
        /*0194*/ 	.word	0x00008860


	//   ....[12]....
        /*0198*/ 	.word	0x00008870


	//   ....[13]....
        /*019c*/ 	.word	0x00008880


	//   ....[14]....
        /*01a0*/ 	.word	0x00008890


	//   ....[15]....
        /*01a4*/ 	.word	0x000088a0


	//   ....[16]....
        /*01a8*/ 	.word	0x00008930


	//   ....[17]....
        /*01ac*/ 	.word	0x00008950


	//   ....[18]....
        /*01b0*/ 	.word	0x00008960


	//   ....[19]....
        /*01b4*/ 	.word	0x00008970


	//   ....[20]....
        /*01b8*/ 	.word	0x00008980


	//   ....[21]....
        /*01bc*/ 	.word	0x00008990


	//   ....[22]....
        /*01c0*/ 	.word	0x000089a0


	//   ....[23]....
        /*01c4*/ 	.word	0x000089b0


	//   ....[24]....
        /*01c8*/ 	.word	0x000089c0


	//   ....[25]....
        /*01cc*/ 	.word	0x000089d0


	//   ....[26]....
        /*01d0*/ 	.word	0x000089e0


	//   ....[27]....
        /*01d4*/ 	.word	0x000089f0


	//   ....[28]....
        /*01d8*/ 	.word	0x00008a00


	//   ....[29]....
        /*01dc*/ 	.word	0x00008ad0


	//   ....[30]....
        /*01e0*/ 	.word	0x00008af0


	//   ....[31]....
        /*01e4*/ 	.word	0x00008b00


	//   ....[32]....
        /*01e8*/ 	.word	0x00008b10


	//   ....[33]....
        /*01ec*/ 	.word	0x00008b20


	//   ....[34]....
        /*01f0*/ 	.word	0x00008b30


	//   ....[35]....
        /*01f4*/ 	.word	0x00008b40


	//   ....[36]....
        /*01f8*/ 	.word	0x00008b50


	//   ....[37]....
        /*01fc*/ 	.word	0x00008b60


	//   ....[38]....
        /*0200*/ 	.word	0x00008b70


	//   ....[39]....
        /*0204*/ 	.word	0x00008b80


	//   ....[40]....
        /*0208*/ 	.word	0x00008b90


	//   ....[41]....
        /*020c*/ 	.word	0x00008ba0


	//   ....[42]....
        /*0210*/ 	.word	0x00008bb0


	//   ....[43]....
        /*0214*/ 	.word	0x00008c90


	//   ....[44]....
        /*0218*/ 	.word	0x00008cb0


	//   ....[45]....
        /*021c*/ 	.word	0x00008cc0


	//   ....[46]....
        /*0220*/ 	.word	0x00008cd0


	//   ....[47]....
        /*0224*/ 	.word	0x00008ce0


	//   ....[48]....
        /*0228*/ 	.word	0x00008cf0


	//   ....[49]....
        /*022c*/ 	.word	0x00008d00


	//   ....[50]....
        /*0230*/ 	.word	0x00008d10


	//   ....[51]....
        /*0234*/ 	.word	0x00008d20


	//   ....[52]....
        /*0238*/ 	.word	0x00008d30


	//   ....[53]....
        /*023c*/ 	.word	0x00008d40


	//   ....[54]....
        /*0240*/ 	.word	0x00008d50


	//   ....[55]....
        /*0244*/ 	.word	0x00008d60


	//   ....[56]....
        /*0248*/ 	.word	0x00008d70


	//   ....[57]....
        /*024c*/ 	.word	0x00008e70


	//   ....[58]....
        /*0250*/ 	.word	0x00008e80


	//   ....[59]....
        /*0254*/ 	.word	0x00008e90


	//   ....[60]....
        /*0258*/ 	.word	0x00008ea0


	//   ....[61]....
        /*025c*/ 	.word	0x00008eb0


	//   ....[62]....
        /*0260*/ 	.word	0x00008ec0


	//   ....[63]....
        /*0264*/ 	.word	0x00008ed0


	//   ....[64]....
        /*0268*/ 	.word	0x00008ee0


	//   ....[65]....
        /*026c*/ 	.word	0x00008ef0


	//   ....[66]....
        /*0270*/ 	.word	0x00008f00


	//   ....[67]....
        /*0274*/ 	.word	0x00008f10


	//   ....[68]....
        /*0278*/ 	.word	0x00008f20


	//   ....[69]....
        /*027c*/ 	.word	0x00008f30


	//----- nvinfo : EIATTR_EXIT_INSTR_OFFSETS
	.align		4
.L_627:
        /*0280*/ 	.byte	0x04, 0x1c
        /*0282*/ 	.short	(.L_629 - .L_628)


	//   ....[0]....
.L_628:
        /*0284*/ 	.word	0x00009830


	//----- nvinfo : EIATTR_MAX_THREADS
	.align		4
.L_629:
        /*0288*/ 	.byte	0x04, 0x05
        /*028a*/ 	.short	(.L_631 - .L_630)
.L_630:
        /*028c*/ 	.word	0x00000080
        /*0290*/ 	.word	0x00000001
        /*0294*/ 	.word	0x00000001


	//----- nvinfo : EIATTR_CRS_STACK_SIZE
	.align		4
.L_631:
        /*0298*/ 	.byte	0x04, 0x1e
        /*029a*/ 	.short	(.L_633 - .L_632)
.L_632:
        /*029c*/ 	.word	0x00000000


	//----- nvinfo : EIATTR_CBANK_PARAM_SIZE
	.align		4
.L_633:
        /*02a0*/ 	.byte	0x03, 0x19
        /*02a2*/ 	.short	0x0018


	//----- nvinfo : EIATTR_PARAM_CBANK
	.align		4
        /*02a4*/ 	.byte	0x04, 0x0a
        /*02a6*/ 	.short	(.L_635 - .L_634)
	.align		4
.L_634:
        /*02a8*/ 	.word	index@(.nv.constant0._Z30router_gemm_kernel_bf16_outputI13__nv_bfloat16Li128ELi8ELi14ELi256ELi7168EEvPS0_PKT_S4_)
        /*02ac*/ 	.short	0x0210
        /*02ae*/ 	.short	0x0018


	//----- nvinfo : EIATTR_SW_WAR
	.align		4
.L_635:
        /*02b0*/ 	.byte	0x04, 0x36
        /*02b2*/ 	.short	(.L_637 - .L_636)
.L_636:
        /*02b4*/ 	.word	0x00000008
.L_637:


//--------------------- .nv.info._Z30router_gemm_kernel_bf16_outputI13__nv_bfloat16Li128ELi8ELi13ELi256ELi7168EEvPS0_PKT_S4_ --------------------------
	.section	.nv.info._Z30router_gemm_kernel_bf16_outputI13__nv_bfloat16Li128ELi8ELi13ELi256ELi7168EEvPS0_PKT_S4_,"",@"SHT_CUDA_INFO"
	.sectionflags	@""
	.align	4


	//----- nvinfo : EIATTR_CUDA_API_VERSION
	.align		4
        /*0000*/ 	.byte	0x04, 0x37
        /*0002*/ 	.short	(.L_639 - .L_638)
.L_638:
        /*0004*/ 	.word	0x00000082


	//----- nvinfo : EIATTR_KPARAM_INFO
	.align		4
.L_639:
        /*0008*/ 	.byte	0x04, 0x17
        /*000a*/ 	.short	(.L_641 - .L_640)
.L_640:
        /*000c*/ 	.word	0x00000000
        /*0010*/ 	.short	0x0002
        /*0012*/ 	.short	0x0010
        /*0014*/ 	.byte	0x00, 0xf0, 0x21, 0x00


	//----- nvinfo : EIATTR_KPARAM_INFO
	.align		4
.L_641:
        /*0018*/ 	.byte	0x04, 0x17
        /*001a*/ 	.short	(.L_643 - .L_642)
.L_642:
        /*001c*/ 	.word	0x00000000
        /*0020*/ 	.short	0x0001
        /*0022*/ 	.short	0x0008
        /*0024*/ 	.byte	0x00, 0xf0, 0x21, 0x00


	//----- nvinfo : EIATTR_KPARAM_INFO
	.align		4
.L_643:
        /*0028*/ 	.byte	0x04, 0x17
        /*002a*/ 	.short	(.L_645 - .L_644)
.L_644:
        /*002c*/ 	.word	0x00000000
        /*0030*/ 	.short	0x0000
        /*0032*/ 	.short	0x0000
        /*0034*/ 	.byte	0x00, 0xf0, 0x21, 0x00


	//----- nvinfo : EIATTR_SPARSE_MMA_MASK
	.align		4
.L_645:
        /*0038*/ 	.byte	0x03, 0x50
        /*003a*/ 	.short	0x0000


	//----- nvinfo : EIATTR_MAXREG_COUNT
	.align		4
        /*003c*/ 	.byte	0x03, 0x1b
        /*003e*/ 	.short	0x00ff


	//----- nvinfo : EIATTR_NUM_BARRIERS
	.align		4
        /*0040*/ 	.byte	0x02, 0x4c
        /*0042*/ 	.byte	0x01
	.zero		1


	//----- nvinfo : EIATTR_MERCURY_ISA_VERSION
	.align		4
        /*0044*/ 	.byte	0x03, 0x5f
        /*0046*/ 	.short	0x0101


	//----- nvinfo : EIATTR_COOP_GROUP_MASK_REGIDS
	.align		4
        /*0048*/ 	.byte	0x04, 0x29
        /*004a*/ 	.short	(.L_647 - .L_646)


	//   ....[0]....
.L_646:
        /*004c*/ 	.word	0xffffffff


	//   ....[1]....
        /*0050*/ 	.word	0xffffffff


	//   ....[2]....
        /*0054*/ 	.word	0xffffffff


	//   ....[3]....
        /*0058*/ 	.word	0xffffffff


	//   ....[4]....
        /*005c*/ 	.word	0xffffffff


	//   ....[5]....
        /*0060*/ 	.word	0xffffffff


	//   ....[6]....
        /*0064*/ 	.word	0xffffffff


	//   ....[7]....
        /*0068*/ 	.word	0xffffffff


	//   ....[8]....
        /*006c*/ 	.word	0xffffffff


	//   ....[9]....
        /*0070*/ 	.word	0xffffffff


	//   ....[10]....
        /*0074*/ 	.word	0xffffffff


	//   ....[11]....
        /*0078*/ 	.word	0xffffffff


	//   ....[12]....
        /*007c*/ 	.word	0xffffffff


	//   ....[13]....
        /*0080*/ 	.word	0xffffffff


	//   ....[14]....
        /*0084*/ 	.word	0xffffffff


	//   ....[15]....
        /*0088*/ 	.word	0xffffffff


	//   ....[16]....
        /*008c*/ 	.word	0xffffffff


	//   ....[17]....
        /*0090*/ 	.word	0xffffffff


	//   ....[18]....
        /*0094*/ 	.word	0xffffffff


	//   ....[19]....
        /*0098*/ 	.word	0xffffffff


	//   ....[20]....
        /*009c*/ 	.word	0xffffffff


	//   ....[21]....
        /*00a0*/ 	.word	0xffffffff


	//   ....[22]....
        /*00a4*/ 	.word	0xffffffff


	//   ....[23]....
        /*00a8*/ 	.word	0xffffffff


	//   ....[24]....
        /*00ac*/ 	.word	0xffffffff


	//   ....[25]....
        /*00b0*/ 	.word	0xffffffff


	//   ....[26]....
        /*00b4*/ 	.word	0xffffffff


	//   ....[27]....
        /*00b8*/ 	.word	0xffffffff


	//   ....[28]....
        /*00bc*/ 	.word	0xffffffff


	//   ....[29]....
        /*00c0*/ 	.word	0xffffffff


	//   ....[30]....
        /*00c4*/ 	.word	0xffffffff


	//   ....[31]....
        /*00c8*/ 	.word	0xffffffff


	//   ....[32]....
        /*00cc*/ 	.word	0xffffffff


	//   ....[33]....
        /*00d0*/ 	.word	0xffffffff


	//   ....[34]....
        /*00d4*/ 	.word	0xffffffff


	//   ....[35]....
        /*00d8*/ 	.word	0xffffffff


	//   ....[36]....
        /*00dc*/ 	.word	0xffffffff


	//   ....[37]....
        /*00e0*/ 	.word	0xffffffff


	//   ....[38]....
        /*00e4*/ 	.word	0xffffffff


	//   ....[39]....
        /*00e8*/ 	.word	0xffffffff


	//   ....[40]....
        /*00ec*/ 	.word	0xffffffff


	//   ....[41]....
        /*00f0*/ 	.word	0xffffffff


	//   ....[42]....
        /*00f4*/ 	.word	0xffffffff


	//   ....[43]....
        /*00f8*/ 	.word	0xffffffff


	//   ....[44]....
        /*00fc*/ 	.word	0xffffffff


	//   ....[45]....
        /*0100*/ 	.word	0xffffffff


	//   ....[46]....
        /*0104*/ 	.word	0xffffffff


	//   ....[47]....
        /*0108*/ 	.word	0xffffffff


	//   ....[48]....
        /*010c*/ 	.word	0xffffffff


	//   ....[49]....
        /*0110*/ 	.word	0xffffffff


	//   ....[50]....
        /*0114*/ 	.word	0xffffffff


	//   ....[51]....
        /*0118*/ 	.word	0xffffffff


	//   ....[52]....
        /*011c*/ 	.word	0xffffffff


	//   ....[53]....
        /*0120*/ 	.word	0xffffffff


	//   ....[54]....
        /*0124*/ 	.word	0xffffffff


	//   ....[55]....
        /*0128*/ 	.word	0xffffffff


	//   ....[56]....
        /*012c*/ 	.word	0xffffffff


	//   ....[57]....
        /*0130*/ 	.word	0xffffffff


	//   ....[58]....
        /*0134*/ 	.word	0xffffffff


	//   ....[59]....
        /*0138*/ 	.word	0xffffffff


	//   ....[60]....
        /*013c*/ 	.word	0xffffffff


	//   ....[61]....
        /*0140*/ 	.word	0xffffffff


	//   ....[62]....
        /*0144*/ 	.word	0xffffffff


	//   ....[63]....
        /*0148*/ 	.word	0xffffffff


	//   ....[64]....
        /*014c*/ 	.word	0xffffffff


	//----- nvinfo : EIATTR_COOP_GROUP_INSTR_OFFSETS
	.align		4
.L_647:
        /*0150*/ 	.byte	0x04, 0x28
        /*0152*/ 	.short	(.L_649 - .L_648)


	//   ....[0]....
.L_648:
        /*0154*/ 	.word	0x000075e0


	//   ....[1]....
        /*0158*/ 	.word	0x00007630


	//   ....[2]....
        /*015c*/ 	.word	0x00007670


	//   ....[3]....
        /*0160*/ 	.word	0x00007730


	//   ....[4]....
        /*0164*/ 	.word	0x00007770


	//   ....[5]....
        /*0168*/ 	.word	0x00007cd0


	//   ....[6]....
        /*016c*/ 	.word	0x00007db0


	//   ....[7]....
        /*0170*/ 	.word	0x00007ed0


	//   ....[8]....
        /*0174*/ 	.word	0x00007f00


	//   ....[9]....
        /*0178*/ 	.word	0x00007f10


	//   ....[10]....
        /*017c*/ 	.word	0x00007f20


	//   ....[11]....
        /*0180*/ 	.word	0x00007f30


	//   ....[12]....
        /*0184*/ 	.word	0x00007f40


	//   ....[13]....
        /*0188*/ 	.word	0x00007f50


	//   ....[14]....
        /*018c*/ 	.word	0x00007fc0


	//   ....[15]....
        /*0190*/ 	.word	0x00007fe0


	//   ....[16]....
        /*0194*/ 	.word	0x00007ff0


	//   ....[17]....
        /*0198*/ 	.word	0x00008000


	//   ....[18]....
        /*019c*/ 	.word	0x00008010


	//   ....[19]....
        /*01a0*/ 	.word	0x00008020


	//   ....[20]....
        /*01a4*/ 	.word	0x00008030


	//   ....[21]....
        /*01a8*/ 	.word	0x00008040


	//   ....[22]....
        /*01ac*/ 	.word	0x00008050


	//   ....[23]....
        /*01b0*/ 	.word	0x00008060


	//   ....[24]....
        /*01b4*/ 	.word	0x00008070


	//   ....[25]....
        /*01b8*/ 	.word	0x00008080


	//   ....[26]....
        /*01bc*/ 	.word	0x00008150


	//   ....[27]....
        /*01c0*/ 	.word	0x00008160


	//   ....[28]....
        /*01c4*/ 	.word	0x00008170


	//   ....[29]....
        /*01c8*/ 	.word	0x00008180


	//   ....[30]....
        /*01cc*/ 	.word	0x00008190


	//   ....[31]....
        /*01d0*/ 	.word	0x000081a0


	//   ....[32]....
        /*01d4*/ 	.word	0x000081b0


	//   ....[33]....
        /*01d8*/ 	.word	0x000081c0


	//   ....[34]....
        /*01dc*/ 	.word	0x000081d0


	//   ....[35]....
        /*01e0*/ 	.word	0x000081e0


	//   ....[36]....
        /*01e4*/ 	.word	0x000081f0


	//   ....[37]....
        /*01e8*/ 	.word	0x00008200


	//   ....[38]....
        /*01ec*/ 	.word	0x00008210


	//   ....[39]....
        /*01f0*/ 	.word	0x000082f0


	//   ....[40]....
        /*01f4*/ 	.word	0x00008300


	//   ....[41]....
        /*01f8*/ 	.word	0x00008310


	//   ....[42]....
        /*01fc*/ 	.word	0x00008320


	//   ....[43]....
        /*0200*/ 	.word	0x00008330


	//   ....[44]....
        /*0204*/ 	.word	0x00008340


	//   ....[45]....
        /*0208*/ 	.word	0x00008350


	//   ....[46]....
        /*020c*/ 	.word	0x00008360


	//   ....[47]....
        /*0210*/ 	.word	0x00008370


	//   ....[48]....
        /*0214*/ 	.word	0x00008380


	//   ....[49]....
        /*0218*/ 	.word	0x00008390


	//   ....[50]....
        /*021c*/ 	.word	0x000083a0


	//   ....[51]....
        /*0220*/ 	.word	0x000083b0


	//   ....[52]....
        /*0224*/ 	.word	0x000084a0


	//   ....[53]....
        /*0228*/ 	.word	0x000084b0


	//   ....[54]....
        /*022c*/ 	.word	0x000084c0


	//   ....[55]....
        /*0230*/ 	.word	0x000084d0


	//   ....[56]....
        /*0234*/ 	.word	0x000084e0


	//   ....[57]....
        /*0238*/ 	.word	0x000084f0


	//   ....[58]....
        /*023c*/ 	.word	0x00008500


	//   ....[59]....
        /*0240*/ 	.word	0x00008510


	//   ....[60]....
        /*0244*/ 	.word	0x00008520


	//   ....[61]....
        /*0248*/ 	.word	0x00008530


	//   ....[62]....
        /*024c*/ 	.word	0x00008540


	//   ....[63]....
        /*0250*/ 	.word	0x00008550


	//   ....[64]....
        /*0254*/ 	.word	0x00008560


	//----- nvinfo : EIATTR_EXIT_INSTR_OFFSETS
	.align		4
.L_649:
        /*0258*/ 	.byte	0x04, 0x1c
        /*025a*/ 	.short	(.L_651 - .L_650)


	//   ....[0]....
.L_650:
        /*025c*/ 	.word	0x00008dd0


	//----- nvinfo : EIATTR_MAX_THREADS
	.align		4
.L_651:
        /*0260*/ 	.byte	0x04, 0x05
        /*0262*/ 	.short	(.L_653 - .L_652)
.L_652:
        /*0264*/ 	.word	0x00000080
        /*0268*/ 	.word	0x00000001
        /*026c*/ 	.word	0x00000001


	//----- nvinfo : EIATTR_CRS_STACK_SIZE
	.align		4
.L_653:
        /*0270*/ 	.byte	0x04, 0x1e
        /*0272*/ 	.short	(.L_655 - .L_654)
.L_654:
        /*0274*/ 	.word	0x00000000


	//----- nvinfo : EIATTR_CBANK_PARAM_SIZE
	.align		4
.L_655:
        /*0278*/ 	.byte	0x03, 0x19
        /*027a*/ 	.short	0x0018


	//----- nvinfo : EIATTR_PARAM_CBANK
	.align		4
        /*027c*/ 	.byte	0x04, 0x0a
        /*027e*/ 	.short	(.L_657 - .L_656)
	.align		4
.L_656:
        /*0280*/ 	.word	index@(.nv.constant0._Z30router_gemm_kernel_bf16_outputI13__nv_bfloat16Li128ELi8ELi13ELi256ELi7168EEvPS0_PKT_S4_)
        /*0284*/ 	.short	0x0210
        /*0286*/ 	.short	0x0018


	//----- nvinfo : EIATTR_SW_WAR
	.align		4
.L_657:
        /*0288*/ 	.byte	0x04, 0x36
        /*028a*/ 	.short	(.L_659 - .L_658)
.L_658:
        /*028c*/ 	.word	0x00000008
.L_659:


//--------------------- .nv.info._Z30router_gemm_kernel_bf16_outputI13__nv_bfloat16Li128ELi8ELi12ELi256ELi7168EEvPS0_PKT_S4_ --------------------------
	.section	.nv.info._Z30router_gemm_kernel_bf16_outputI13__nv_bfloat16Li128ELi8ELi12ELi256ELi7168EEvPS0_PKT_S4_,"",@"SHT_CUDA_INFO"
	.sectionflags	@""
	.align	4


	//----- nvinfo : EIATTR_CUDA_API_VERSION
	.align		4
        /*0000*/ 	.byte	0x04, 0x37
        /*0002*/ 	.short	(.L_661 - .L_660)
.L_660:
        /*0004*/ 	.word	0x00000082


	//----- nvinfo : EIATTR_KPARAM_INFO
	.align		4
.L_661:
        /*0008*/ 	.byte	0x04, 0x17
        /*000a*/ 	.short	(.L_663 - .L_662)
.L_662:
        /*000c*/ 	.word	0x00000000
        /*0010*/ 	.short	0x0002
        /*0012*/ 	.short	0x0010
        /*0014*/ 	.byte	0x00, 0xf0, 0x21, 0x00


	//----- nvinfo : EIATTR_KPARAM_INFO
	.align		4
.L_663:
        /*0018*/ 	.byte	0x04, 0x17
        /*001a*/ 	.short	(.L_665 - .L_664)
.L_664:
        /*001c*/ 	.word	0x00000000
        /*0020*/ 	.short	0x0001
        /*0022*/ 	.short	0x0008
        /*0024*/ 	.byte	0x00, 0xf0, 0x21, 0x00


	//----- nvinfo : EIATTR_KPARAM_INFO
	.align		4
.L_665:
        /*0028*/ 	.byte	0x04, 0x17
        /*002a*/ 	.short	(.L_667 - .L_666)
.L_666:
        /*002c*/ 	.word	0x00000000
        /*0030*/ 	.short	0x0000
        /*0032*/ 	.short	0x0000
        /*0034*/ 	.byte	0x00, 0xf0, 0x21, 0x00


	//----- nvinfo : EIATTR_SPARSE_MMA_MASK
	.align		4
.L_667:
        /*0038*/ 	.byte	0x03, 0x50
        /*003a*/ 	.short	0x0000


	//----- nvinfo : EIATTR_MAXREG_COUNT
	.align		4
        /*003c*/ 	.byte	0x03, 0x1b
        /*003e*/ 	.short	0x00ff


	//----- nvinfo : EIATTR_NUM_BARRIERS
	.align		4
        /*0040*/ 	.byte	0x02, 0x4c
        /*0042*/ 	.byte	0x01
	.zero		1


	//----- nvinfo : EIATTR_MERCURY_ISA_VERSION
	.align		4
        /*0044*/ 	.byte	0x03, 0x5f
        /*0046*/ 	.short	0x0101


	//----- nvinfo : EIATTR_COOP_GROUP_MASK_REGIDS
	.align		4
        /*0048*/ 	.byte	0x04, 0x29
        /*004a*/ 	.short	(.L_669 - .L_668)


	//   ....[0]....
.L_668:
        /*004c*/ 	.word	0xffffffff


	//   ....[1]....
        /*0050*/ 	.word	0xffffffff


	//   ....[2]....
        /*0054*/ 	.word	0xffffffff


	//   ....[3]....
        /*0058*/ 	.word	0xffffffff


	//   ....[4]....
        /*005c*/ 	.word	0xffffffff


	//   ....[5]....
        /*0060*/ 	.word	0xffffffff


	//   ....[6]....
        /*0064*/ 	.word	0xffffffff


	//   ....[7]....
        /*0068*/ 	.word	0xffffffff


	//   ....[8]....
        /*006c*/ 	.word	0xffffffff


	//   ....[9]....
        /*0070*/ 	.word	0xffffffff


	//   ....[10]....
        /*0074*/ 	.word	0xffffffff


	//   ....[11]....
        /*0078*/ 	.word	0xffffffff


	//   ....[12]....
        /*007c*/ 	.word	0xffffffff


	//   ....[13]....
        /*0080*/ 	.word	0xffffffff


	//   ....[14]....
        /*0084*/ 	.word	0xffffffff


	//   ....[15]....
        /*0088*/ 	.word	0xffffffff


	//   ....[16]....
        /*008c*/ 	.word	0xffffffff


	//   ....[17]....
        /*0090*/ 	.word	0xffffffff


	//   ....[18]....
        /*0094*/ 	.word	0xffffffff


	//   ....[19]....
        /*0098*/ 	.word	0xffffffff


	//   ....[20]....
        /*009c*/ 	.word	0xffffffff


	//   ....[21]....
        /*00a0*/ 	.word	0xffffffff


	//   ....[22]....
        /*00a4*/ 	.word	0xffffffff


	//   ....[23]....
        /*00a8*/ 	.word	0xffffffff


	//   ....[24]....
        /*00ac*/ 	.word	0xffffffff


	//   ....[25]....
        /*00b0*/ 	.word	0xffffffff


	//   ....[26]....
        /*00b4*/ 	.word	0xffffffff


	//   ....[27]....
        /*00b8*/ 	.word	0xffffffff


	//   ....[28]....
        /*00bc*/ 	.word	0xffffffff


	//   ....[29]....
        /*00c0*/ 	.word	0xffffffff


	//   ....[30]....
        /*00c4*/ 	.word	0xffffffff


	//   ....[31]....
        /*00c8*/ 	.word	0xffffffff


	//   ....[32]....
        /*00cc*/ 	.word	0xffffffff


	//   ....[33]....
        /*00d0*/ 	.word	0xffffffff


	//   ....[34]....
        /*00d4*/ 	.word	0xffffffff


	//   ....[35]....
        /*00d8*/ 	.word	0xffffffff


	//   ....[36]....
        /*00dc*/ 	.word	0xffffffff


	//   ....[37]....
        /*00e0*/ 	.word	0xffffffff


	//   ....[38]....
        /*00e4*/ 	.word	0xffffffff


	//   ....[39]....
        /*00e8*/ 	.word	0xffffffff


	//   ....[40]....
        /*00ec*/ 	.word	0xffffffff


	//   ....[41]....
        /*00f0*/ 	.word	0xffffffff


	//   ....[42]....
        /*00f4*/ 	.word	0xffffffff


	//   ....[43]....
        /*00f8*/ 	.word	0xffffffff


	//   ....[44]....
        /*00fc*/ 	.word	0xffffffff


	//   ....[45]....
        /*0100*/ 	.word	0xffffffff


	//   ....[46]....
        /*0104*/ 	.word	0xffffffff


	//   ....[47]....
        /*0108*/ 	.word	0xffffffff


	//   ....[48]....
        /*010c*/ 	.word	0xffffffff


	//   ....[49]....
        /*0110*/ 	.word	0xffffffff


	//   ....[50]....
        /*0114*/ 	.word	0xffffffff


	//   ....[51]....
        /*0118*/ 	.word	0xffffffff


	//   ....[52]....
        /*011c*/ 	.word	0xffffffff


	//   ....[53]....
        /*0120*/ 	.word	0xffffffff


	//   ....[54]....
        /*0124*/ 	.word	0xffffffff


	//   ....[55]....
        /*0128*/ 	.word	0xffffffff


	//   ....[56]....
        /*012c*/ 	.word	0xffffffff


	//   ....[57]....
        /*0130*/ 	.word	0xffffffff


	//   ....[58]....
        /*0134*/ 	.word	0xffffffff


	//   ....[59]....
        /*0138*/ 	.word	0xffffffff


	//----- nvinfo : EIATTR_COOP_GROUP_INSTR_OFFSETS
	.align		4
.L_669:
        /*013c*/ 	.byte	0x04, 0x28
        /*013e*/ 	.short	(.L_671 - .L_670)


	//   ....[0]....
.L_670:
        /*0140*/ 	.word	0x00006c90


	//   ....[1]....
        /*0144*/ 	.word	0x00006cc0


	//   ....[2]....
        /*0148*/ 	.word	0x00006d00


	//   ....[3]....
        /*014c*/ 	.word	0x00006da0


	//   ....[4]....
        /*0150*/ 	.word	0x00007420


	//   ....[5]....
        /*0154*/ 	.word	0x00007580


	//   ....[6]....
        /*0158*/ 	.word	0x00007590


	//   ....[7]....
        /*015c*/ 	.word	0x000075a0


	//   ....[8]....
        /*0160*/ 	.word	0x000075b0


	//   ....[9]....
        /*0164*/ 	.word	0x000075c0


	//   ....[10]....
        /*0168*/ 	.word	0x000075d0


	//   ....[11]....
        /*016c*/ 	.word	0x000075e0


	//   ....[12]....
        /*0170*/ 	.word	0x000075f0


	//   ....[13]....
        /*0174*/ 	.word	0x00007670


	//   ....[14]....
        /*0178*/ 	.word	0x00007690


	//   ....[15]....
        /*017c*/ 	.word	0x000076a0


	//   ....[16]....
        /*0180*/ 	.word	0x000076b0


	//   ....[17]....
        /*0184*/ 	.word	0x000076c0


	//   ....[18]....
        /*0188*/ 	.word	0x000076d0


	//   ....[19]....
        /*018c*/ 	.word	0x000076e0


	//   ....[20]....
        /*0190*/ 	.word	0x000076f0


	//   ....[21]....
        /*0194*/ 	.word	0x00007700


	//   ....[22]....
        /*0198*/ 	.word	0x00007710


	//   ....[23]....
        /*019c*/ 	.word	0x00007720


	//   ....[24]....
        /*01a0*/ 	.word	0x000077e0


	//   ....[25]....
        /*01a4*/ 	.word	0x000077f0


	//   ....[26]....
        /*01a8*/ 	.word	0x00007800


	//   ....[27]....
        /*01ac*/ 	.word	0x00007810


	//   ....[28]....
        /*01b0*/ 	.word	0x00007820


	//   ....[29]....
        /*01b4*/ 	.word	0x00007830


	//   ....[30]....
        /*01b8*/ 	.word	0x00007840


	//   ....[31]....
        /*01bc*/ 	.word	0x00007850


	//   ....[32]....
        /*01c0*/ 	.word	0x00007860


	//   ....[33]....
        /*01c4*/ 	.word	0x00007870


	//   ....[34]....
        /*01c8*/ 	.word	0x00007880


	//   ....[35]....
        /*01cc*/ 	.word	0x00007890


	//   ....[36]....
        /*01d0*/ 	.word	0x00007960


	//   ....[37]....
        /*01d4*/ 	.word	0x00007970


	//   ....[38]....
        /*01d8*/ 	.word	0x00007980


	//   ....[39]....
        /*01dc*/ 	.word	0x00007990


	//   ....[40]....
        /*01e0*/ 	.word	0x000079a0


	//   ....[41]....
        /*01e4*/ 	.word	0x000079b0


	//   ....[42]....
        /*01e8*/ 	.word	0x000079c0


	//   ....[43]....
        /*01ec*/ 	.word	0x000079d0


	//   ....[44]....
        /*01f0*/ 	.word	0x000079e0


	//   ....[45]....
        /*01f4*/ 	.word	0x000079f0


	//   ....[46]....
        /*01f8*/ 	.word	0x00007a00


	//   ....[47]....
        /*01fc*/ 	.word	0x00007a10


	//   ....[48]....
        /*0200*/ 	.word	0x00007af0


	//   ....[49]....
        /*0204*/ 	.word	0x00007b00


	//   ....[50]....
        /*0208*/ 	.word	0x00007b10


	//   ....[51]....
        /*020c*/ 	.word	0x00007b20


	//   ....[52]....
        /*0210*/ 	.word	0x00007b30


	//   ....[53]....
        /*0214*/ 	.word	0x00007b40


	//   ....[54]....
        /*0218*/ 	.word	0x00007b50


	//   ....[55]....
        /*021c*/ 	.word	0x00007b60


	//   ....[56]....
        /*0220*/ 	.word	0x00007b70


	//   ....[57]....
        /*0224*/ 	.word	0x00007b80


	//   ....[58]....
        /*0228*/ 	.word	0x00007b90


	//   ....[59]....
        /*022c*/ 	.word	0x00007ba0


	//----- nvinfo : EIATTR_EXIT_INSTR_OFFSETS
	.align		4
.L_671:
        /*0230*/ 	.byte	0x04, 0x1c
        /*0232*/ 	.short	(.L_673 - .L_672)


	//   ....[0]....
.L_672:
        /*0234*/ 	.word	0x00008370


	//----- nvinfo : EIATTR_MAX_THREADS
	.align		4
.L_673:
        /*0238*/ 	.byte	0x04, 0x05
        /*023a*/ 	.short	(.L_675 - .L_674)
.L_674:
        /*023c*/ 	.word	0x00000080
        /*0240*/ 	.word	0x00000001
        /*0244*/ 	.word	0x00000001


	//----- nvinfo : EIATTR_CRS_STACK_SIZE
	.align		4
.L_675:
        /*0248*/ 	.byte	0x04, 0x1e
        /*024a*/ 	.short	(.L_677 - .L_676)
.L_676:
        /*024c*/ 	.word	0x00000000


	//----- nvinfo : EIATTR_CBANK_PARAM_SIZE
	.align		4
.L_677:
        /*0250*/ 	.byte	0x03, 0x19
        /*0252*/ 	.short	0x0018


	//----- nvinfo : EIATTR_PARAM_CBANK
	.align		4
        /*0254*/ 	.byte	0x04, 0x0a
        /*0256*/ 	.short	(.L_679 - .L_678)
	.align		4
.L_678:
        /*0258*/ 	.word	index@(.nv.constant0._Z30router_gemm_kernel_bf16_outputI13__nv_bfloat16Li128ELi8ELi12ELi256ELi7168EEvPS0_PKT_S4_)
        /*025c*/ 	.short	0x0210
        /*025e*/ 	.short	0x0018


	//----- nvinfo : EIATTR_SW_WAR
	.align		4
.L_679:
        /*0260*/ 	.byte	0x04, 0x36
        /*0262*/ 	.short	(.L_681 - .L_680)
.L_680:
        /*0264*/ 	.word	0x00000008
.L_681:


//--------------------- .nv.info._Z30router_gemm_kernel_bf16_outputI13__nv_bfloat16Li128ELi8ELi11ELi256ELi7168EEvPS0_PKT_S4_ --------------------------
	.section	.nv.info._Z30router_gemm_kernel_bf16_outputI13__nv_bfloat16Li128ELi8ELi11ELi256ELi7168EEvPS0_PKT_S4_,"",@"SHT_CUDA_INFO"
	.sectionflags	@""
	.align	4


	//----- nvinfo : EIATTR_CUDA_API_VERSION
	.align		4
        /*0000*/ 	.byte	0x04, 0x37
        /*0002*/ 	.short	(.L_683 - .L_682)
.L_682:
        /*0004*/ 	.word	0x00000082


	//----- nvinfo : EIATTR_KPARAM_INFO
	.align		4
.L_683:
        /*0008*/ 	.byte	0x04, 0x17
        /*000a*/ 	.short	(.L_685 - .L_684)
.L_684:
        /*000c*/ 	.word	0x00000000
        /*0010*/ 	.short	0x0002
        /*0012*/ 	.short	0x0010
        /*0014*/ 	.byte	0x00, 0xf0, 0x21, 0x00


	//----- nvinfo : EIATTR_KPARAM_INFO
	.align		4
.L_685:
        /*0018*/ 	.byte	0x04, 0x17
        /*001a*/ 	.short	(.L_687 - .L_686)
.L_686:
        /*001c*/ 	.word	0x00000000
        /*0020*/ 	.short	0x0001
        /*0022*/ 	.short	0x0008
        /*0024*/ 	.byte	0x00, 0xf0, 0x21, 0x00


	//----- nvinfo : EIATTR_KPARAM_INFO
	.align		4
.L_687:
        /*0028*/ 	.byte	0x04, 0x17
        /*002a*/ 	.short	(.L_689 - .L_688)
.L_688:
        /*002c*/ 	.word	0x00000000
        /*0030*/ 	.short	0x0000
        /*0032*/ 	.short	0x0000
        /*0034*/ 	.byte	0x00, 0xf0, 0x21, 0x00


	//----- nvinfo : EIATTR_SPARSE_MMA_MASK
	.align		4
.L_689:
        /*0038*/ 	.byte	0x03, 0x50
        /*003a*/ 	.short	0x0000


	//----- nvinfo : EIATTR_MAXREG_COUNT
	.align		4
        /*003c*/ 	.byte	0x03, 0x1b
        /*003e*/ 	.short	0x00ff


	//----- nvinfo : EIATTR_NUM_BARRIERS
	.align		4
        /*0040*/ 	.byte	0x02, 0x4c
        /*0042*/ 	.byte	0x01
	.zero		1


	//----- nvinfo : EIATTR_MERCURY_ISA_VERSION
	.align		4
        /*0044*/ 	.byte	0x03, 0x5f
        /*0046*/ 	.short	0x0101


	//----- nvinfo : EIATTR_COOP_GROUP_MASK_REGIDS
	.align		4
        /*0048*/ 	.byte	0x04, 0x29
        /*004a*/ 	.short	(.L_691 - .L_690)


	//   ....[0]....
.L_690:
        /*004c*/ 	.word	0xffffffff


	//   ....[1]....
        /*0050*/ 	.word	0xffffffff


	//   ....[2]....
        /*0054*/ 	.word	0xffffffff


	//   ....[3]....
        /*0058*/ 	.word	0xffffffff


	//   ....[4]....
        /*005c*/ 	.word	0xffffffff


	//   ....[5]....
        /*0060*/ 	.word	0xffffffff


	//   ....[6]....
        /*0064*/ 	.word	0xffffffff


	//   ....[7]....
        /*0068*/ 	.word	0xffffffff


	//   ....[8]....
        /*006c*/ 	.word	0xffffffff


	//   ....[9]....
        /*0070*/ 	.word	0xffffffff


	//   ....[10]....
        /*0074*/ 	.word	0xffffffff


	//   ....[11]....
        /*0078*/ 	.word	0xffffffff


	//   ....[12]....
        /*007c*/ 	.word	0xffffffff


	//   ....[13]....
        /*0080*/ 	.word	0xffffffff


	//   ....[14]....
        /*0084*/ 	.word	0xffffffff


	//   ....[15]....
        /*0088*/ 	.word	0xffffffff


	//   ....[16]....
        /*008c*/ 	.word	0xffffffff


	//   ....[17]....
        /*0090*/ 	.word	0xffffffff


	//   ....[18]....
        /*0094*/ 	.word	0xffffffff


	//   ....[19]....
        /*0098*/ 	.word	0xffffffff


	//   ....[20]....
        /*009c*/ 	.word	0xffffffff


	//   ....[21]....
        /*00a0*/ 	.word	0xffffffff


	//   ....[22]....
        /*00a4*/ 	.word	0xffffffff


	//   ....[23]....
        /*00a8*/ 	.word	0xffffffff


	//   ....[24]....
        /*00ac*/ 	.word	0xffffffff


	//   ....[25]....
        /*00b0*/ 	.word	0xffffffff


	//   ....[26]....
        /*00b4*/ 	.word	0xffffffff


	//   ....[27]....
        /*00b8*/ 	.word	0xffffffff


	//   ....[28]....
        /*00bc*/ 	.word	0xffffffff


	//   ....[29]....
        /*00c0*/ 	.word	0xffffffff


	//   ....[30]....
        /*00c4*/ 	.word	0xffffffff


	//   ....[31]....
        /*00c8*/ 	.word	0xffffffff


	//   ....[32]....
        /*00cc*/ 	.word	0xffffffff


	//   ....[33]....
        /*00d0*/ 	.word	0xffffffff


	//   ....[34]....
        /*00d4*/ 	.word	0xffffffff


	//   ....[35]....
        /*00d8*/ 	.word	0xffffffff


	//   ....[36]....
        /*00dc*/ 	.word	0xffffffff


	//   ....[37]....
        /*00e0*/ 	.word	0xffffffff


	//   ....[38]....
        /*00e4*/ 	.word	0xffffffff


	//   ....[39]....
        /*00e8*/ 	.word	0xffffffff


	//   ....[40]....
        /*00ec*/ 	.word	0xffffffff


	//   ....[41]....
        /*00f0*/ 	.word	0xffffffff


	//   ....[42]....
        /*00f4*/ 	.word	0xffffffff


	//   ....[43]....
        /*00f8*/ 	.word	0xffffffff


	//   ....[44]....
        /*00fc*/ 	.word	0xffffffff


	//   ....[45]....
        /*0100*/ 	.word	0xffffffff


	//   ....[46]....
        /*0104*/ 	.word	0xffffffff


	//   ....[47]....
        /*0108*/ 	.word	0xffffffff


	//   ....[48]....
        /*010c*/ 	.word	0xffffffff


	//   ....[49]....
        /*0110*/ 	.word	0xffffffff


	//   ....[50]....
        /*0114*/ 	.word	0xffffffff


	//   ....[51]....
        /*0118*/ 	.word	0xffffffff


	//   ....[52]....
        /*011c*/ 	.word	0xffffffff


	//   ....[53]....
        /*0120*/ 	.word	0xffffffff


	//   ....[54]....
        /*0124*/ 	.word	0xffffffff


	//----- nvinfo : EIATTR_COOP_GROUP_INSTR_OFFSETS
	.align		4
.L_691:
        /*0128*/ 	.byte	0x04, 0x28
        /*012a*/ 	.short	(.L_693 - .L_692)


	//   ....[0]....
.L_692:
        /*012c*/ 	.word	0x00006960


	//   ....[1]....
        /*0130*/ 	.word	0x00006a10


	//   ....[2]....
        /*0134*/ 	.word	0x00006a40


	//   ....[3]....
        /*0138*/ 	.word	0x00006ae0


	//   ....[4]....
        /*013c*/ 	.word	0x00006c20


	//   ....[5]....
        /*0140*/ 	.word	0x00006c40


	//   ....[6]....
        /*0144*/ 	.word	0x00006c50


	//   ....[7]....
        /*0148*/ 	.word	0x00006c60


	//   ....[8]....
        /*014c*/ 	.word	0x00006c70


	//   ....[9]....
        /*0150*/ 	.word	0x00006c80


	//   ....[10]....
        /*0154*/ 	.word	0x00006c90


	//   ....[11]....
        /*0158*/ 	.word	0x00006ca0


	//   ....[12]....
        /*015c*/ 	.word	0x00006d20


	//   ....[13]....
        /*0160*/ 	.word	0x00006d40


	//   ....[14]....
        /*0164*/ 	.word	0x00006d50


	//   ....[15]....
        /*0168*/ 	.word	0x00006d60


	//   ....[16]....
        /*016c*/ 	.word	0x00006d70


	//   ....[17]....
        /*0170*/ 	.word	0x00006d80


	//   ....[18]....
        /*0174*/ 	.word	0x00006d90


	//   ....[19]....
        /*0178*/ 	.word	0x00006da0


	//   ....[20]....
        /*017c*/ 	.word	0x00006db0


	//   ....[21]....
        /*0180*/ 	.word	0x00006dc0


	//   ....[22]....
        /*0184*/ 	.word	0x00006e70


	//   ....[23]....
        /*0188*/ 	.word	0x00006e80


	//   ....[24]....
        /*018c*/ 	.word	0x00006e90


	//   ....[25]....
        /*0190*/ 	.word	0x00006ea0


	//   ....[26]....
        /*0194*/ 	.word	0x00006eb0


	//   ....[27]....
        /*0198*/ 	.word	0x00006ec0


	//   ....[28]....
        /*019c*/ 	.word	0x00006ed0


	//   ....[29]....
        /*01a0*/ 	.word	0x00006ee0


	//   ....[30]....
        /*01a4*/ 	.word	0x00006ef0


	//   ....[31]....
        /*01a8*/ 	.word	0x00006f00


	//   ....[32]....
        /*01ac*/ 	.word	0x00006f10


	//   ....[33]....
        /*01b0*/ 	.word	0x00006fd0


	//   ....[34]....
        /*01b4*/ 	.word	0x00006fe0


	//   ....[35]....
        /*01b8*/ 	.word	0x00006ff0


	//   ....[36]....
        /*01bc*/ 	.word	0x00007000


	//   ....[37]....
        /*01c0*/ 	.word	0x00007010


	//   ....[38]....
        /*01c4*/ 	.word	0x00007020


	//   ....[39]....
        /*01c8*/ 	.word	0x00007030


	//   ....[40]....
        /*01cc*/ 	.word	0x00007040


	//   ....[41]....
        /*01d0*/ 	.word	0x00007050


	//   ....[42]....
        /*01d4*/ 	.word	0x00007060


	//   ....[43]....
        /*01d8*/ 	.word	0x00007070


	//   ....[44]....
        /*01dc*/ 	.word	0x00007140


	//   ....[45]....
        /*01e0*/ 	.word	0x00007150


	//   ....[46]....
        /*01e4*/ 	.word	0x00007160


	//   ....[47]....
        /*01e8*/ 	.word	0x00007170


	//   ....[48]....
        /*01ec*/ 	.word	0x00007180


	//   ....[49]....
        /*01f0*/ 	.word	0x00007190


	//   ....[50]....
        /*01f4*/ 	.word	0x000071a0


	//   ....[51]....
        /*01f8*/ 	.word	0x000071b0


	//   ....[52]....
        /*01fc*/ 	.word	0x000071c0


	//   ....[53]....
        /*0200*/ 	.word	0x000071d0


	//   ....[54]....
        /*0204*/ 	.word	0x000071e0


	//----- nvinfo : EIATTR_EXIT_INSTR_OFFSETS
	.align		4
.L_693:
        /*0208*/ 	.byte	0x04, 0x1c
        /*020a*/ 	.short	(.L_695 - .L_694)


	//   ....[0]....
.L_694:
        /*020c*/ 	.word	0x00007910


	//----- nvinfo : EIATTR_MAX_THREADS
	.align		4
.L_695:
        /*0210*/ 	.byte	0x04, 0x05
        /*0212*/ 	.short	(.L_697 - .L_696)
.L_696:
        /*0214*/ 	.word	0x00000080
        /*0218*/ 	.word	0x00000001
        /*021c*/ 	.word	0x00000001


	//----- nvinfo : EIATTR_CRS_STACK_SIZE
	.align		4
.L_697:
        /*0220*/ 	.byte	0x04, 0x1e
        /*0222*/ 	.short	(.L_699 - .L_698)
.L_698:
        /*0224*/ 	.word	0x00000000


	//----- nvinfo : EIATTR_CBANK_PARAM_SIZE
	.align		4
.L_699:
        /*0228*/ 	.byte	0x03, 0x19
        /*022a*/ 	.short	0x0018


	//----- nvinfo : EIATTR_PARAM_CBANK
	.align		4
        /*022c*/ 	.byte	0x04, 0x0a
        /*022e*/ 	.short	(.L_701 - .L_700)
	.align		4
.L_700:
        /*0230*/ 	.word	index@(.nv.constant0._Z30router_gemm_kernel_bf16_outputI13__nv_bfloat16Li128ELi8ELi11ELi256ELi7168EEvPS0_PKT_S4_)
        /*0234*/ 	.short	0x0210
        /*0236*/ 	.short	0x0018


	//----- nvinfo : EIATTR_SW_WAR
	.align		4
.L_701:
        /*0238*/ 	.byte	0x04, 0x36
        /*023a*/ 	.short	(.L_703 - .L_702)
.L_702:
        /*023c*/ 	.word	0x00000008
.L_703:


//--------------------- .nv.info._Z30router_gemm_kernel_bf16_outputI13__nv_bfloat16Li128ELi8ELi10ELi256ELi7168EEvPS0_PKT_S4_ --------------------------
	.section	.nv.info._Z30router_gemm_kernel_bf16_outputI13__nv_bfloat16Li128ELi8ELi10ELi256ELi7168EEvPS0_PKT_S4_,"",@"SHT_CUDA_INFO"
	.sectionflags	@""
	.align	4


	//----- nvinfo : EIATTR_CUDA_API_VERSION
	.align		4
        /*0000*/ 	.byte	0x04, 0x37
        /*0002*/ 	.short	(.L_705 - .L_704)
.L_704:
        /*0004*/ 	.word	0x00000082


	//----- nvinfo : EIATTR_KPARAM_INFO
	.align		4
.L_705:
        /*0008*/ 	.byte	0x04, 0x17
        /*000a*/ 	.short	(.L_707 - .L_706)
.L_706:
        /*000c*/ 	.word	0x00000000
        /*0010*/ 	.short	0x0002
        /*0012*/ 	.short	0x0010
        /*0014*/ 	.byte	0x00, 0xf0, 0x21, 0x00


	//----- nvinfo : EIATTR_KPARAM_INFO
	.align		4
.L_707:
        /*0018*/ 	.byte	0x04, 0x17
        /*001a*/ 	.short	(.L_709 - .L_708)
.L_708:
        /*001c*/ 	.word	0x00000000
        /*0020*/ 	.short	0x0001
        /*0022*/ 	.short	0x0008
        /*0024*/ 	.byte	0x00, 0xf0, 0x21, 0x00


	//----- nvinfo : EIATTR_KPARAM_INFO
	.align		4
.L_709:
        /*0028*/ 	.byte	0x04, 0x17
        /*002a*/ 	.short	(.L_711 - .L_710)
.L_710:
        /*002c*/ 	.word	0x00000000
        /*0030*/ 	.short	0x0000
        /*0032*/ 	.short	0x0000
        /*0034*/ 	.byte	0x00, 0xf0, 0x21, 0x00


	//----- nvinfo : EIATTR_SPARSE_MMA_MASK
	.align		4
.L_711:
        /*0038*/ 	.byte	0x03, 0x50
        /*003a*/ 	.short	0x0000


	//----- nvinfo : EIATTR_MAXREG_COUNT
	.align		4
        /*003c*/ 	.byte	0x03, 0x1b
        /*003e*/ 	.short	0x00ff


	//----- nvinfo : EIATTR_NUM_BARRIERS
	.align		4
        /*0040*/ 	.byte	0x02, 0x4c
        /*0042*/ 	.byte	0x01
	.zero		1


	//----- nvinfo : EIATTR_MERCURY_ISA_VERSION
	.align		4
        /*0044*/ 	.byte	0x03, 0x5f
        /*0046*/ 	.short	0x0101


	//----- nvinfo : EIATTR_COOP_GROUP_MASK_REGIDS
	.align		4
        /*0048*/ 	.byte	0x04, 0x29
        /*004a*/ 	.short	(.L_713 - .L_712)


	//   ....[0]....
.L_712:
        /*004c*/ 	.word	0xffffffff


	//   ....[1]....
        /*0050*/ 	.word	0xffffffff


	//   ....[2]....
        /*0054*/ 	.word	0xffffffff


	//   ....[3]....
        /*0058*/ 	.word	0xffffffff


	//   ....[4]....
        /*005c*/ 	.word	0xffffffff


	//   ....[5]....
        /*0060*/ 	.word	0xffffffff


	//   ....[6]....
        /*0064*/ 	.word	0xffffffff


	//   ....[7]....
        /*0068*/ 	.word	0xffffffff


	//   ....[8]....
        /*006c*/ 	.word	0xffffffff


	//   ....[9]....
        /*0070*/ 	.word	0xffffffff


	//   ....[10]....
        /*0074*/ 	.word	0xffffffff


	//   ....[11]....
        /*0078*/ 	.word	0xffffffff


	//   ....[12]....
        /*007c*/ 	.word	0xffffffff


	//   ....[13]....
        /*0080*/ 	.word	0xffffffff


	//   ....[14]....
        /*0084*/ 	.word	0xffffffff


	//   ....[15]....
        /*0088*/ 	.word	0xffffffff


	//   ....[16]....
        /*008c*/ 	.word	0xffffffff


	//   ....[17]....
        /*0090*/ 	.word	0xffffffff


	//   ....[18]....
        /*0094*/ 	.word	0xffffffff


	//   ....[19]....
        /*0098*/ 	.word	0xffffffff


	//   ....[20]....
        /*009c*/ 	.word	0xffffffff


	//   ....[21]....
        /*00a0*/ 	.word	0xffffffff


	//   ....[22]....
        /*00a4*/ 	.word	0xffffffff


	//   ....[23]....
        /*00a8*/ 	.word	0xffffffff


	//   ....[24]....
        /*00ac*/ 	.word	0xffffffff


	//   ....[25]....
        /*00b0*/ 	.word	0xffffffff


	//   ....[26]....
        /*00b4*/ 	.word	0xffffffff


	//   ....[27]....
        /*00b8*/ 	.word	0xffffffff


	//   ....[28]....
        /*00bc*/ 	.word	0xffffffff


	//   ....[29]....
        /*00c0*/ 	.word	0xffffffff


	//   ....[30]....
        /*00c4*/ 	.word	0xffffffff


	//   ....[31]....
        /*00c8*/ 	.word	0xffffffff


	//   ....[32]....
        /*00cc*/ 	.word	0xffffffff


	//   ....[33]....
        /*00d0*/ 	.word	0xffffffff


	//   ....[34]....
        /*00d4*/ 	.word	0xffffffff


	//   ....[35]....
        /*00d8*/ 	.word	0xffffffff


	//   ....[36]....
        /*00dc*/ 	.word	0xffffffff


	//   ....[37]....
        /*00e0*/ 	.word	0xffffffff


	//   ....[38]....
        /*00e4*/ 	.word	0xffffffff


	//   ....[39]....
        /*00e8*/ 	.word	0xffffffff


	//   ....[40]....
        /*00ec*/ 	.word	0xffffffff


	//   ....[41]....
        /*00f0*/ 	.word	0xffffffff


	//   ....[42]....
        /*00f4*/ 	.word	0xffffffff


	//   ....[43]....
        /*00f8*/ 	.word	0xffffffff


	//   ....[44]....
        /*00fc*/ 	.word	0xffffffff


	//   ....[45]....
        /*0100*/ 	.word	0xffffffff


	//   ....[46]....
        /*0104*/ 	.word	0xffffffff


	//   ....[47]....
        /*0108*/ 	.word	0xffffffff


	//   ....[48]....
        /*010c*/ 	.word	0xffffffff


	//   ....[49]....
        /*0110*/ 	.word	0xffffffff


	//----- nvinfo : EIATTR_COOP_GROUP_INSTR_OFFSETS
	.align		4
.L_713:
        /*0114*/ 	.byte	0x04, 0x28
        /*0116*/ 	.short	(.L_715 - .L_714)


	//   ....[0]....
.L_714:
        /*0118*/ 	.word	0x00006280


	//   ....[1]....
        /*011c*/ 	.word	0x00006290


	//   ....[2]....
        /*0120*/ 	.word	0x000062a0


	//   ....[3]....
        /*0124*/ 	.word	0x000062b0


	//   ....[4]....
        /*0128*/ 	.word	0x000062c0


	//   ....[5]....
        /*012c*/ 	.word	0x000062d0


	//   ....[6]....
        /*0130*/ 	.word	0x000062e0


	//   ....[7]....
        /*0134*/ 	.word	0x000062f0


	//   ....[8]....
        /*0138*/ 	.word	0x00006300


	//   ....[9]....
        /*013c*/ 	.word	0x00006310


	//   ....[10]....
        /*0140*/ 	.word	0x000063c0


	//   ....[11]....
        /*0144*/ 	.word	0x000063d0


	//   ....[12]....
        /*0148*/ 	.word	0x000063e0


	//   ....[13]....
        /*014c*/ 	.word	0x000063f0


	//   ....[14]....
        /*0150*/ 	.word	0x00006400


	//   ....[15]....
        /*0154*/ 	.word	0x00006410


	//   ....[16]....
        /*0158*/ 	.word	0x00006420


	//   ....[17]....
        /*015c*/ 	.word	0x00006430


	//   ....[18]....
        /*0160*/ 	.word	0x00006440


	//   ....[19]....
        /*0164*/ 	.word	0x00006450


	//   ....[20]....
        /*0168*/ 	.word	0x00006500


	//   ....[21]....
        /*016c*/ 	.word	0x00006510


	//   ....[22]....
        /*0170*/ 	.word	0x00006520


	//   ....[23]....
        /*0174*/ 	.word	0x00006530


	//   ....[24]....
        /*0178*/ 	.word	0x00006540


	//   ....[25]....
        /*017c*/ 	.word	0x00006550


	//   ....[26]....
        /*0180*/ 	.word	0x00006560


	//   ....[27]....
        /*0184*/ 	.word	0x00006570


	//   ....[28]....
        /*0188*/ 	.word	0x00006580


	//   ....[29]....
        /*018c*/ 	.word	0x00006590


	//   ....[30]....
        /*0190*/ 	.word	0x00006640


	//   ....[31]....
        /*0194*/ 	.word	0x00006650


	//   ....[32]....
        /*0198*/ 	.word	0x00006660


	//   ....[33]....
        /*019c*/ 	.word	0x00006670


	//   ....[34]....
        /*01a0*/ 	.word	0x00006680


	//   ....[35]....
        /*01a4*/ 	.word	0x00006690


	//   ....[36]....
        /*01a8*/ 	.word	0x000066a0


	//   ....[37]....
        /*01ac*/ 	.word	0x000066b0


	//   ....[38]....
        /*01b0*/ 	.word	0x000066c0


	//   ....[39]....
        /*01b4*/ 	.word	0x000066d0


	//   ....[40]....
        /*01b8*/ 	.word	0x00006790


	//   ....[41]....
        /*01bc*/ 	.word	0x000067a0


	//   ....[42]....
        /*01c0*/ 	.word	0x000067b0


	//   ....[43]....
        /*01c4*/ 	.word	0x000067c0


	//   ....[44]....
        /*01c8*/ 	.word	0x000067d0


	//   ....[45]....
        /*01cc*/ 	.word	0x000067e0


	//   ....[46]....
        /*01d0*/ 	.word	0x000067f0


	//   ....[47]....
        /*01d4*/ 	.word	0x00006800


	//   ....[48]....
        /*01d8*/ 	.word	0x00006810


	//   ....[49]....
        /*01dc*/ 	.word	0x00006820


	//----- nvinfo : EIATTR_EXIT_INSTR_OFFSETS
	.align		4
.L_715:
        /*01e0*/ 	.byte	0x04, 0x1c
        /*01e2*/ 	.short	(.L_717 - .L_716)


	//   ....[0]....
.L_716:
        /*01e4*/ 	.word	0x00006ec0


	//----- nvinfo : EIATTR_MAX_THREADS
	.align		4
.L_717:
        /*01e8*/ 	.byte	0x04, 0x05
        /*01ea*/ 	.short	(.L_719 - .L_718)
.L_718:
        /*01ec*/ 	.word	0x00000080
        /*01f0*/ 	.word	0x00000001
        /*01f4*/ 	.word	0x00000001


	//----- nvinfo : EIATTR_CRS_STACK_SIZE
	.align		4
.L_719:
        /*01f8*/ 	.byte	0x04, 0x1e
        /*01fa*/ 	.short	(.L_721 - .L_720)
.L_720:
        /*01fc*/ 	.word	0x00000000


	//----- nvinfo : EIATTR_CBANK_PARAM_SIZE
	.align		4
.L_721:
        /*0200*/ 	.byte	0x03, 0x19
        /*0202*/ 	.short	0x0018


	//----- nvinfo : EIATTR_PARAM_CBANK
	.align		4
        /*0204*/ 	.byte	0x04, 0x0a
        /*0206*/ 	.short	(.L_723 - .L_722)
	.align		4
.L_722:
        /*0208*/ 	.word	index@(.nv.constant0._Z30router_gemm_kernel_bf16_outputI13__nv_bfloat16Li128ELi8ELi10ELi256ELi7168EEvPS0_PKT_S4_)
        /*020c*/ 	.short	0x0210
        /*020e*/ 	.short	0x0018


	//----- nvinfo : EIATTR_SW_WAR
	.align		4
.L_723:
        /*0210*/ 	.byte	0x04, 0x36
        /*0212*/ 	.short	(.L_725 - .L_724)
.L_724:
        /*0214*/ 	.word	0x00000008
.L_725:


//--------------------- .nv.info._Z30router_gemm_kernel_bf16_outputI13__nv_bfloat16Li128ELi8ELi9ELi256ELi7168EEvPS0_PKT_S4_ --------------------------
	.section	.nv.info._Z30router_gemm_kernel_bf16_outputI13__nv_bfloat16Li128ELi8ELi9ELi256ELi7168EEvPS0_PKT_S4_,"",@"SHT_CUDA_INFO"
	.sectionflags	@""
	.align	4


	//----- nvinfo : EIATTR_CUDA_API_VERSION
	.align		4
        /*0000*/ 	.byte	0x04, 0x37
        /*0002*/ 	.short	(.L_727 - .L_726)
.L_726:
        /*0004*/ 	.word	0x00000082


	//----- nvinfo : EIATTR_KPARAM_INFO
	.align		4
.L_727:
        /*0008*/ 	.byte	0x04, 0x17
        /*000a*/ 	.short	(.L_729 - .L_728)
.L_728:
        /*000c*/ 	.word	0x00000000
        /*0010*/ 	.short	0x0002
        /*0012*/ 	.short	0x0010
        /*0014*/ 	.byte	0x00, 0xf0, 0x21, 0x00


	//----- nvinfo : EIATTR_KPARAM_INFO
	.align		4
.L_729:
        /*0018*/ 	.byte	0x04, 0x17
        /*001a*/ 	.short	(.L_731 - .L_730)
.L_730:
        /*001c*/ 	.word	0x00000000
        /*0020*/ 	.short	0x0001
        /*0022*/ 	.short	0x0008
        /*0024*/ 	.byte	0x00, 0xf0, 0x21, 0x00


	//----- nvinfo : EIATTR_KPARAM_INFO
	.align		4
.L_731:
        /*0028*/ 	.byte	0x04, 0x17
        /*002a*/ 	.short	(.L_733 - .L_732)
.L_732:
        /*002c*/ 	.word	0x00000000
        /*0030*/ 	.short	0x0000
        /*0032*/ 	.short	0x0000
        /*0034*/ 	.byte	0x00, 0xf0, 0x21, 0x00


	//----- nvinfo : EIATTR_SPARSE_MMA_MASK
	.align		4
.L_733:
        /*0038*/ 	.byte	0x03, 0x50
        /*003a*/ 	.short	0x0000


	//----- nvinfo : EIATTR_MAXREG_COUNT
	.align		4
        /*003c*/ 	.byte	0x03, 0x1b
        /*003e*/ 	.short	0x00ff


	//----- nvinfo : EIATTR_NUM_BARRIERS
	.align		4
        /*0040*/ 	.byte	0x02, 0x4c
        /*0042*/ 	.byte	0x01
	.zero		1


	//----- nvinfo : EIATTR_MERCURY_ISA_VERSION
	.align		4
        /*0044*/ 	.byte	0x03, 0x5f
        /*0046*/ 	.short	0x0101


	//----- nvinfo : EIATTR_COOP_GROUP_MASK_REGIDS
	.align		4
        /*0048*/ 	.byte	0x04, 0x29
        /*004a*/ 	.short	(.L_735 - .L_734)


	//   ....[0]....
.L_734:
        /*004c*/ 	.word	0xffffffff


	//   ....[1]....
        /*0050*/ 	.word	0xffffffff


	//   ....[2]....
        /*0054*/ 	.word	0xffffffff


	//   ....[3]....
        /*0058*/ 	.word	0xffffffff


	//   ....[4]....
        /*005c*/ 	.word	0xffffffff


	//   ....[5]....
        /*0060*/ 	.word	0xffffffff


	//   ....[6]....
        /*0064*/ 	.word	0xffffffff


	//   ....[7]....
        /*0068*/ 	.word	0xffffffff


	//   ....[8]....
        /*006c*/ 	.word	0xffffffff


	//   ....[9]....
        /*0070*/ 	.word	0xffffffff


	//   ....[10]....
        /*0074*/ 	.word	0xffffffff


	//   ....[11]....
        /*0078*/ 	.word	0xffffffff


	//   ....[12]....
        /*007c*/ 	.word	0xffffffff


	//   ....[13]....
        /*0080*/ 	.word	0xffffffff


	//   ....[14]....
        /*0084*/ 	.word	0xffffffff


	//   ....[15]....
        /*0088*/ 	.word	0xffffffff


	//   ....[16]....
        /*008c*/ 	.word	0xffffffff


	//   ....[17]....
        /*0090*/ 	.word	0xffffffff


	//   ....[18]....
        /*0094*/ 	.word	0xffffffff


	//   ....[19]....
        /*0098*/ 	.word	0xffffffff


	//   ....[20]....
        /*009c*/ 	.word	0xffffffff


	//   ....[21]....
        /*00a0*/ 	.word	0xffffffff


	//   ....[22]....
        /*00a4*/ 	.word	0xffffffff


	//   ....[23]....
        /*00a8*/ 	.word	0xffffffff


	//   ....[24]....
        /*00ac*/ 	.word	0xffffffff


	//   ....[25]....
        /*00b0*/ 	.word	0xffffffff


	//   ....[26]....
        /*00b4*/ 	.word	0xffffffff


	//   ....[27]....
        /*00b8*/ 	.word	0xffffffff


	//   ....[28]....
        /*00bc*/ 	.word	0xffffffff


	//   ....[29]....
        /*00c0*/ 	.word	0xffffffff


	//   ....[30]....
        /*00c4*/ 	.word	0xffffffff


	//   ....[31]....
        /*00c8*/ 	.word	0xffffffff


	//   ....[32]....
        /*00cc*/ 	.word	0xffffffff


	//   ....[33]....
        /*00d0*/ 	.word	0xffffffff


	//   ....[34]....
        /*00d4*/ 	.word	0xffffffff


	//   ....[35]....
        /*00d8*/ 	.word	0xffffffff


	//   ....[36]....
        /*00dc*/ 	.word	0xffffffff


	//   ....[37]....
        /*00e0*/ 	.word	0xffffffff


	//   ....[38]....
        /*00e4*/ 	.word	0xffffffff


	//   ....[39]....
        /*00e8*/ 	.word	0xffffffff


	//   ....[40]....
        /*00ec*/ 	.word	0xffffffff


	//   ....[41]....
        /*00f0*/ 	.word	0xffffffff


	//   ....[42]....
        /*00f4*/ 	.word	0xffffffff


	//   ....[43]....
        /*00f8*/ 	.word	0xffffffff


	//   ....[44]....
        /*00fc*/ 	.word	0xffffffff


	//----- nvinfo : EIATTR_COOP_GROUP_INSTR_OFFSETS
	.align		4
.L_735:
        /*0100*/ 	.byte	0x04, 0x28
        /*0102*/ 	.short	(.L_737 - .L_736)


	//   ....[0]....
.L_736:
        /*0104*/ 	.word	0x00005950


	//   ....[1]....
        /*0108*/ 	.word	0x00005960


	//   ....[2]....
        /*010c*/ 	.word	0x00005970


	//   ....[3]....
        /*0110*/ 	.word	0x00005980


	//   ....[4]....
        /*0114*/ 	.word	0x00005990


	//   ....[5]....
        /*0118*/ 	.word	0x000059a0


	//   ....[6]....
        /*011c*/ 	.word	0x000059b0


	//   ....[7]....
        /*0120*/ 	.word	0x000059c0


	//   ....[8]....
        /*0124*/ 	.word	0x000059d0


	//   ....[9]....
        /*0128*/ 	.word	0x00005a70


	//   ....[10]....
        /*012c*/ 	.word	0x00005a80


	//   ....[11]....
        /*0130*/ 	.word	0x00005a90


	//   ....[12]....
        /*0134*/ 	.word	0x00005aa0


	//   ....[13]....
        /*0138*/ 	.word	0x00005ab0


	//   ....[14]....
        /*013c*/ 	.word	0x00005ac0


	//   ....[15]....
        /*0140*/ 	.word	0x00005ad0


	//   ....[16]....
        /*0144*/ 	.word	0x00005ae0


	//   ....[17]....
        /*0148*/ 	.word	0x00005af0


	//   ....[18]....
        /*014c*/ 	.word	0x00005b90


	//   ....[19]....
        /*0150*/ 	.word	0x00005ba0


	//   ....[20]....
        /*0154*/ 	.word	0x00005bb0


	//   ....[21]....
        /*0158*/ 	.word	0x00005bc0


	//   ....[22]....
        /*015c*/ 	.word	0x00005bd0


	//   ....[23]....
        /*0160*/ 	.word	0x00005be0


	//   ....[24]....
        /*0164*/ 	.word	0x00005bf0


	//   ....[25]....
        /*0168*/ 	.word	0x00005c00


	//   ....[26]....
        /*016c*/ 	.word	0x00005c10


	//   ....[27]....
        /*0170*/ 	.word	0x00005cb0


	//   ....[28]....
        /*0174*/ 	.word	0x00005cc0


	//   ....[29]....
        /*0178*/ 	.word	0x00005cd0


	//   ....[30]....
        /*017c*/ 	.word	0x00005ce0


	//   ....[31]....
        /*0180*/ 	.word	0x00005cf0


	//   ....[32]....
        /*0184*/ 	.word	0x00005d00


	//   ....[33]....
        /*0188*/ 	.word	0x00005d10


	//   ....[34]....
        /*018c*/ 	.word	0x00005d20


	//   ....[35]....
        /*0190*/ 	.word	0x00005d30


	//   ....[36]....
        /*0194*/ 	.word	0x00005de0


	//   ....[37]....
        /*0198*/ 	.word	0x00005df0


	//   ....[38]....
        /*019c*/ 	.word	0x00005e00


	//   ....[39]....
        /*01a0*/ 	.word	0x00005e10


	//   ....[40]....
        /*01a4*/ 	.word	0x00005e20


	//   ....[41]....
        /*01a8*/ 	.word	0x00005e30


	//   ....[42]....
        /*01ac*/ 	.word	0x00005e40


	//   ....[43]....
        /*01b0*/ 	.word	0x00005e50


	//   ....[44]....
        /*01b4*/ 	.word	0x00005e60


	//----- nvinfo : EIATTR_EXIT_INSTR_OFFSETS
	.align		4
.L_737:
        /*01b8*/ 	.byte	0x04, 0x1c
        /*01ba*/ 	.short	(.L_739 - .L_738)


	//   ....[0]....
.L_738:
        /*01bc*/ 	.word	0x00006470


	//----- nvinfo : EIATTR_MAX_THREADS
	.align		4
.L_739:
        /*01c0*/ 	.byte	0x04, 0x05
        /*01c2*/ 	.short	(.L_741 - .L_740)
.L_740:
        /*01c4*/ 	.word	0x00000080
        /*01c8*/ 	.word	0x00000001
        /*01cc*/ 	.word	0x00000001


	//----- nvinfo : EIATTR_CRS_STACK_SIZE
	.align		4
.L_741:
        /*01d0*/ 	.byte	0x04, 0x1e
        /*01d2*/ 	.short	(.L_743 - .L_742)
.L_742:
        /*01d4*/ 	.word	0x00000000


	//----- nvinfo : EIATTR_CBANK_PARAM_SIZE
	.align		4
.L_743:
        /*01d8*/ 	.byte	0x03, 0x19
        /*01da*/ 	.short	0x0018


	//----- nvinfo : EIATTR_PARAM_CBANK
	.align		4
        /*01dc*/ 	.byte	0x04, 0x0a
        /*01de*/ 	.short	(.L_745 - .L_744)
	.align		4
.L_744:
        /*01e0*/ 	.word	index@(.nv.constant0._Z30router_gemm_kernel_bf16_outputI13__nv_bfloat16Li128ELi8ELi9ELi256ELi7168EEvPS0_PKT_S4_)
        /*01e4*/ 	.short	0x0210
        /*01e6*/ 	.short	0x0018


	//----- nvinfo : EIATTR_SW_WAR
	.align		4
.L_745:
        /*01e8*/ 	.byte	0x04, 0x36
        /*01ea*/ 	.short	(.L_747 - .L_746)
.L_746:
        /*01ec*/ 	.word	0x00000008
.L_747:


//--------------------- .nv.info._Z30router_gemm_kernel_bf16_outputI13__nv_bfloat16Li128ELi8ELi8ELi256ELi7168EEvPS0_PKT_S4_ --------------------------
	.section	.nv.info._Z30router_gemm_kernel_bf16_outputI13__nv_bfloat16Li128ELi8ELi8ELi256ELi7168EEvPS0_PKT_S4_,"",@"SHT_CUDA_INFO"
	.sectionflags	@""
	.align	4


	//----- nvinfo : EIATTR_CUDA_API_VERSION
	.align		4
        /*0000*/ 	.byte	0x04, 0x37
        /*0002*/ 	.short	(.L_749 - .L_748)
.L_748:
        /*0004*/ 	.word	0x00000082


	//----- nvinfo : EIATTR_KPARAM_INFO
	.align		4
.L_749:
        /*0008*/ 	.byte	0x04, 0x17
        /*000a*/ 	.short	(.L_751 - .L_750)
.L_750:
        /*000c*/ 	.word	0x00000000
        /*0010*/ 	.short	0x0002
        /*0012*/ 	.short	0x0010
        /*0014*/ 	.byte	0x00, 0xf0, 0x21, 0x00


	//----- nvinfo : EIATTR_KPARAM_INFO
	.align		4
.L_751:
        /*0018*/ 	.byte	0x04, 0x17
        /*001a*/ 	.short	(.L_753 - .L_752)
.L_752:
        /*001c*/ 	.word	0x00000000
        /*0020*/ 	.short	0x0001
        /*0022*/ 	.short	0x0008
        /*0024*/ 	.byte	0x00, 0xf0, 0x21, 0x00


	//----- nvinfo : EIATTR_KPARAM_INFO
	.align		4
.L_753:
        /*0028*/ 	.byte	0x04, 0x17
        /*002a*/ 	.short	(.L_755 - .L_754)
.L_754:
        /*002c*/ 	.word	0x00000000
        /*0030*/ 	.short	0x0000
        /*0032*/ 	.short	0x0000
        /*0034*/ 	.byte	0x00, 0xf0, 0x21, 0x00


	//----- nvinfo : EIATTR_SPARSE_MMA_MASK
	.align		4
.L_755:
        /*0038*/ 	.byte	0x03, 0x50
        /*003a*/ 	.short	0x0000


	//----- nvinfo : EIATTR_MAXREG_COUNT
	.align		4
        /*003c*/ 	.byte	0x03, 0x1b
        /*003e*/ 	.short	0x00ff


	//----- nvinfo : EIATTR_NUM_BARRIERS
	.align		4
        /*0040*/ 	.byte	0x02, 0x4c
        /*0042*/ 	.byte	0x01
	.zero		1


	//----- nvinfo : EIATTR_MERCURY_ISA_VERSION
	.align		4
        /*0044*/ 	.byte	0x03, 0x5f
        /*0046*/ 	.short	0x0101


	//----- nvinfo : EIATTR_COOP_GROUP_MASK_REGIDS
	.align		4
        /*0048*/ 	.byte	0x04, 0x29
        /*004a*/ 	.short	(.L_757 - .L_756)


	//   ....[0]....
.L_756:
        /*004c*/ 	.word	0xffffffff


	//   ....[1]....
        /*0050*/ 	.word	0xffffffff


	//   ....[2]....
        /*0054*/ 	.word	0xffffffff


	//   ....[3]....
        /*0058*/ 	.word	0xffffffff


	//   ....[4]....
        /*005c*/ 	.word	0xffffffff


	//   ....[5]....
        /*0060*/ 	.word	0xffffffff


	//   ....[6]....
        /*0064*/ 	.word	0xffffffff


	//   ....[7]....
        /*0068*/ 	.word	0xffffffff


	//   ....[8]....
        /*006c*/ 	.word	0xffffffff


	//   ....[9]....
        /*0070*/ 	.word	0xffffffff


	//   ....[10]....
        /*0074*/ 	.word	0xffffffff


	//   ....[11]....
        /*0078*/ 	.word	0xffffffff


	//   ....[12]....
        /*007c*/ 	.word	0xffffffff


	//   ....[13]....
        /*0080*/ 	.word	0xffffffff


	//   ....[14]....
        /*0084*/ 	.word	0xffffffff


	//   ....[15]....
        /*0088*/ 	.word	0xffffffff


	//   ....[16]....
        /*008c*/ 	.word	0xffffffff


	//   ....[17]....
        /*0090*/ 	.word	0xffffffff


	//   ....[18]....
        /*0094*/ 	.word	0xffffffff


	//   ....[19]....
        /*0098*/ 	.word	0xffffffff


	//   ....[20]....
        /*009c*/ 	.word	0xffffffff


	//   ....[21]....
        /*00a0*/ 	.word	0xffffffff


	//   ....[22]....
        /*00a4*/ 	.word	0xffffffff


	//   ....[23]....
        /*00a8*/ 	.word	0xffffffff


	//   ....[24]....
        /*00ac*/ 	.word	0xffffffff


	//   ....[25]....
        /*00b0*/ 	.word	0xffffffff


	//   ....[26]....
        /*00b4*/ 	.word	0xffffffff


	//   ....[27]....
        /*00b8*/ 	.word	0xffffffff


	//   ....[28]....
        /*00bc*/ 	.word	0xffffffff


	//   ....[29]....
        /*00c0*/ 	.word	0xffffffff


	//   ....[30]....
        /*00c4*/ 	.word	0xffffffff


	//   ....[31]....
        /*00c8*/ 	.word	0xffffffff


	//   ....[32]....
        /*00cc*/ 	.word	0xffffffff


	//   ....[33]....
        /*00d0*/ 	.word	0xffffffff


	//   ....[34]....
        /*00d4*/ 	.word	0xffffffff


	//   ....[35]....
        /*00d8*/ 	.word	0xffffffff


	//   ....[36]....
        /*00dc*/ 	.word	0xffffffff


	//   ....[37]....
        /*00e0*/ 	.word	0xffffffff


	//   ....[38]....
        /*00e4*/ 	.word	0xffffffff


	//   ....[39]....
        /*00e8*/ 	.word	0xffffffff


	//----- nvinfo : EIATTR_COOP_GROUP_INSTR_OFFSETS
	.align		4
.L_757:
        /*00ec*/ 	.byte	0x04, 0x28
        /*00ee*/ 	.short	(.L_759 - .L_758)


	//   ....[0]....
.L_758:
        /*00f0*/ 	.word	0x00005020


	//   ....[1]....
        /*00f4*/ 	.word	0x00005030


	//   ....[2]....
        /*00f8*/ 	.word	0x00005040


	//   ....[3]....
        /*00fc*/ 	.word	0x00005050


	//   ....[4]....
        /*0100*/ 	.word	0x00005060


	//   ....[5]....
        /*0104*/ 	.word	0x00005070


	//   ....[6]....
        /*0108*/ 	.word	0x00005080


	//   ....[7]....
        /*010c*/ 	.word	0x00005090


	//   ....[8]....
        /*0110*/ 	.word	0x00005120


	//   ....[9]....
        /*0114*/ 	.word	0x00005130


	//   ....[10]....
        /*0118*/ 	.word	0x00005140


	//   ....[11]....
        /*011c*/ 	.word	0x00005150


	//   ....[12]....
        /*0120*/ 	.word	0x00005160


	//   ....[13]....
        /*0124*/ 	.word	0x00005170


	//   ....[14]....
        /*0128*/ 	.word	0x00005180


	//   ....[15]....
        /*012c*/ 	.word	0x00005190


	//   ....[16]....
        /*0130*/ 	.word	0x00005220


	//   ....[17]....
        /*0134*/ 	.word	0x00005230


	//   ....[18]....
        /*0138*/ 	.word	0x00005240


	//   ....[19]....
        /*013c*/ 	.word	0x00005250


	//   ....[20]....
        /*0140*/ 	.word	0x00005260


	//   ....[21]....
        /*0144*/ 	.word	0x00005270


	//   ....[22]....
        /*0148*/ 	.word	0x00005280


	//   ....[23]....
        /*014c*/ 	.word	0x00005290


	//   ....[24]....
        /*0150*/ 	.word	0x00005320


	//   ....[25]....
        /*0154*/ 	.word	0x00005330


	//   ....[26]....
        /*0158*/ 	.word	0x00005340


	//   ....[27]....
        /*015c*/ 	.word	0x00005350


	//   ....[28]....
        /*0160*/ 	.word	0x00005360


	//   ....[29]....
        /*0164*/ 	.word	0x00005370


	//   ....[30]....
        /*0168*/ 	.word	0x00005380


	//   ....[31]....
        /*016c*/ 	.word	0x00005390


	//   ....[32]....
        /*0170*/ 	.word	0x00005430


	//   ....[33]....
        /*0174*/ 	.word	0x00005440


	//   ....[34]....
        /*0178*/ 	.word	0x00005450


	//   ....[35]....
        /*017c*/ 	.word	0x00005460


	//   ....[36]....
        /*0180*/ 	.word	0x00005470


	//   ....[37]....
        /*0184*/ 	.word	0x00005480


	//   ....[38]....
        /*0188*/ 	.word	0x00005490


	//   ....[39]....
        /*018c*/ 	.word	0x000054a0


	//----- nvinfo : EIATTR_EXIT_INSTR_OFFSETS
	.align		4
.L_759:
        /*0190*/ 	.byte	0x04, 0x1c
        /*0192*/ 	.short	(.L_761 - .L_760)


	//   ....[0]....
.L_760:
        /*0194*/ 	.word	0x00005a20


	//----- nvinfo : EIATTR_MAX_THREADS
	.align		4
.L_761:
        /*0198*/ 	.byte	0x04, 0x05
        /*019a*/ 	.short	(.L_763 - .L_762)
.L_762:
        /*019c*/ 	.word	0x00000080
        /*01a0*/ 	.word	0x00000001
        /*01a4*/ 	.word	0x00000001


	//----- nvinfo : EIATTR_CRS_STACK_SIZE
	.align		4
.L_763:
        /*01a8*/ 	.byte	0x04, 0x1e
        /*01aa*/ 	.short	(.L_765 - .L_764)
.L_764:
        /*01ac*/ 	.word	0x00000000


	//----- nvinfo : EIATTR_CBANK_PARAM_SIZE
	.align		4
.L_765:
        /*01b0*/ 	.byte	0x03, 0x19
        /*01b2*/ 	.short	0x0018


	//----- nvinfo : EIATTR_PARAM_CBANK
	.align		4
        /*01b4*/ 	.byte	0x04, 0x0a
        /*01b6*/ 	.short	(.L_767 - .L_766)
	.align		4
.L_766:
        /*01b8*/ 	.word	index@(.nv.constant0._Z30router_gemm_kernel_bf16_outputI13__nv_bfloat16Li128ELi8ELi8ELi256ELi7168EEvPS0_PKT_S4_)
        /*01bc*/ 	.short	0x0210
        /*01be*/ 	.short	0x0018


	//----- nvinfo : EIATTR_SW_WAR
	.align		4
.L_767:
        /*01c0*/ 	.byte	0x04, 0x36
        /*01c2*/ 	.short	(.L_769 - .L_768)
.L_768:
        /*01c4*/ 	.word	0x00000008
.L_769:


//--------------------- .nv.info._Z30router_gemm_kernel_bf16_outputI13__nv_bfloat16Li128ELi8ELi7ELi256ELi7168EEvPS0_PKT_S4_ --------------------------
	.section	.nv.info._Z30router_gemm_kernel_bf16_outputI13__nv_bfloat16Li128ELi8ELi7ELi256ELi7168EEvPS0_PKT_S4_,"",@"SHT_CUDA_INFO"
	.sectionflags	@""
	.align	4


	//----- nvinfo : EIATTR_CUDA_API_VERSION
	.align		4
        /*0000*/ 	.byte	0x04, 0x37
        /*0002*/ 	.short	(.L_771 - .L_770)
.L_770:
        /*0004*/ 	.word	0x00000082


	//----- nvinfo : EIATTR_KPARAM_INFO
	.align		4
.L_771:
        /*0008*/ 	.byte	0x04, 0x17
        /*000a*/ 	.short	(.L_773 - .L_772)
.L_772:
        /*000c*/ 	.word	0x00000000
        /*0010*/ 	.short	0x0002
        /*0012*/ 	.short	0x0010
        /*0014*/ 	.byte	0x00, 0xf0, 0x21, 0x00


	//----- nvinfo : EIATTR_KPARAM_INFO
	.align		4
.L_773:
        /*0018*/ 	.byte	0x04, 0x17
        /*001a*/ 	.short	(.L_775 - .L_774)
.L_774:
        /*001c*/ 	.word	0x00000000
        /*0020*/ 	.short	0x0001
        /*0022*/ 	.short	0x0008
        /*0024*/ 	.byte	0x00, 0xf0, 0x21, 0x00


	//----- nvinfo : EIATTR_KPARAM_INFO
	.align		4
.L_775:
        /*0028*/ 	.byte	0x04, 0x17
        /*002a*/ 	.short	(.L_777 - .L_776)
.L_776:
        /*002c*/ 	.word	0x00000000
        /*0030*/ 	.short	0x0000
        /*0032*/ 	.short	0x0000
        /*0034*/ 	.byte	0x00, 0xf0, 0x21, 0x00


	//----- nvinfo : EIATTR_SPARSE_MMA_MASK
	.align		4
.L_777:
        /*0038*/ 	.byte	0x03, 0x50
        /*003a*/ 	.short	0x0000


	//----- nvinfo : EIATTR_MAXREG_COUNT
	.align		4
        /*003c*/ 	.byte	0x03, 0x1b
        /*003e*/ 	.short	0x00ff


	//----- nvinfo : EIATTR_NUM_BARRIERS
	.align		4
        /*0040*/ 	.byte	0x02, 0x4c
        /*0042*/ 	.byte	0x01
	.zero		1


	//----- nvinfo : EIATTR_MERCURY_ISA_VERSION
	.align		4
        /*0044*/ 	.byte	0x03, 0x5f
        /*0046*/ 	.short	0x0101


	//----- nvinfo : EIATTR_COOP_GROUP_MASK_REGIDS
	.align		4
        /*0048*/ 	.byte	0x04, 0x29
        /*004a*/ 	.short	(.L_779 - .L_778)


	//   ....[0]....
.L_778:
        /*004c*/ 	.word	0xffffffff


	//   ....[1]....
        /*0050*/ 	.word	0xffffffff


	//   ....[2]....
        /*0054*/ 	.word	0xffffffff


	//   ....[3]....
        /*0058*/ 	.word	0xffffffff


	//   ....[4]....
        /*005c*/ 	.word	0xffffffff


	//   ....[5]....
        /*0060*/ 	.word	0xffffffff


	//   ....[6]....
        /*0064*/ 	.word	0xffffffff


	//   ....[7]....
        /*0068*/ 	.word	0xffffffff


	//   ....[8]....
        /*006c*/ 	.word	0xffffffff


	//   ....[9]....
        /*0070*/ 	.word	0xffffffff


	//   ....[10]....
        /*0074*/ 	.word	0xffffffff


	//   ....[11]....
        /*0078*/ 	.word	0xffffffff


	//   ....[12]....
        /*007c*/ 	.word	0xffffffff


	//   ....[13]....
        /*0080*/ 	.word	0xffffffff


	//   ....[14]....
        /*0084*/ 	.word	0xffffffff


	//   ....[15]....
        /*0088*/ 	.word	0xffffffff


	//   ....[16]....
        /*008c*/ 	.word	0xffffffff


	//   ....[17]....
        /*0090*/ 	.word	0xffffffff


	//   ....[18]....
        /*0094*/ 	.word	0xffffffff


	//   ....[19]....
        /*0098*/ 	.word	0xffffffff


	//   ....[20]....
        /*009c*/ 	.word	0xffffffff


	//   ....[21]....
        /*00a0*/ 	.word	0xffffffff


	//   ....[22]....
        /*00a4*/ 	.word	0xffffffff


	//   ....[23]....
        /*00a8*/ 	.word	0xffffffff


	//   ....[24]....
        /*00ac*/ 	.word	0xffffffff


	//   ....[25]....
        /*00b0*/ 	.word	0xffffffff


	//   ....[26]....
        /*00b4*/ 	.word	0xffffffff


	//   ....[27]....
        /*00b8*/ 	.word	0xffffffff


	//   ....[28]....
        /*00bc*/ 	.word	0xffffffff


	//   ....[29]....
        /*00c0*/ 	.word	0xffffffff


	//   ....[30]....
        /*00c4*/ 	.word	0xffffffff


	//   ....[31]....
        /*00c8*/ 	.word	0xffffffff


	//   ....[32]....
        /*00cc*/ 	.word	0xffffffff


	//   ....[33]....
        /*00d0*/ 	.word	0xffffffff


	//   ....[34]....
        /*00d4*/ 	.word	0xffffffff


	//----- nvinfo : EIATTR_COOP_GROUP_INSTR_OFFSETS
	.align		4
.L_779:
        /*00d8*/ 	.byte	0x04, 0x28
        /*00da*/ 	.short	(.L_781 - .L_780)


	//   ....[0]....
.L_780:
        /*00dc*/ 	.word	0x000046f0


	//   ....[1]....
        /*00e0*/ 	.word	0x00004700


	//   ....[2]....
        /*00e4*/ 	.word	0x00004710


	//   ....[3]....
        /*00e8*/ 	.word	0x00004720


	//   ....[4]....
        /*00ec*/ 	.word	0x00004730


	//   ....[5]....
        /*00f0*/ 	.word	0x00004740


	//   ....[6]....
        /*00f4*/ 	.word	0x00004750


	//   ....[7]....
        /*00f8*/ 	.word	0x000047d0


	//   ....[8]....
        /*00fc*/ 	.word	0x000047e0


	//   ....[9]....
        /*0100*/ 	.word	0x000047f0


	//   ....[10]....
        /*0104*/ 	.word	0x00004800


	//   ....[11]....
        /*0108*/ 	.word	0x00004810


	//   ....[12]....
        /*010c*/ 	.word	0x00004820


	//   ....[13]....
        /*0110*/ 	.word	0x00004830


	//   ....[14]....
        /*0114*/ 	.word	0x000048b0


	//   ....[15]....
        /*0118*/ 	.word	0x000048c0


	//   ....[16]....
        /*011c*/ 	.word	0x000048d0


	//   ....[17]....
        /*0120*/ 	.word	0x000048e0


	//   ....[18]....
        /*0124*/ 	.word	0x000048f0


	//   ....[19]....
        /*0128*/ 	.word	0x00004900


	//   ....[20]....
        /*012c*/ 	.word	0x00004910


	//   ....[21]....
        /*0130*/ 	.word	0x00004990


	//   ....[22]....
        /*0134*/ 	.word	0x000049a0


	//   ....[23]....
        /*0138*/ 	.word	0x000049b0


	//   ....[24]....
        /*013c*/ 	.word	0x000049c0


	//   ....[25]....
        /*0140*/ 	.word	0x000049d0


	//   ....[26]....
        /*0144*/ 	.word	0x000049e0


	//   ....[27]....
        /*0148*/ 	.word	0x000049f0


	//   ....[28]....
        /*014c*/ 	.word	0x00004a80


	//   ....[29]....
        /*0150*/ 	.word	0x00004a90


	//   ....[30]....
        /*0154*/ 	.word	0x00004aa0


	//   ....[31]....
        /*0158*/ 	.word	0x00004ab0


	//   ....[32]....
        /*015c*/ 	.word	0x00004ac0


	//   ....[33]....
        /*0160*/ 	.word	0x00004ad0


	//   ....[34]....
        /*0164*/ 	.word	0x00004ae0


	//----- nvinfo : EIATTR_EXIT_INSTR_OFFSETS
	.align		4
.L_781:
        /*0168*/ 	.byte	0x04, 0x1c
        /*016a*/ 	.short	(.L_783 - .L_782)


	//   ....[0]....
.L_782:
        /*016c*/ 	.word	0x00004fd0


	//----- nvinfo : EIATTR_MAX_THREADS
	.align		4
.L_783:
        /*0170*/ 	.byte	0x04, 0x05
        /*0172*/ 	.short	(.L_785 - .L_784)
.L_784:
        /*0174*/ 	.word	0x00000080
        /*0178*/ 	.word	0x00000001
        /*017c*/ 	.word	0x00000001


	//----- nvinfo : EIATTR_CRS_STACK_SIZE
	.align		4
.L_785:
        /*0180*/ 	.byte	0x04, 0x1e
        /*0182*/ 	.short	(.L_787 - .L_786)
.L_786:
        /*0184*/ 	.word	0x00000000


	//----- nvinfo : EIATTR_CBANK_PARAM_SIZE
	.align		4
.L_787:
        /*0188*/ 	.byte	0x03, 0x19
        /*018a*/ 	.short	0x0018


	//----- nvinfo : EIATTR_PARAM_CBANK
	.align		4
        /*018c*/ 	.byte	0x04, 0x0a
        /*018e*/ 	.short	(.L_789 - .L_788)
	.align		4
.L_788:
        /*0190*/ 	.word	index@(.nv.constant0._Z30router_gemm_kernel_bf16_outputI13__nv_bfloat16Li128ELi8ELi7ELi256ELi7168EEvPS0_PKT_S4_)
        /*0194*/ 	.short	0x0210
        /*0196*/ 	.short	0x0018


	//----- nvinfo : EIATTR_SW_WAR
	.align		4
.L_789:
        /*0198*/ 	.byte	0x04, 0x36
        /*019a*/ 	.short	(.L_791 - .L_790)
.L_790:
        /*019c*/ 	.word	0x00000008
.L_791:


//--------------------- .nv.info._Z30router_gemm_kernel_bf16_outputI13__nv_bfloat16Li128ELi8ELi6ELi256ELi7168EEvPS0_PKT_S4_ --------------------------
	.section	.nv.info._Z30router_gemm_kernel_bf16_outputI13__nv_bfloat16Li128ELi8ELi6ELi256ELi7168EEvPS0_PKT_S4_,"",@"SHT_CUDA_INFO"
	.sectionflags	@""
	.align	4


	//----- nvinfo : EIATTR_CUDA_API_VERSION
	.align		4
        /*0000*/ 	.byte	0x04, 0x37
        /*0002*/ 	.short	(.L_793 - .L_792)
.L_792:
        /*0004*/ 	.word	0x00000082


	//----- nvinfo : EIATTR_KPARAM_INFO
	.align		4
.L_793:
        /*0008*/ 	.byte	0x04, 0x17
        /*000a*/ 	.short	(.L_795 - .L_794)
.L_794:
        /*000c*/ 	.word	0x00000000
        /*0010*/ 	.short	0x0002
        /*0012*/ 	.short	0x0010
        /*0014*/ 	.byte	0x00, 0xf0, 0x21, 0x00


	//----- nvinfo : EIATTR_KPARAM_INFO
	.align		4
.L_795:
        /*0018*/ 	.byte	0x04, 0x17
        /*001a*/ 	.short	(.L_797 - .L_796)
.L_796:
        /*001c*/ 	.word	0x00000000
        /*0020*/ 	.short	0x0001
        /*0022*/ 	.short	0x0008
        /*0024*/ 	.byte	0x00, 0xf0, 0x21, 0x00


	//----- nvinfo : EIATTR_KPARAM_INFO
	.align		4
.L_797:
        /*0028*/ 	.byte	0x04, 0x17
        /*002a*/ 	.short	(.L_799 - .L_798)
.L_798:
        /*002c*/ 	.word	0x00000000
        /*0030*/ 	.short	0x0000
        /*0032*/ 	.short	0x0000
        /*0034*/ 	.byte	0x00, 0xf0, 0x21, 0x00


	//----- nvinfo : EIATTR_SPARSE_MMA_MASK
	.align		4
.L_799:
        /*0038*/ 	.byte	0x03, 0x50
        /*003a*/ 	.short	0x0000


	//----- nvinfo : EIATTR_MAXREG_COUNT
	.align		4
        /*003c*/ 	.byte	0x03, 0x1b
        /*003e*/ 	.short	0x00ff


	//----- nvinfo : EIATTR_NUM_BARRIERS
	.align		4
        /*0040*/ 	.byte	0x02, 0x4c
        /*0042*/ 	.byte	0x01
	.zero		1


	//----- nvinfo : EIATTR_MERCURY_ISA_VERSION
	.align		4
        /*0044*/ 	.byte	0x03, 0x5f
        /*0046*/ 	.short	0x0101


	//----- nvinfo : EIATTR_COOP_GROUP_MASK_REGIDS
	.align		4
        /*0048*/ 	.byte	0x04, 0x29
        /*004a*/ 	.short	(.L_801 - .L_800)


	//   ....[0]....
.L_800:
        /*004c*/ 	.word	0xffffffff


	//   ....[1]....
        /*0050*/ 	.word	0xffffffff


	//   ....[2]....
        /*0054*/ 	.word	0xffffffff


	//   ....[3]....
        /*0058*/ 	.word	0xffffffff


	//   ....[4]....
        /*005c*/ 	.word	0xffffffff


	//   ....[5]....
        /*0060*/ 	.word	0xffffffff


	//   ....[6]....
        /*0064*/ 	.word	0xffffffff


	//   ....[7]....
        /*0068*/ 	.word	0xffffffff


	//   ....[8]....
        /*006c*/ 	.word	0xffffffff


	//   ....[9]....
        /*0070*/ 	.word	0xffffffff


	//   ....[10]....
        /*0074*/ 	.word	0xffffffff


	//   ....[11]....
        /*0078*/ 	.word	0xffffffff


	//   ....[12]....
        /*007c*/ 	.word	0xffffffff


	//   ....[13]....
        /*0080*/ 	.word	0xffffffff


	//   ....[14]....
        /*0084*/ 	.word	0xffffffff


	//   ....[15]....
        /*0088*/ 	.word	0xffffffff


	//   ....[16]....
        /*008c*/ 	.word	0xffffffff


	//   ....[17]....
        /*0090*/ 	.word	0xffffffff


	//   ....[18]....
        /*0094*/ 	.word	0xffffffff


	//   ....[19]....
        /*0098*/ 	.word	0xffffffff


	//   ....[20]....
        /*009c*/ 	.word	0xffffffff


	//   ....[21]....
        /*00a0*/ 	.word	0xffffffff


	//   ....[22]....
        /*00a4*/ 	.word	0xffffffff


	//   ....[23]....
        /*00a8*/ 	.word	0xffffffff


	//   ....[24]....
        /*00ac*/ 	.word	0xffffffff


	//   ....[25]....
        /*00b0*/ 	.word	0xffffffff


	//   ....[26]....
        /*00b4*/ 	.word	0xffffffff


	//   ....[27]....
        /*00b8*/ 	.word	0xffffffff


	//   ....[28]....
        /*00bc*/ 	.word	0xffffffff


	//   ....[29]....
        /*00c0*/ 	.word	0xffffffff


	//----- nvinfo : EIATTR_COOP_GROUP_INSTR_OFFSETS
	.align		4
.L_801:
        /*00c4*/ 	.byte	0x04, 0x28
        /*00c6*/ 	.short	(.L_803 - .L_802)


	//   ....[0]....
.L_802:
        /*00c8*/ 	.word	0x00003dc0


	//   ....[1]....
        /*00cc*/ 	.word	0x00003dd0


	//   ....[2]....
        /*00d0*/ 	.word	0x00003de0


	//   ....[3]....
        /*00d4*/ 	.word	0x00003df0


	//   ....[4]....
        /*00d8*/ 	.word	0x00003e00


	//   ....[5]....
        /*00dc*/ 	.word	0x00003e10


	//   ....[6]....
        /*00e0*/ 	.word	0x00003e80


	//   ....[7]....
        /*00e4*/ 	.word	0x00003e90


	//   ....[8]....
        /*00e8*/ 	.word	0x00003ea0


	//   ....[9]....
        /*00ec*/ 	.word	0x00003eb0


	//   ....[10]....
        /*00f0*/ 	.word	0x00003ec0


	//   ....[11]....
        /*00f4*/ 	.word	0x00003ed0


	//   ....[12]....
        /*00f8*/ 	.word	0x00003f40


	//   ....[13]....
        /*00fc*/ 	.word	0x00003f50


	//   ....[14]....
        /*0100*/ 	.word	0x00003f60


	//   ....[15]....
        /*0104*/ 	.word	0x00003f70


	//   ....[16]....
        /*0108*/ 	.word	0x00003f80


	//   ....[17]....
        /*010c*/ 	.word	0x00003f90


	//   ....[18]....
        /*0110*/ 	.word	0x00004000


	//   ....[19]....
        /*0114*/ 	.word	0x00004010


	//   ....[20]....
        /*0118*/ 	.word	0x00004020


	//   ....[21]....
        /*011c*/ 	.word	0x00004030


	//   ....[22]....
        /*0120*/ 	.word	0x00004040


	//   ....[23]....
        /*0124*/ 	.word	0x00004050


	//   ....[24]....
        /*0128*/ 	.word	0x000040d0


	//   ....[25]....
        /*012c*/ 	.word	0x000040e0


	//   ....[26]....
        /*0130*/ 	.word	0x000040f0


	//   ....[27]....
        /*0134*/ 	.word	0x00004100


	//   ....[28]....
        /*0138*/ 	.word	0x00004110


	//   ....[29]....
        /*013c*/ 	.word	0x00004120


	//----- nvinfo : EIATTR_EXIT_INSTR_OFFSETS
	.align		4
.L_803:
        /*0140*/ 	.byte	0x04, 0x1c
        /*0142*/ 	.short	(.L_805 - .L_804)


	//   ....[0]....
.L_804:
        /*0144*/ 	.word	0x00004580


	//----- nvinfo : EIATTR_MAX_THREADS
	.align		4
.L_805:
        /*0148*/ 	.byte	0x04, 0x05
        /*014a*/ 	.short	(.L_807 - .L_806)
.L_806:
        /*014c*/ 	.word	0x00000080
        /*0150*/ 	.word	0x00000001
        /*0154*/ 	.word	0x00000001


	//----- nvinfo : EIATTR_CRS_STACK_SIZE
	.align		4
.L_807:
        /*0158*/ 	.byte	0x04, 0x1e
        /*015a*/ 	.short	(.L_809 - .L_808)
.L_808:
        /*015c*/ 	.word	0x00000000


	//----- nvinfo : EIATTR_CBANK_PARAM_SIZE
	.align		4
.L_809:
        /*0160*/ 	.byte	0x03, 0x19
        /*0162*/ 	.short	0x0018


	//----- nvinfo : EIATTR_PARAM_CBANK
	.align		4
        /*0164*/ 	.byte	0x04, 0x0a
        /*0166*/ 	.short	(.L_811 - .L_810)
	.align		4
.L_810:
        /*0168*/ 	.word	index@(.nv.constant0._Z30router_gemm_kernel_bf16_outputI13__nv_bfloat16Li128ELi8ELi6ELi256ELi7168EEvPS0_PKT_S4_)
        /*016c*/ 	.short	0x0210
        /*016e*/ 	.short	0x0018


	//----- nvinfo : EIATTR_SW_WAR
	.align		4
.L_811:
        /*0170*/ 	.byte	0x04, 0x36
        /*0172*/ 	.short	(.L_813 - .L_812)
.L_812:
        /*0174*/ 	.word	0x00000008
.L_813:


//--------------------- .nv.info._Z30router_gemm_kernel_bf16_outputI13__nv_bfloat16Li128ELi8ELi5ELi256ELi7168EEvPS0_PKT_S4_ --------------------------
	.section	.nv.info._Z30router_gemm_kernel_bf16_outputI13__nv_bfloat16Li128ELi8ELi5ELi256ELi7168EEvPS0_PKT_S4_,"",@"SHT_CUDA_INFO"
	.sectionflags	@""
	.align	4


	//----- nvinfo : EIATTR_CUDA_API_VERSION
	.align		4
        /*0000*/ 	.byte	0x04, 0x37
        /*0002*/ 	.short	(.L_815 - .L_814)
.L_814:
        /*0004*/ 	.word	0x00000082


	//----- nvinfo : EIATTR_KPARAM_INFO
	.align		4
.L_815:
        /*0008*/ 	.byte	0x04, 0x17
        /*000a*/ 	.short	(.L_817 - .L_816)
.L_816:
        /*000c*/ 	.word	0x00000000
        /*0010*/ 	.short	0x0002
        /*0012*/ 	.short	0x0010
        /*0014*/ 	.byte	0x00, 0xf0, 0x21, 0x00


	//----- nvinfo : EIATTR_KPARAM_INFO
	.align		4
.L_817:
        /*0018*/ 	.byte	0x04, 0x17
        /*001a*/ 	.short	(.L_819 - .L_818)
.L_818:
        /*001c*/ 	.word	0x00000000
        /*0020*/ 	.short	0x0001
        /*0022*/ 	.short	0x0008
        /*0024*/ 	.byte	0x00, 0xf0, 0x21, 0x00


	//----- nvinfo : EIATTR_KPARAM_INFO
	.align		4
.L_819:
        /*0028*/ 	.byte	0x04, 0x17
        /*002a*/ 	.short	(.L_821 - .L_820)
.L_820:
        /*002c*/ 	.word	0x00000000
        /*0030*/ 	.short	0x0000
        /*0032*/ 	.short	0x0000
        /*0034*/ 	.byte	0x00, 0xf0, 0x21, 0x00


	//----- nvinfo : EIATTR_SPARSE_MMA_MASK
	.align		4
.L_821:
        /*0038*/ 	.byte	0x03, 0x50
        /*003a*/ 	.short	0x0000


	//----- nvinfo : EIATTR_MAXREG_COUNT
	.align		4
        /*003c*/ 	.byte	0x03, 0x1b
        /*003e*/ 	.short	0x00ff


	//----- nvinfo : EIATTR_NUM_BARRIERS
	.align		4
        /*0040*/ 	.byte	0x02, 0x4c
        /*0042*/ 	.byte	0x01
	.zero		1


	//----- nvinfo : EIATTR_MERCURY_ISA_VERSION
	.align		4
        /*0044*/ 	.byte	0x03, 0x5f
        /*0046*/ 	.short	0x0101


	//----- nvinfo : EIATTR_COOP_GROUP_MASK_REGIDS
	.align		4
        /*0048*/ 	.byte	0x04, 0x29
        /*004a*/ 	.short	(.L_823 - .L_822)


	//   ....[0]....
.L_822:
        /*004c*/ 	.word	0xffffffff


	//   ....[1]....
        /*0050*/ 	.word	0xffffffff


	//   ....[2]....
        /*0054*/ 	.word	0xffffffff


	//   ....[3]....
        /*0058*/ 	.word	0xffffffff


	//   ....[4]....
        /*005c*/ 	.word	0xffffffff


	//   ....[5]....
        /*0060*/ 	.word	0xffffffff


	//   ....[6]....
        /*0064*/ 	.word	0xffffffff


	//   ....[7]....
        /*0068*/ 	.word	0xffffffff


	//   ....[8]....
        /*006c*/ 	.word	0xffffffff


	//   ....[9]....
        /*0070*/ 	.word	0xffffffff


	//   ....[10]....
        /*0074*/ 	.word	0xffffffff


	//   ....[11]....
        /*0078*/ 	.word	0xffffffff


	//   ....[12]....
        /*007c*/ 	.word	0xffffffff


	//   ....[13]....
        /*0080*/ 	.word	0xffffffff


	//   ....[14]....
        /*0084*/ 	.word	0xffffffff


	//   ....[15]....
        /*0088*/ 	.word	0xffffffff


	//   ....[16]....
        /*008c*/ 	.word	0xffffffff


	//   ....[17]....
        /*0090*/ 	.word	0xffffffff


	//   ....[18]....
        /*0094*/ 	.word	0xffffffff


	//   ....[19]....
        /*0098*/ 	.word	0xffffffff


	//   ....[20]....
        /*009c*/ 	.word	0xffffffff


	//   ....[21]....
        /*00a0*/ 	.word	0xffffffff


	//   ....[22]....
        /*00a4*/ 	.word	0xffffffff


	//   ....[23]....
        /*00a8*/ 	.word	0xffffffff


	//   ....[24]....
        /*00ac*/ 	.word	0xffffffff


	//----- nvinfo : EIATTR_COOP_GROUP_INSTR_OFFSETS
	.align		4
.L_823:
        /*00b0*/ 	.byte	0x04, 0x28
        /*00b2*/ 	.short	(.L_825 - .L_824)


	//   ....[0]....
.L_824:
        /*00b4*/ 	.word	0x00003490


	//   ....[1]....
        /*00b8*/ 	.word	0x000034a0


	//   ....[2]....
        /*00bc*/ 	.word	0x000034b0


	//   ....[3]....
        /*00c0*/ 	.word	0x000034c0


	//   ....[4]....
        /*00c4*/ 	.word	0x000034d0


	//   ....[5]....
        /*00c8*/ 	.word	0x00003530


	//   ....[6]....
        /*00cc*/ 	.word	0x00003540


	//   ....[7]....
        /*00d0*/ 	.word	0x00003550


	//   ....[8]....
        /*00d4*/ 	.word	0x00003560


	//   ....[9]....
        /*00d8*/ 	.word	0x00003570


	//   ....[10]....
        /*00dc*/ 	.word	0x000035d0


	//   ....[11]....
        /*00e0*/ 	.word	0x000035e0


	//   ....[12]....
        /*00e4*/ 	.word	0x000035f0


	//   ....[13]....
        /*00e8*/ 	.word	0x00003600


	//   ....[14]....
        /*00ec*/ 	.word	0x00003610


	//   ....[15]....
        /*00f0*/ 	.word	0x00003670


	//   ....[16]....
        /*00f4*/ 	.word	0x00003680


	//   ....[17]....
        /*00f8*/ 	.word	0x00003690


	//   ....[18]....
        /*00fc*/ 	.word	0x000036a0


	//   ....[19]....
        /*0100*/ 	.word	0x000036b0


	//   ....[20]....
        /*0104*/ 	.word	0x00003720


	//   ....[21]....
        /*0108*/ 	.word	0x00003730


	//   ....[22]....
        /*010c*/ 	.word	0x00003740


	//   ....[23]....
        /*0110*/ 	.word	0x00003750


	//   ....[24]....
        /*0114*/ 	.word	0x00003760


	//----- nvinfo : EIATTR_EXIT_INSTR_OFFSETS
	.align		4
.L_825:
        /*0118*/ 	.byte	0x04, 0x1c
        /*011a*/ 	.short	(.L_827 - .L_826)


	//   ....[0]....
.L_826:
        /*011c*/ 	.word	0x00003b30


	//----- nvinfo : EIATTR_MAX_THREADS
	.align		4
.L_827:
        /*0120*/ 	.byte	0x04, 0x05
        /*0122*/ 	.short	(.L_829 - .L_828)
.L_828:
        /*0124*/ 	.word	0x00000080
        /*0128*/ 	.word	0x00000001
        /*012c*/ 	.word	0x00000001


	//----- nvinfo : EIATTR_CRS_STACK_SIZE
	.align		4
.L_829:
        /*0130*/ 	.byte	0x04, 0x1e
        /*0132*/ 	.short	(.L_831 - .L_830)
.L_830:
        /*0134*/ 	.word	0x00000000


	//----- nvinfo : EIATTR_CBANK_PARAM_SIZE
	.align		4
.L_831:
        /*0138*/ 	.byte	0x03, 0x19
        /*013a*/ 	.short	0x0018


	//----- nvinfo : EIATTR_PARAM_CBANK
	.align		4
        /*013c*/ 	.byte	0x04, 0x0a
        /*013e*/ 	.short	(.L_833 - .L_832)
	.align		4
.L_832:
        /*0140*/ 	.word	index@(.nv.constant0._Z30router_gemm_kernel_bf16_outputI13__nv_bfloat16Li128ELi8ELi5ELi256ELi7168EEvPS0_PKT_S4_)
        /*0144*/ 	.short	0x0210
        /*0146*/ 	.short	0x0018


	//----- nvinfo : EIATTR_SW_WAR
	.align		4
.L_833:
        /*0148*/ 	.byte	0x04, 0x36
        /*014a*/ 	.short	(.L_835 - .L_834)
.L_834:
        /*014c*/ 	.word	0x00000008
.L_835:


//--------------------- .nv.info._Z30router_gemm_kernel_bf16_outputI13__nv_bfloat16Li128ELi8ELi4ELi256ELi7168EEvPS0_PKT_S4_ --------------------------
	.section	.nv.info._Z30router_gemm_kernel_bf16_outputI13__nv_bfloat16Li128ELi8ELi4ELi256ELi7168EEvPS0_PKT_S4_,"",@"SHT_CUDA_INFO"
	.sectionflags	@""
	.align	4


	//----- nvinfo : EIATTR_CUDA_API_VERSION
	.align		4
        /*0000*/ 	.byte	0x04, 0x37
        /*0002*/ 	.short	(.L_837 - .L_836)
.L_836:
        /*0004*/ 	.word	0x00000082


	//----- nvinfo : EIATTR_KPARAM_INFO
	.align		4
.L_837:
        /*0008*/ 	.byte	0x04, 0x17
        /*000a*/ 	.short	(.L_839 - .L_838)
.L_838:
        /*000c*/ 	.word	0x00000000
        /*0010*/ 	.short	0x0002
        /*0012*/ 	.short	0x0010
        /*0014*/ 	.byte	0x00, 0xf0, 0x21, 0x00


	//----- nvinfo : EIATTR_KPARAM_INFO
	.align		4
.L_839:
        /*0018*/ 	.byte	0x04, 0x17
        /*001a*/ 	.short	(.L_841 - .L_840)
.L_840:
        /*001c*/ 	.word	0x00000000
        /*0020*/ 	.short	0x0001
        /*0022*/ 	.short	0x0008
        /*0024*/ 	.byte	0x00, 0xf0, 0x21, 0x00


	//----- nvinfo : EIATTR_KPARAM_INFO
	.align		4
.L_841:
        /*0028*/ 	.byte	0x04, 0x17
        /*002a*/ 	.short	(.L_843 - .L_842)
.L_842:
        /*002c*/ 	.word	0x00000000
        /*0030*/ 	.short	0x0000
        /*0032*/ 	.short	0x0000
        /*0034*/ 	.byte	0x00, 0xf0, 0x21, 0x00


	//----- nvinfo : EIATTR_SPARSE_MMA_MASK
	.align		4
.L_843:
        /*0038*/ 	.byte	0x03, 0x50
        /*003a*/ 	.short	0x0000


	//----- nvinfo : EIATTR_MAXREG_COUNT
	.align		4
        /*003c*/ 	.byte	0x03, 0x1b
        /*003e*/ 	.short	0x00ff


	//----- nvinfo : EIATTR_NUM_BARRIERS
	.align		4
        /*0040*/ 	.byte	0x02, 0x4c
        /*0042*/ 	.byte	0x01
	.zero		1


	//----- nvinfo : EIATTR_MERCURY_ISA_VERSION
	.align		4
        /*0044*/ 	.byte	0x03, 0x5f
        /*0046*/ 	.short	0x0101


	//----- nvinfo : EIATTR_COOP_GROUP_MASK_REGIDS
	.align		4
        /*0048*/ 	.byte	0x04, 0x29
        /*004a*/ 	.short	(.L_845 - .L_844)


	//   ....[0]....
.L_844:
        /*004c*/ 	.word	0xffffffff


	//   ....[1]....
        /*0050*/ 	.word	0xffffffff


	//   ....[2]....
        /*0054*/ 	.word	0xffffffff


	//   ....[3]....
        /*0058*/ 	.word	0xffffffff


	//   ....[4]....
        /*005c*/ 	.word	0xffffffff


	//   ....[5]....
        /*0060*/ 	.word	0xffffffff


	//   ....[6]....
        /*0064*/ 	.word	0xffffffff


	//   ....[7]....
        /*0068*/ 	.word	0xffffffff


	//   ....[8]....
        /*006c*/ 	.word	0xffffffff


	//   ....[9]....
        /*0070*/ 	.word	0xffffffff


	//   ....[10]....
        /*0074*/ 	.word	0xffffffff


	//   ....[11]....
        /*0078*/ 	.word	0xffffffff


	//   ....[12]....
        /*007c*/ 	.word	0xffffffff


	//   ....[13]....
        /*0080*/ 	.word	0xffffffff


	//   ....[14]....
        /*0084*/ 	.word	0xffffffff


	//   ....[15]....
        /*0088*/ 	.word	0xffffffff


	//   ....[16]....
        /*008c*/ 	.word	0xffffffff


	//   ....[17]....
        /*0090*/ 	.word	0xffffffff


	//   ....[18]....
        /*0094*/ 	.word	0xffffffff


	//   ....[19]....
        /*0098*/ 	.word	0xffffffff


	//----- nvinfo : EIATTR_COOP_GROUP_INSTR_OFFSETS
	.align		4
.L_845:
        /*009c*/ 	.byte	0x04, 0x28
        /*009e*/ 	.short	(.L_847 - .L_846)


	//   ....[0]....
.L_846:
        /*00a0*/ 	.word	0x00002b60


	//   ....[1]....
        /*00a4*/ 	.word	0x00002b70


	//   ....[2]....
        /*00a8*/ 	.word	0x00002b80


	//   ....[3]....
        /*00ac*/ 	.word	0x00002b90


	//   ....[4]....
        /*00b0*/ 	.word	0x00002be0


	//   ....[5]....
        /*00b4*/ 	.word	0x00002bf0


	//   ....[6]....
        /*00b8*/ 	.word	0x00002c00


	//   ....[7]....
        /*00bc*/ 	.word	0x00002c10


	//   ....[8]....
        /*00c0*/ 	.word	0x00002c60


	//   ....[9]....
        /*00c4*/ 	.word	0x00002c70


	//   ....[10]....
        /*00c8*/ 	.word	0x00002c80


	//   ....[11]....
        /*00cc*/ 	.word	0x00002c90


	//   ....[12]....
        /*00d0*/ 	.word	0x00002ce0


	//   ....[13]....
        /*00d4*/ 	.word	0x00002cf0


	//   ....[14]....
        /*00d8*/ 	.word	0x00002d00


	//   ....[15]....
        /*00dc*/ 	.word	0x00002d10


	//   ....[16]....
        /*00e0*/ 	.word	0x00002d70


	//   ....[17]....
        /*00e4*/ 	.word	0x00002d80


	//   ....[18]....
        /*00e8*/ 	.word	0x00002d90


	//   ....[19]....
        /*00ec*/ 	.word	0x00002da0


	//----- nvinfo : EIATTR_EXIT_INSTR_OFFSETS
	.align		4
.L_847:
        /*00f0*/ 	.byte	0x04, 0x1c
        /*00f2*/ 	.short	(.L_849 - .L_848)


	//   ....[0]....
.L_848:
        /*00f4*/ 	.word	0x000030e0


	//----- nvinfo : EIATTR_MAX_THREADS
	.align		4
.L_849:
        /*00f8*/ 	.byte	0x04, 0x05
        /*00fa*/ 	.short	(.L_851 - .L_850)
.L_850:
        /*00fc*/ 	.word	0x00000080
        /*0100*/ 	.word	0x00000001
        /*0104*/ 	.word	0x00000001


	//----- nvinfo : EIATTR_CRS_STACK_SIZE
	.align		4
.L_851:
        /*0108*/ 	.byte	0x04, 0x1e
        /*010a*/ 	.short	(.L_853 - .L_852)
.L_852:
        /*010c*/ 	.word	0x00000000


	//----- nvinfo : EIATTR_CBANK_PARAM_SIZE
	.align		4
.L_853:
        /*0110*/ 	.byte	0x03, 0x19
        /*0112*/ 	.short	0x0018


	//----- nvinfo : EIATTR_PARAM_CBANK
	.align		4
        /*0114*/ 	.byte	0x04, 0x0a
        /*0116*/ 	.short	(.L_855 - .L_854)
	.align		4
.L_854:
        /*0118*/ 	.word	index@(.nv.constant0._Z30router_gemm_kernel_bf16_outputI13__nv_bfloat16Li128ELi8ELi4ELi256ELi7168EEvPS0_PKT_S4_)
        /*011c*/ 	.short	0x0210
        /*011e*/ 	.short	0x0018


	//----- nvinfo : EIATTR_SW_WAR
	.align		4
.L_855:
        /*0120*/ 	.byte	0x04, 0x36
        /*0122*/ 	.short	(.L_857 - .L_856)
.L_856:
        /*0124*/ 	.word	0x00000008
.L_857:


//--------------------- .nv.info._Z30router_gemm_kernel_bf16_outputI13__nv_bfloat16Li128ELi8ELi3ELi256ELi7168EEvPS0_PKT_S4_ --------------------------
	.section	.nv.info._Z30router_gemm_kernel_bf16_outputI13__nv_bfloat16Li128ELi8ELi3ELi256ELi7168EEvPS0_PKT_S4_,"",@"SHT_CUDA_INFO"
	.sectionflags	@""
	.align	4


	//----- nvinfo : EIATTR_CUDA_API_VERSION
	.align		4
        /*0000*/ 	.byte	0x04, 0x37
        /*0002*/ 	.short	(.L_859 - .L_858)
.L_858:
        /*0004*/ 	.word	0x00000082


	//----- nvinfo : EIATTR_KPARAM_INFO
	.align		4
.L_859:
        /*0008*/ 	.byte	0x04, 0x17
        /*000a*/ 	.short	(.L_861 - .L_860)
.L_860:
        /*000c*/ 	.word	0x00000000
        /*0010*/ 	.short	0x0002
        /*0012*/ 	.short	0x0010
        /*0014*/ 	.byte	0x00, 0xf0, 0x21, 0x00


	//----- nvinfo : EIATTR_KPARAM_INFO
	.align		4
.L_861:
        /*0018*/ 	.byte	0x04, 0x17
        /*001a*/ 	.short	(.L_863 - .L_862)
.L_862:
        /*001c*/ 	.word	0x00000000
        /*0020*/ 	.short	0x0001
        /*0022*/ 	.short	0x0008
        /*0024*/ 	.byte	0x00, 0xf0, 0x21, 0x00


	//----- nvinfo : EIATTR_KPARAM_INFO
	.align		4
.L_863:
        /*0028*/ 	.byte	0x04, 0x17
        /*002a*/ 	.short	(.L_865 - .L_864)
.L_864:
        /*002c*/ 	.word	0x00000000
        /*0030*/ 	.short	0x0000
        /*0032*/ 	.short	0x0000
        /*0034*/ 	.byte	0x00, 0xf0, 0x21, 0x00


	//----- nvinfo : EIATTR_SPARSE_MMA_MASK
	.align		4
.L_865:
        /*0038*/ 	.byte	0x03, 0x50
        /*003a*/ 	.short	0x0000


	//----- nvinfo : EIATTR_MAXREG_COUNT
	.align		4
        /*003c*/ 	.byte	0x03, 0x1b
        /*003e*/ 	.short	0x00ff


	//----- nvinfo : EIATTR_NUM_BARRIERS
	.align		4
        /*0040*/ 	.byte	0x02, 0x4c
        /*0042*/ 	.byte	0x01
	.zero		1


	//----- nvinfo : EIATTR_MERCURY_ISA_VERSION
	.align		4
        /*0044*/ 	.byte	0x03, 0x5f
        /*0046*/ 	.short	0x0101


	//----- nvinfo : EIATTR_COOP_GROUP_MASK_REGIDS
	.align		4
        /*0048*/ 	.byte	0x04, 0x29
        /*004a*/ 	.short	(.L_867 - .L_866)


	//   ....[0]....
.L_866:
        /*004c*/ 	.word	0xffffffff


	//   ....[1]....
        /*0050*/ 	.word	0xffffffff


	//   ....[2]....
        /*0054*/ 	.word	0xffffffff


	//   ....[3]....
        /*0058*/ 	.word	0xffffffff


	//   ....[4]....
        /*005c*/ 	.word	0xffffffff


	//   ....[5]....
        /*0060*/ 	.word	0xffffffff


	//   ....[6]....
        /*0064*/ 	.word	0xffffffff


	//   ....[7]....
        /*0068*/ 	.word	0xffffffff


	//   ....[8]....
        /*006c*/ 	.word	0xffffffff


	//   ....[9]....
        /*0070*/ 	.word	0xffffffff


	//   ....[10]....
        /*0074*/ 	.word	0xffffffff


	//   ....[11]....
        /*0078*/ 	.word	0xffffffff


	//   ....[12]....
        /*007c*/ 	.word	0xffffffff


	//   ....[13]....
        /*0080*/ 	.word	0xffffffff


	//   ....[14]....
        /*0084*/ 	.word	0xffffffff


	//----- nvinfo : EIATTR_COOP_GROUP_INSTR_OFFSETS
	.align		4
.L_867:
        /*0088*/ 	.byte	0x04, 0x28
        /*008a*/ 	.short	(.L_869 - .L_868)


	//   ....[0]....
.L_868:
        /*008c*/ 	.word	0x00002230


	//   ....[1]....
        /*0090*/ 	.word	0x00002240


	//   ....[2]....
        /*0094*/ 	.word	0x00002250


	//   ....[3]....
        /*0098*/ 	.word	0x00002290


	//   ....[4]....
        /*009c*/ 	.word	0x000022a0


	//   ....[5]....
        /*00a0*/ 	.word	0x000022b0


	//   ....[6]....
        /*00a4*/ 	.word	0x000022f0


	//   ....[7]....
        /*00a8*/ 	.word	0x00002300


	//   ....[8]....
        /*00ac*/ 	.word	0x00002310


	//   ....[9]....
        /*00b0*/ 	.word	0x00002350


	//   ....[10]....
        /*00b4*/ 	.word	0x00002360


	//   ....[11]....
        /*00b8*/ 	.word	0x00002370


	//   ....[12]....
        /*00bc*/ 	.word	0x000023c0


	//   ....[13]....
        /*00c0*/ 	.word	0x000023d0


	//   ....[14]....
        /*00c4*/ 	.word	0x000023e0


	//----- nvinfo : EIATTR_EXIT_INSTR_OFFSETS
	.align		4
.L_869:
        /*00c8*/ 	.byte	0x04, 0x1c
        /*00ca*/ 	.short	(.L_871 - .L_870)


	//   ....[0]....
.L_870:
        /*00cc*/ 	.word	0x00002690


	//----- nvinfo : EIATTR_MAX_THREADS
	.align		4
.L_871:
        /*00d0*/ 	.byte	0x04, 0x05
        /*00d2*/ 	.short	(.L_873 - .L_872)
.L_872:
        /*00d4*/ 	.word	0x00000080
        /*00d8*/ 	.word	0x00000001
        /*00dc*/ 	.word	0x00000001


	//----- nvinfo : EIATTR_CRS_STACK_SIZE
	.align		4
.L_873:
        /*00e0*/ 	.byte	0x04, 0x1e
        /*00e2*/ 	.short	(.L_875 - .L_874)
.L_874:
        /*00e4*/ 	.word	0x00000000


	//----- nvinfo : EIATTR_CBANK_PARAM_SIZE
	.align		4
.L_875:
        /*00e8*/ 	.byte	0x03, 0x19
        /*00ea*/ 	.short	0x0018


	//----- nvinfo : EIATTR_PARAM_CBANK
	.align		4
        /*00ec*/ 	.byte	0x04, 0x0a
        /*00ee*/ 	.short	(.L_877 - .L_876)
	.align		4
.L_876:
        /*00f0*/ 	.word	index@(.nv.constant0._Z30router_gemm_kernel_bf16_outputI13__nv_bfloat16Li128ELi8ELi3ELi256ELi7168EEvPS0_PKT_S4_)
        /*00f4*/ 	.short	0x0210
        /*00f6*/ 	.short	0x0018


	//----- nvinfo : EIATTR_SW_WAR
	.align		4
.L_877:
        /*00f8*/ 	.byte	0x04, 0x36
        /*00fa*/ 	.short	(.L_879 - .L_878)
.L_878:
        /*00fc*/ 	.word	0x00000008
.L_879:


//--------------------- .nv.info._Z30router_gemm_kernel_bf16_outputI13__nv_bfloat16Li128ELi8ELi2ELi256ELi7168EEvPS0_PKT_S4_ --------------------------
	.section	.nv.info._Z30router_gemm_kernel_bf16_outputI13__nv_bfloat16Li128ELi8ELi2ELi256ELi7168EEvPS0_PKT_S4_,"",@"SHT_CUDA_INFO"
	.sectionflags	@""
	.align	4


	//----- nvinfo : EIATTR_CUDA_API_VERSION
	.align		4
        /*0000*/ 	.byte	0x04, 0x37
        /*0002*/ 	.short	(.L_881 - .L_880)
.L_880:
        /*0004*/ 	.word	0x00000082


	//----- nvinfo : EIATTR_KPARAM_INFO
	.align		4
.L_881:
        /*0008*/ 	.byte	0x04, 0x17
        /*000a*/ 	.short	(.L_883 - .L_882)
.L_882:
        /*000c*/ 	.word	0x00000000
        /*0010*/ 	.short	0x0002
        /*0012*/ 	.short	0x0010
        /*0014*/ 	.byte	0x00, 0xf0, 0x21, 0x00


	//----- nvinfo : EIATTR_KPARAM_INFO
	.align		4
.L_883:
        /*0018*/ 	.byte	0x04, 0x17
        /*001a*/ 	.short	(.L_885 - .L_884)
.L_884:
        /*001c*/ 	.word	0x00000000
        /*0020*/ 	.short	0x0001
        /*0022*/ 	.short	0x0008
        /*0024*/ 	.byte	0x00, 0xf0, 0x21, 0x00


	//----- nvinfo : EIATTR_KPARAM_INFO
	.align		4
.L_885:
        /*0028*/ 	.byte	0x04, 0x17
        /*002a*/ 	.short	(.L_887 - .L_886)
.L_886:
        /*002c*/ 	.word	0x00000000
        /*0030*/ 	.short	0x0000
        /*0032*/ 	.short	0x0000
        /*0034*/ 	.byte	0x00, 0xf0, 0x21, 0x00


	//----- nvinfo : EIATTR_SPARSE_MMA_MASK
	.align		4
.L_887:
        /*0038*/ 	.byte	0x03, 0x50
        /*003a*/ 	.short	0x0000


	//----- nvinfo : EIATTR_MAXREG_COUNT
	.align		4
        /*003c*/ 	.byte	0x03, 0x1b
        /*003e*/ 	.short	0x00ff


	//----- nvinfo : EIATTR_NUM_BARRIERS
	.align		4
        /*0040*/ 	.byte	0x02, 0x4c
        /*0042*/ 	.byte	0x01
	.zero		1


	//----- nvinfo : EIATTR_MERCURY_ISA_VERSION
	.align		4
        /*0044*/ 	.byte	0x03, 0x5f
        /*0046*/ 	.short	0x0101


	//----- nvinfo : EIATTR_COOP_GROUP_MASK_REGIDS
	.align		4
        /*0048*/ 	.byte	0x04, 0x29
        /*004a*/ 	.short	(.L_889 - .L_888)


	//   ....[0]....
.L_888:
        /*004c*/ 	.word	0xffffffff


	//   ....[1]....
        /*0050*/ 	.word	0xffffffff


	//   ....[2]....
        /*0054*/ 	.word	0xffffffff


	//   ....[3]....
        /*0058*/ 	.word	0xffffffff


	//   ....[4]....
        /*005c*/ 	.word	0xffffffff


	//   ....[5]....
        /*0060*/ 	.word	0xffffffff


	//   ....[6]....
        /*0064*/ 	.word	0xffffffff


	//   ....[7]....
        /*0068*/ 	.word	0xffffffff


	//   ....[8]....
        /*006c*/ 	.word	0xffffffff


	//   ....[9]....
        /*0070*/ 	.word	0xffffffff


	//----- nvinfo : EIATTR_COOP_GROUP_INSTR_OFFSETS
	.align		4
.L_889:
        /*0074*/ 	.byte	0x04, 0x28
        /*0076*/ 	.short	(.L_891 - .L_890)


	//   ....[0]....
.L_890:
        /*0078*/ 	.word	0x00001900


	//   ....[1]....
        /*007c*/ 	.word	0x00001910


	//   ....[2]....
        /*0080*/ 	.word	0x00001940


	//   ....[3]....
        /*0084*/ 	.word	0x00001950


	//   ....[4]....
        /*0088*/ 	.word	0x00001980


	//   ....[5]....
        /*008c*/ 	.word	0x00001990


	//   ....[6]....
        /*0090*/ 	.word	0x000019c0


	//   ....[7]....
        /*0094*/ 	.word	0x000019d0


	//   ....[8]....
        /*0098*/ 	.word	0x00001a20


	//   ....[9]....
        /*009c*/ 	.word	0x00001a30


	//----- nvinfo : EIATTR_EXIT_INSTR_OFFSETS
	.align		4
.L_891:
        /*00a0*/ 	.byte	0x04, 0x1c
        /*00a2*/ 	.short	(.L_893 - .L_892)


	//   ....[0]....
.L_892:
        /*00a4*/ 	.word	0x00001c40


	//----- nvinfo : EIATTR_MAX_THREADS
	.align		4
.L_893:
        /*00a8*/ 	.byte	0x04, 0x05
        /*00aa*/ 	.short	(.L_895 - .L_894)
.L_894:
        /*00ac*/ 	.word	0x00000080
        /*00b0*/ 	.word	0x00000001
        /*00b4*/ 	.word	0x00000001


	//----- nvinfo : EIATTR_CRS_STACK_SIZE
	.align		4
.L_895:
        /*00b8*/ 	.byte	0x04, 0x1e
        /*00ba*/ 	.short	(.L_897 - .L_896)
.L_896:
        /*00bc*/ 	.word	0x00000000


	//----- nvinfo : EIATTR_CBANK_PARAM_SIZE
	.align		4
.L_897:
        /*00c0*/ 	.byte	0x03, 0x19
        /*00c2*/ 	.short	0x0018


	//----- nvinfo : EIATTR_PARAM_CBANK
	.align		4
        /*00c4*/ 	.byte	0x04, 0x0a
        /*00c6*/ 	.short	(.L_899 - .L_898)
	.align		4
.L_898:
        /*00c8*/ 	.word	index@(.nv.constant0._Z30router_gemm_kernel_bf16_outputI13__nv_bfloat16Li128ELi8ELi2ELi256ELi7168EEvPS0_PKT_S4_)
        /*00cc*/ 	.short	0x0210
        /*00ce*/ 	.short	0x0018


	//----- nvinfo : EIATTR_SW_WAR
	.align		4
.L_899:
        /*00d0*/ 	.byte	0x04, 0x36
        /*00d2*/ 	.short	(.L_901 - .L_900)
.L_900:
        /*00d4*/ 	.word	0x00000008
.L_901:


//--------------------- .nv.info._Z30router_gemm_kernel_bf16_outputI13__nv_bfloat16Li128ELi8ELi1ELi256ELi7168EEvPS0_PKT_S4_ --------------------------
	.section	.nv.info._Z30router_gemm_kernel_bf16_outputI13__nv_bfloat16Li128ELi8ELi1ELi256ELi7168EEvPS0_PKT_S4_,"",@"SHT_CUDA_INFO"
	.sectionflags	@""
	.align	4


	//----- nvinfo : EIATTR_CUDA_API_VERSION
	.align		4
        /*0000*/ 	.byte	0x04, 0x37
        /*0002*/ 	.short	(.L_903 - .L_902)
.L_902:
        /*0004*/ 	.word	0x00000082


	//----- nvinfo : EIATTR_KPARAM_INFO
	.align		4
.L_903:
        /*0008*/ 	.byte	0x04, 0x17
        /*000a*/ 	.short	(.L_905 - .L_904)
.L_904:
        /*000c*/ 	.word	0x00000000
        /*0010*/ 	.short	0x0002
        /*0012*/ 	.short	0x0010
        /*0014*/ 	.byte	0x00, 0xf0, 0x21, 0x00


	//----- nvinfo : EIATTR_KPARAM_INFO
	.align		4
.L_905:
        /*0018*/ 	.byte	0x04, 0x17
        /*001a*/ 	.short	(.L_907 - .L_906)
.L_906:
        /*001c*/ 	.word	0x00000000
        /*0020*/ 	.short	0x0001
        /*0022*/ 	.short	0x0008
        /*0024*/ 	.byte	0x00, 0xf0, 0x21, 0x00


	//----- nvinfo : EIATTR_KPARAM_INFO
	.align		4
.L_907:
        /*0028*/ 	.byte	0x04, 0x17
        /*002a*/ 	.short	(.L_909 - .L_908)
.L_908:
        /*002c*/ 	.word	0x00000000
        /*0030*/ 	.short	0x0000
        /*0032*/ 	.short	0x0000
        /*0034*/ 	.byte	0x00, 0xf0, 0x21, 0x00


	//----- nvinfo : EIATTR_SPARSE_MMA_MASK
	.align		4
.L_909:
        /*0038*/ 	.byte	0x03, 0x50
        /*003a*/ 	.short	0x0000


	//----- nvinfo : EIATTR_MAXREG_COUNT
	.align		4
        /*003c*/ 	.byte	0x03, 0x1b
        /*003e*/ 	.short	0x00ff


	//----- nvinfo : EIATTR_NUM_BARRIERS
	.align		4
        /*0040*/ 	.byte	0x02, 0x4c
        /*0042*/ 	.byte	0x01
	.zero		1


	//----- nvinfo : EIATTR_MERCURY_ISA_VERSION
	.align		4
        /*0044*/ 	.byte	0x03, 0x5f
        /*0046*/ 	.short	0x0101


	//----- nvinfo : EIATTR_COOP_GROUP_MASK_REGIDS
	.align		4
        /*0048*/ 	.byte	0x04, 0x29
        /*004a*/ 	.short	(.L_911 - .L_910)


	//   ....[0]....
.L_910:
        /*004c*/ 	.word	0xffffffff


	//   ....[1]....
        /*0050*/ 	.word	0xffffffff


	//   ....[2]....
        /*0054*/ 	.word	0xffffffff


	//   ....[3]....
        /*0058*/ 	.word	0xffffffff


	//   ....[4]....
        /*005c*/ 	.word	0xffffffff


	//----- nvinfo : EIATTR_COOP_GROUP_INSTR_OFFSETS
	.align		4
.L_911:
        /*0060*/ 	.byte	0x04, 0x28
        /*0062*/ 	.short	(.L_913 - .L_912)


	//   ....[0]....
.L_912:
        /*0064*/ 	.word	0x00000fd0


	//   ....[1]....
        /*0068*/ 	.word	0x00000ff0


	//   ....[2]....
        /*006c*/ 	.word	0x00001010


	//   ....[3]....
        /*0070*/ 	.word	0x00001040


	//   ....[4]....
        /*0074*/ 	.word	0x00001070


	//----- nvinfo : EIATTR_EXIT_INSTR_OFFSETS
	.align		4
.L_913:
        /*0078*/ 	.byte	0x04, 0x1c
        /*007a*/ 	.short	(.L_915 - .L_914)


	//   ....[0]....
.L_914:
        /*007c*/ 	.word	0x00001250


	//----- nvinfo : EIATTR_MAX_THREADS
	.align		4
.L_915:
        /*0080*/ 	.byte	0x04, 0x05
        /*0082*/ 	.short	(.L_917 - .L_916)
.L_916:
        /*0084*/ 	.word	0x00000080
        /*0088*/ 	.word	0x00000001
        /*008c*/ 	.word	0x00000001


	//----- nvinfo : EIATTR_CRS_STACK_SIZE
	.align		4
.L_917:
        /*0090*/ 	.byte	0x04, 0x1e
        /*0092*/ 	.short	(.L_919 - .L_918)
.L_918:
        /*0094*/ 	.word	0x00000000


	//----- nvinfo : EIATTR_CBANK_PARAM_SIZE
	.align		4
.L_919:
        /*0098*/ 	.byte	0x03, 0x19
        /*009a*/ 	.short	0x0018


	//----- nvinfo : EIATTR_PARAM_CBANK
	.align		4
        /*009c*/ 	.byte	0x04, 0x0a
        /*009e*/ 	.short	(.L_921 - .L_920)
	.align		4
.L_920:
        /*00a0*/ 	.word	index@(.nv.constant0._Z30router_gemm_kernel_bf16_outputI13__nv_bfloat16Li128ELi8ELi1ELi256ELi7168EEvPS0_PKT_S4_)
        /*00a4*/ 	.short	0x0210
        /*00a6*/ 	.short	0x0018


	//----- nvinfo : EIATTR_SW_WAR
	.align		4
.L_921:
        /*00a8*/ 	.byte	0x04, 0x36
        /*00aa*/ 	.short	(.L_923 - .L_922)
.L_922:
        /*00ac*/ 	.word	0x00000008
.L_923:


//--------------------- .nv.callgraph             --------------------------
	.section	.nv.callgraph,"",@"SHT_CUDA_CALLGRAPH"
	.align	4
	.sectionentsize	8
	.align		4
        /*0000*/ 	.word	0x00000000
	.align		4
        /*0004*/ 	.word	0xffffffff
	.align		4
        /*0008*/ 	.word	0x00000000
	.align		4
        /*000c*/ 	.word	0xfffffffe
	.align		4
        /*0010*/ 	.word	0x00000000
	.align		4
        /*0014*/ 	.word	0xfffffffd
	.align		4
        /*0018*/ 	.word	0x00000000
	.align		4
        /*001c*/ 	.word	0xfffffffc


//--------------------- .nv.constant4             --------------------------
	.section	.nv.constant4,"a",@progbits
	.align	8
	.align		8
.nv.constant4:
        /*0000*/ 	.dword	_ZN64_INTERNAL_f6dee865_28_dsv3_router_gemm_bf16_out_cu_80ed9e0e_34654cuda3std3__45__cpo5beginE
	.align		8
        /*0008*/ 	.dword	_ZN64_INTERNAL_f6dee865_28_dsv3_router_gemm_bf16_out_cu_80ed9e0e_34654cuda3std3__45__cpo3endE
	.align		8
        /*0010*/ 	.dword	_ZN64_INTERNAL_f6dee865_28_dsv3_router_gemm_bf16_out_cu_80ed9e0e_34654cuda3std3__45__cpo6cbeginE
	.align		8
        /*0018*/ 	.dword	_ZN64_INTERNAL_f6dee865_28_dsv3_router_gemm_bf16_out_cu_80ed9e0e_34654cuda3std3__45__cpo4cendE
	.align		8
        /*0020*/ 	.dword	_ZN64_INTERNAL_f6dee865_28_dsv3_router_gemm_bf16_out_cu_80ed9e0e_34654cuda3std3__45__cpo6rbeginE
	.align		8
        /*0028*/ 	.dword	_ZN64_INTERNAL_f6dee865_28_dsv3_router_gemm_bf16_out_cu_80ed9e0e_34654cuda3std3__45__cpo4rendE
	.align		8
        /*0030*/ 	.dword	_ZN64_INTERNAL_f6dee865_28_dsv3_router_gemm_bf16_out_cu_80ed9e0e_34654cuda3std3__45__cpo7crbeginE
	.align		8
        /*0038*/ 	.dword	_ZN64_INTERNAL_f6dee865_28_dsv3_router_gemm_bf16_out_cu_80ed9e0e_34654cuda3std3__45__cpo5crendE
	.align		8
        /*0040*/ 	.dword	_ZN64_INTERNAL_f6dee865_28_dsv3_router_gemm_bf16_out_cu_80ed9e0e_34654cuda3std3__466_GLOBAL__N__f6dee865_28_dsv3_router_gemm_bf16_out_cu_80ed9e0e_34656ignoreE
	.align		8
        /*0048*/ 	.dword	_ZN64_INTERNAL_f6dee865_28_dsv3_router_gemm_bf16_out_cu_80ed9e0e_34654cuda3std3__419piecewise_constructE
	.align		8
        /*0050*/ 	.dword	_ZN64_INTERNAL_f6dee865_28_dsv3_router_gemm_bf16_out_cu_80ed9e0e_34654cuda3std3__48in_placeE
	.align		8
        /*0058*/ 	.dword	_ZN64_INTERNAL_f6dee865_28_dsv3_router_gemm_bf16_out_cu_80ed9e0e_34654cuda3std3__420unreachable_sentinelE
	.align		8
        /*0060*/ 	.dword	_ZN64_INTERNAL_f6dee865_28_dsv3_router_gemm_bf16_out_cu_80ed9e0e_34654cuda3std6ranges3__45__cpo4swapE
	.align		8
        /*0068*/ 	.dword	_ZN64_INTERNAL_f6dee865_28_dsv3_router_gemm_bf16_out_cu_80ed9e0e_34654cuda3std6ranges3__45__cpo9iter_moveE
	.align		8
        /*0070*/ 	.dword	_ZN64_INTERNAL_f6dee865_28_dsv3_router_gemm_bf16_out_cu_80ed9e0e_34654cuda3std6ranges3__45__cpo5beginE
	.align		8
        /*0078*/ 	.dword	_ZN64_INTERNAL_f6dee865_28_dsv3_router_gemm_bf16_out_cu_80ed9e0e_34654cuda3std6ranges3__45__cpo3endE
	.align		8
        /*0080*/ 	.dword	_ZN64_INTERNAL_f6dee865_28_dsv3_router_gemm_bf16_out_cu_80ed9e0e_34654cuda3std6ranges3__45__cpo6cbeginE
	.align		8
        /*0088*/ 	.dword	_ZN64_INTERNAL_f6dee865_28_dsv3_router_gemm_bf16_out_cu_80ed9e0e_34654cuda3std6ranges3__45__cpo4cendE
	.align		8
        /*0090*/ 	.dword	_ZN64_INTERNAL_f6dee865_28_dsv3_router_gemm_bf16_out_cu_80ed9e0e_34654cuda3std6ranges3__45__cpo7advanceE
	.align		8
        /*0098*/ 	.dword	_ZN64_INTERNAL_f6dee865_28_dsv3_router_gemm_bf16_out_cu_80ed9e0e_34654cuda3std6ranges3__45__cpo9iter_swapE
	.align		8
        /*00a0*/ 	.dword	_ZN64_INTERNAL_f6dee865_28_dsv3_router_gemm_bf16_out_cu_80ed9e0e_34654cuda3std6ranges3__45__cpo4nextE
	.align		8
        /*00a8*/ 	.dword	_ZN64_INTERNAL_f6dee865_28_dsv3_router_gemm_bf16_out_cu_80ed9e0e_34654cuda3std6ranges3__45__cpo4prevE
	.align		8
        /*00b0*/ 	.dword	_ZN64_INTERNAL_f6dee865_28_dsv3_router_gemm_bf16_out_cu_80ed9e0e_34654cuda3std6ranges3__45__cpo4dataE
	.align		8
        /*00b8*/ 	.dword	_ZN64_INTERNAL_f6dee865_28_dsv3_router_gemm_bf16_out_cu_80ed9e0e_34654cuda3std6ranges3__45__cpo5cdataE
	.align		8
        /*00c0*/ 	.dword	_ZN64_INTERNAL_f6dee865_28_dsv3_router_gemm_bf16_out_cu_80ed9e0e_34654cuda3std6ranges3__45__cpo4sizeE
	.align		8
        /*00c8*/ 	.dword	_ZN64_INTERNAL_f6dee865_28_dsv3_router_gemm_bf16_out_cu_80ed9e0e_34654cuda3std6ranges3__45__cpo5ssizeE
	.align		8
        /*00d0*/ 	.dword	_ZN64_INTERNAL_f6dee865_28_dsv3_router_gemm_bf16_out_cu_80ed9e0e_34654cuda3std6ranges3__45__cpo8distanceE
	.align		8
        /*00d8*/ 	.dword	_ZN64_INTERNAL_f6dee865_28_dsv3_router_gemm_bf16_out_cu_80ed9e0e_34656thrust23THRUST_300001_SM_900_NS6system6detail10sequential3seqE


//--------------------- .text._Z30router_gemm_kernel_bf16_outputI13__nv_bfloat16Li128ELi8ELi16ELi384ELi7168EEvPS0_PKT_S4_ --------------------------
	.section	.text._Z30router_gemm_kernel_bf16_outputI13__nv_bfloat16Li128ELi8ELi16ELi384ELi7168EEvPS0_PKT_S4_,"ax",@progbits
	.align	128
        .global         _Z30router_gemm_kernel_bf16_outputI13__nv_bfloat16Li128ELi8ELi16ELi384ELi7168EEvPS0_PKT_S4_
        .type           _Z30router_gemm_kernel_bf16_outputI13__nv_bfloat16Li128ELi8ELi16ELi384ELi7168EEvPS0_PKT_S4_,@function
        .size           _Z30router_gemm_kernel_bf16_outputI13__nv_bfloat16Li128ELi8ELi16ELi384ELi7168EEvPS0_PKT_S4_,(.L_x_100 - _Z30router_gemm_kernel_bf16_outputI13__nv_bfloat16Li128ELi8ELi16ELi384ELi7168EEvPS0_PKT_S4_)
        .other          _Z30router_gemm_kernel_bf16_outputI13__nv_bfloat16Li128ELi8ELi16ELi384ELi7168EEvPS0_PKT_S4_,@"STO_CUDA_ENTRY STV_DEFAULT"
_Z30router_gemm_kernel_bf16_outputI13__nv_bfloat16Li128ELi8ELi16ELi384ELi7168EEvPS0_PKT_S4_:
.text._Z30router_gemm_kernel_bf16_outputI13__nv_bfloat16Li128ELi8ELi16ELi384ELi7168EEvPS0_PKT_S4_:
[----:B------:R-:W-:Y:S01]  /*0000*/  LDC R1, c[0x0][0x28] ;  /* 0x00000a00ff017b82 */ /* 0x000fe20000000800 */
[----:B------:R-:W0:Y:S07]  /*0010*/  S2R R0, SR_CTAID.X ;  /* 0x0000000000007919 */ /* 0x000e2e0000002500 */
[----:B------:R-:W1:Y:S01]  /*0020*/  LDC.64 R100, c[0x0][0x218] ;  /* 0x00008600ff647b82 */ /* 0x000e620000000a00 */
[----:B------:R-:W-:Y:S01]  /*0030*/  ULDC.64 UR4, c[0x0][0x220] ;  /* 0x0000880000047ab9 */ /* 0x000fe20000000a00 */
[----:B------:R-:W-:Y:S01]  /*0040*/  ULDC.64 UR6, c[0x0][0x208] ;  /* 0x0000820000067ab9 */ /* 0x000fe20000000a00 */
[----:B------:R-:W2:Y:S01]  /*0050*/  S2R R2, SR_TID.X ;  /* 0x0000000000027919 */ /* 0x000ea20000002100 */
[----:B------:R-:W-:Y:S01]  /*0060*/  ACQBULK ;  /* 0x000000000000782e */ /* 0x000fe20000000000 */
[----:B0-----:R-:W-:Y:S01]  /*0070*/  IMAD R4, R0, 0x1c00, RZ ;  /* 0x00001c0000047824 */ /* 0x001fe200078e02ff */
[----:B--2---:R-:W-:-:S04]  /*0080*/  SHF.L.U32 R3, R2, 0x3, RZ ;  /* 0x0000000302037819 */ /* 0x004fc800000006ff */
[----:B------:R-:W-:Y:S01]  /*0090*/  SHF.R.S32.HI R5, RZ, 0x1f, R3 ;  /* 0x0000001fff057819 */ /* 0x000fe20000011403 */
[C---:B-1----:R-:W-:Y:S01]  /*00a0*/  IMAD.WIDE R100, R3.reuse, 0x2, R100 ;  /* 0x0000000203647825 */ /* 0x042fe200078e0264 */
[----:B------:R-:W-:-:S04]  /*00b0*/  IADD3 R6, P0, R3, R4, RZ ;  /* 0x0000000403067210 */ /* 0x000fc80007f1e0ff */
[----:B------:R-:W-:Y:S01]  /*00c0*/  LEA.HI.X.SX32 R5, R4, R5, 0x1, P0 ;  /* 0x0000000504057211 */ /* 0x000fe200000f0eff */
[----:B------:R-:W2:Y:S01]  /*00d0*/  LDG.E.128 R12, desc[UR6][R100.64] ;  /* 0x00000006640c7981 */ /* 0x000ea2000c1e1d00 */
[----:B------:R-:W-:-:S03]  /*00e0*/  LEA R102, P0, R6, UR4, 0x1 ;  /* 0x0000000406667c11 */ /* 0x000fc6000f8008ff */
[----:B------:R-:W3:Y:S01]  /*00f0*/  LDG.E.128 R68, desc[UR6][R100.64+0x3800] ;  /* 0x0038000664447981 */ /* 0x000ee2000c1e1d00 */
[----:B------:R-:W-:-:S03]  /*0100*/  LEA.HI.X R103, R6, UR5, R5, 0x1, P0 ;  /* 0x0000000506677c11 */ /* 0x000fc600080f0c05 */
[----:B------:R-:W4:Y:S04]  /*0110*/  LDG.E.128 R64, desc[UR6][R100.64+0x7000] ;  /* 0x0070000664407981 */ /* 0x000f28000c1e1d00 */
[----:B------:R-:W5:Y:S04]  /*0120*/  LDG.E.128 R36, desc[UR6][R102.64] ;  /* 0x0000000666247981 */ /* 0x000f68000c1e1d00 */
[----:B------:R-:W4:Y:S04]  /*0130*/  LDG.E.128 R52, desc[UR6][R100.64+0xa800] ;  /* 0x00a8000664347981 */ /* 0x000f28000c1e1d00 */
        /* <DEDUP_REMOVED lines=11> */
[----:B------:R-:W4:Y:S01]  /*01f0*/  LDG.E.128 R84, desc[UR6][R102.64+0x800] ;  /* 0x0008000666547981 */ /* 0x000f22000c1e1d00 */
[----:B--2---:R-:W-:-:S02]  /*0200*/  PRMT R3, R12, 0x7632, R3 ;  /* 0x000076320c037816 */ /* 0x004fc40000000003 */
[----:B------:R-:W-:-:S03]  /*0210*/  SHF.L.U32 R12, R12, 0x10, RZ ;  /* 0x000000100c0c7819 */ /* 0x000fc600000006ff */
[----:B------:R-:W-:Y:S01]  /*0220*/  IMAD.U32 R3, R3, 0x10000, RZ ;  /* 0x0001000003037824 */ /* 0x000fe200078e00ff */
[C---:B-----5:R-:W-:Y:S02]  /*0230*/  PRMT R80, R36.reuse, 0x7632, R80 ;  /* 0x0000763224507816 */ /* 0x060fe40000000050 */
[----:B------:R-:W-:Y:S02]  /*0240*/  SHF.L.U32 R81, R36, 0x10, RZ ;  /* 0x0000001024517819 */ /* 0x000fe400000006ff */
[----:B------:R-:W-:-:S03]  /*0250*/  SHF.L.U32 R80, R80, 0x10, RZ ;  /* 0x0000001050507819 */ /* 0x000fc600000006ff */
[----:B------:R-:W-:Y:S01]  /*0260*/  FFMA.FTZ R5, R81, R12, RZ ;  /* 0x0000000c51057223 */ /* 0x000fe200000100ff */
[----:B------:R-:W-:Y:S02]  /*0270*/  SHF.L.U32 R6, R13, 0x10, RZ ;  /* 0x000000100d067819 */ /* 0x000fe400000006ff */
[----:B------:R-:W-:Y:S01]  /*0280*/  SHF.L.U32 R75, R37, 0x10, RZ ;  /* 0x00000010254b7819 */ /* 0x000fe200000006ff */
[----:B------:R-:W-:Y:S01]  /*0290*/  FFMA.FTZ R12, R80, R3, R5 ;  /* 0x00000003500c7223 */ /* 0x000fe20000010005 */
[----:B------:R-:W-:Y:S02]  /*02a0*/  PRMT R4, R13, 0x7632, R4 ;  /* 0x000076320d047816 */ /* 0x000fe40000000004 */
[----:B------:R-:W-:Y:S01]  /*02b0*/  PRMT R74, R37, 0x7632, R74 ;  /* 0x00007632254a7816 */ /* 0x000fe2000000004a */
[----:B------:R-:W-:Y:S02]  /*02c0*/  FFMA.FTZ R5, R75, R6, R12 ;  /* 0x000000064b057223 */ /* 0x000fe4000001000c */
[----:B------:R-:W-:Y:S01]  /*02d0*/  IMAD.U32 R3, R4, 0x10000, RZ ;  /* 0x0001000004037824 */ /* 0x000fe200078e00ff */
[----:B------:R-:W-:-:S02]  /*02e0*/  SHF.L.U32 R74, R74, 0x10, RZ ;  /* 0x000000104a4a7819 */ /* 0x000fc400000006ff */
[----:B------:R-:W-:-:S03]  /*02f0*/  PRMT R12, R14, 0x7632, R12 ;  /* 0x000076320e0c7816 */ /* 0x000fc6000000000c */
[----:B------:R-:W-:Y:S01]  /*0300*/  FFMA.FTZ R73, R74, R3, R5 ;  /* 0x000000034a497223 */ /* 0x000fe20000010005 */
[----:B------:R-:W-:Y:S01]  /*0310*/  SHF.L.U32 R13, R14, 0x10, RZ ;  /* 0x000000100e0d7819 */ /* 0x000fe200000006ff */
[----:B------:R-:W2:Y:S01]  /*0320*/  LDG.E.128 R4, desc[UR6][R100.64+0x34800] ;  /* 0x0348000664047981 */ /* 0x000ea2000c1e1d00 */
[C---:B------:R-:W-:Y:S02]  /*0330*/  PRMT R3, R38.reuse, 0x7632, R3 ;  /* 0x0000763226037816 */ /* 0x040fe40000000003 */
[----:B------:R-:W-:Y:S02]  /*0340*/  SHF.L.U32 R72, R38, 0x10, RZ ;  /* 0x0000001026487819 */ /* 0x000fe400000006ff */
[C---:B---3--:R-:W-:Y:S01]  /*0350*/  PRMT R14, R68.reuse, 0x7632, R14 ;  /* 0x00007632440e7816 */ /* 0x048fe2000000000e */
[----:B------:R-:W-:Y:S01]  /*0360*/  IMAD.U32 R68, R68, 0x10000, RZ ;  /* 0x0001000044447824 */ /* 0x000fe200078e00ff */
[----:B------:R-:W-:Y:S01]  /*0370*/  SHF.L.U32 R37, R12, 0x10, RZ ;  /* 0x000000100c257819 */ /* 0x000fe200000006ff */
[----:B------:R-:W-:Y:S01]  /*0380*/  FFMA.FTZ R13, R72, R13, R73 ;  /* 0x0000000d480d7223 */ /* 0x000fe20000010049 */
[----:B------:R-:W-:Y:S01]  /*0390*/  SHF.L.U32 R38, R3, 0x10, RZ ;  /* 0x0000001003267819 */ /* 0x000fe200000006ff */
[----:B------:R-:W-:Y:S01]  /*03a0*/  FFMA.FTZ R73, R81, R68, RZ ;  /* 0x0000004451497223 */ /* 0x000fe200000100ff */
[----:B------:R-:W-:Y:S01]  /*03b0*/  SHF.L.U32 R3, R14, 0x10, RZ ;  /* 0x000000100e037819 */ /* 0x000fe200000006ff */
[C---:B------:R-:W-:Y:S01]  /*03c0*/  IMAD.U32 R14, R69.reuse, 0x10000, RZ ;  /* 0x00010000450e7824 */ /* 0x040fe200078e00ff */
[----:B------:R-:W-:Y:S01]  /*03d0*/  PRMT R12, R69, 0x7632, R12 ;  /* 0x00007632450c7816 */ /* 0x000fe2000000000c */
[----:B------:R-:W-:Y:S01]  /*03e0*/  FFMA.FTZ R37, R38, R37, R13 ;  /* 0x0000002526257223 */ /* 0x000fe2000001000d */
[----:B------:R-:W-:Y:S01]  /*03f0*/  SHF.L.U32 R13, R15, 0x10, RZ ;  /* 0x000000100f0d7819 */ /* 0x000fe200000006ff */
[----:B------:R-:W-:Y:S01]  /*0400*/  FFMA.FTZ R68, R80, R3, R73 ;  /* 0x0000000350447223 */ /* 0x000fe20000010049 */
[----:B------:R-:W-:-:S02]  /*0410*/  SHF.L.U32 R36, R39, 0x10, RZ ;  /* 0x0000001027247819 */ /* 0x000fc400000006ff */
[----:B------:R-:W-:Y:S01]  /*0420*/  SHF.L.U32 R69, R12, 0x10, RZ ;  /* 0x000000100c457819 */ /* 0x000fe200000006ff */
[----:B------:R-:W-:Y:S01]  /*0430*/  FFMA.FTZ R73, R75, R14, R68 ;  /* 0x0000000e4b497223 */ /* 0x000fe20000010044 */
[----:B------:R-:W-:Y:S01]  /*0440*/  PRMT R3, R15, 0x7632, R3 ;  /* 0x000076320f037816 */ /* 0x000fe20000000003 */
[----:B------:R-:W-:Y:S02]  /*0450*/  FFMA.FTZ R68, R36, R13, R37 ;  /* 0x0000000d24447223 */ /* 0x000fe40000010025 */
[----:B------:R-:W3:Y:S01]  /*0460*/  LDG.E.128 R12, desc[UR6][R100.64+0x800] ;  /* 0x00080006640c7981 */ /* 0x000ee2000c1e1d00 */
[----:B------:R-:W-:Y:S01]  /*0470*/  PRMT R93, R39, 0x7632, R93 ;  /* 0x00007632275d7816 */ /* 0x000fe2000000005d */
[C---:B------:R-:W-:Y:S01]  /*0480*/  IMAD.U32 R39, R70.reuse, 0x10000, RZ ;  /* 0x0001000046277824 */ /* 0x040fe200078e00ff */
[----:B------:R-:W-:Y:S01]  /*0490*/  PRMT R37, R70, 0x7632, R37 ;  /* 0x0000763246257816 */ /* 0x000fe20000000025 */
[----:B------:R-:W-:Y:S01]  /*04a0*/  FFMA.FTZ R69, R74, R69, R73 ;  /* 0x000000454a457223 */ /* 0x000fe20000010049 */
[----:B----4-:R-:W-:-:S02]  /*04b0*/  PRMT R70, R64, 0x7632, R70 ;  /* 0x0000763240467816 */ /* 0x010fc40000000046 */
[----:B------:R-:W-:Y:S01]  /*04c0*/  SHF.L.U32 R76, R64, 0x10, RZ ;  /* 0x00000010404c7819 */ /* 0x000fe200000006ff */
[----:B------:R-:W-:Y:S01]  /*04d0*/  FFMA.FTZ R39, R72, R39, R69 ;  /* 0x0000002748277223 */ /* 0x000fe20000010045 */
[----:B------:R-:W-:Y:S02]  /*04e0*/  SHF.L.U32 R64, R3, 0x10, RZ ;  /* 0x0000001003407819 */ /* 0x000fe400000006ff */
[----:B------:R-:W-:Y:S01]  /*04f0*/  SHF.L.U32 R93, R93, 0x10, RZ ;  /* 0x000000105d5d7819 */ /* 0x000fe200000006ff */
[----:B------:R-:W-:Y:S01]  /*0500*/  FFMA.FTZ R69, R81, R76, RZ ;  /* 0x0000004c51457223 */ /* 0x000fe200000100ff */
[----:B------:R-:W-:-:S03]  /*0510*/  SHF.L.U32 R3, R70, 0x10, RZ ;  /* 0x0000001046037819 */ /* 0x000fc600000006ff */
[----:B------:R-:W-:Y:S02]  /*0520*/  FFMA.FTZ R73, R93, R64, R68 ;  /* 0x000000405d497223 */ /* 0x000fe40000010044 */
[--C-:B------:R-:W-:Y:S01]  /*0530*/  FFMA.FTZ R68, R80, R3, R69.reuse ;  /* 0x0000000350447223 */ /* 0x100fe20000010045 */
[C---:B------:R-:W-:Y:S01]  /*0540*/  PRMT R69, R52.reuse, 0x7632, R69 ;  /* 0x0000763234457816 */ /* 0x040fe20000000045 */
[----:B------:R-:W-:Y:S01]  /*0550*/  IMAD.U32 R37, R37, 0x10000, RZ ;  /* 0x0001000025257824 */ /* 0x000fe200078e00ff */
[----:B------:R-:W-:Y:S02]  /*0560*/  SHF.L.U32 R52, R52, 0x10, RZ ;  /* 0x0000001034347819 */ /* 0x000fe400000006ff */
[----:B------:R-:W-:Y:S01]  /*0570*/  SHF.L.U32 R64, R65, 0x10, RZ ;  /* 0x0000001041407819 */ /* 0x000fe200000006ff */
[----:B------:R-:W-:Y:S01]  /*0580*/  FFMA.FTZ R37, R38, R37, R39 ;  /* 0x0000002526257223 */ /* 0x000fe20000010027 */
[----:B------:R-:W-:Y:S01]  /*0590*/  SHF.L.U32 R69, R69, 0x10, RZ ;  /* 0x0000001045457819 */ /* 0x000fe200000006ff */
[----:B------:R-:W-:Y:S01]  /*05a0*/  FFMA.FTZ R77, R81, R52, RZ ;  /* 0x00000034514d7223 */ /* 0x000fe200000100ff */
[----:B------:R-:W-:Y:S01]  /*05b0*/  PRMT R65, R65, 0x7632, R65 ;  /* 0x0000763241417816 */ /* 0x000fe20000000041 */
[----:B------:R-:W-:Y:S01]  /*05c0*/  FFMA.FTZ R39, R75, R64, R68 ;  /* 0x000000404b277223 */ /* 0x000fe20000010044 */
[----:B------:R-:W-:Y:S01]  /*05d0*/  SHF.L.U32 R68, R53, 0x10, RZ ;  /* 0x0000001035447819 */ /* 0x000fe200000006ff */
[----:B------:R-:W-:Y:S01]  /*05e0*/  IMAD.U32 R3, R71, 0x10000, RZ ;  /* 0x0001000047037824 */ /* 0x000fe200078e00ff */
[----:B------:R-:W-:Y:S01]  /*05f0*/  PRMT R53, R53, 0x7632, R53 ;  /* 0x0000763235357816 */ /* 0x000fe20000000035 */
[----:B------:R-:W-:Y:S01]  /*0600*/  FFMA.FTZ R70, R80, R69, R77 ;  /* 0x0000004550467223 */ /* 0x000fe2000001004d */
[----:B------:R-:W-:Y:S01]  /*0610*/  SHF.L.U32 R65, R65, 0x10, RZ ;  /* 0x0000001041417819 */ /* 0x000fe200000006ff */
[----:B------:R-:W-:Y:S01]  /*0620*/  FFMA.FTZ R64, R36, R3, R37 ;  /* 0x0000000324407223 */ /* 0x000fe20000010025 */
[----:B------:R-:W-:Y:S01]  /*0630*/  SHF.L.U32 R53, R53, 0x10, RZ ;  /* 0x0000001035357819 */ /* 0x000fe200000006ff */
[----:B------:R-:W-:Y:S01]  /*0640*/  FFMA.FTZ R69, R75, R68, R70 ;  /* 0x000000444b457223 */ /* 0x000fe20000010046 */
[----:B------:R-:W-:Y:S01]  /*0650*/  PRMT R3, R66, 0x7632, R3 ;  /* 0x0000763242037816 */ /* 0x000fe20000000003 */
[----:B------:R-:W-:Y:S01]  /*0660*/  FFMA.FTZ R39, R74, R65, R39 ;  /* 0x000000414a277223 */ /* 0x000fe20000010027 */
[----:B------:R-:W-:Y:S01]  /*0670*/  IMAD.U32 R37, R66, 0x10000, RZ ;  /* 0x0001000042257824 */ /* 0x000fe200078e00ff */
[----:B------:R-:W4:Y:S01]  /*0680*/  LDG.E.128 R76, desc[UR6][R100.64+0x4000] ;  /* 0x00400006644c7981 */ /* 0x000f22000c1e1d00 */
[----:B------:R-:W-:Y:S01]  /*0690*/  PRMT R71, R71, 0x7632, R71 ;  /* 0x0000763247477816 */ /* 0x000fe20000000047 */
[----:B------:R-:W-:Y:S01]  /*06a0*/  IMAD.U32 R65, R54, 0x10000, RZ ;  /* 0x0001000036417824 */ /* 0x000fe200078e00ff */
[----:B------:R-:W-:Y:S01]  /*06b0*/  SHF.L.U32 R3, R3, 0x10, RZ ;  /* 0x0000001003037819 */ /* 0x000fe200000006ff */
[----:B------:R-:W-:Y:S01]  /*06c0*/  FFMA.FTZ R53, R74, R53, R69 ;  /* 0x000000354a357223 */ /* 0x000fe20000010045 */
[----:B------:R-:W-:Y:S01]  /*06d0*/  FFMA.FTZ R37, R72, R37, R39 ;  /* 0x0000002548257223 */ /* 0x000fe20000010027 */
[----:B------:R-:W-:-:S02]  /*06e0*/  PRMT R54, R54, 0x7632, R54 ;  /* 0x0000763236367816 */ /* 0x000fc40000000036 */
[----:B------:R-:W-:Y:S01]  /*06f0*/  FFMA.FTZ R65, R72, R65, R53 ;  /* 0x0000004148417223 */ /* 0x000fe20000010035 */
[----:B------:R-:W-:Y:S01]  /*0700*/  SHF.L.U32 R52, R71, 0x10, RZ ;  /* 0x0000001047347819 */ /* 0x000fe200000006ff */
[----:B------:R-:W-:Y:S01]  /*0710*/  FFMA.FTZ R37, R38, R3, R37 ;  /* 0x0000000326257223 */ /* 0x000fe20000010025 */
[----:B------:R-:W-:Y:S01]  /*0720*/  SHF.L.U32 R53, R54, 0x10, RZ ;  /* 0x0000001036357819 */ /* 0x000fe200000006ff */
[----:B------:R-:W5:Y:S01]  /*0730*/  LDG.E.128 R68, desc[UR6][R100.64+0x7800] ;  /* 0x0078000664447981 */ /* 0x000f62000c1e1d00 */
[----:B------:R-:W-:Y:S02]  /*0740*/  SHF.L.U32 R3, R67, 0x10, RZ ;  /* 0x0000001043037819 */ /* 0x000fe400000006ff */
[C---:B------:R-:W-:Y:S02]  /*0750*/  PRMT R54, R16.reuse, 0x7632, R54 ;  /* 0x0000763210367816 */ /* 0x040fe40000000036 */
[----:B------:R-:W-:Y:S01]  /*0760*/  SHF.L.U32 R16, R16, 0x10, RZ ;  /* 0x0000001010107819 */ /* 0x000fe200000006ff */
[----:B------:R-:W-:Y:S01]  /*0770*/  FFMA.FTZ R39, R93, R52, R64 ;  /* 0x000000345d277223 */ /* 0x000fe20000010040 */
[----:B------:R-:W-:Y:S01]  /*0780*/  FFMA.FTZ R52, R36, R3, R37 ;  /* 0x0000000324347223 */ /* 0x000fe20000010025 */
[----:B------:R-:W-:Y:S01]  /*0790*/  FFMA.FTZ R53, R38, R53, R65 ;  /* 0x0000003526357223 */ /* 0x000fe20000010041 */
[----:B------:R-:W-:-:S02]  /*07a0*/  IMAD.U32 R37, R54, 0x10000, RZ ;  /* 0x0001000036257824 */ /* 0x000fc400078e00ff */
[----:B------:R-:W-:Y:S01]  /*07b0*/  FFMA.FTZ R65, R81, R16, RZ ;  /* 0x0000001051417223 */ /* 0x000fe200000100ff */
[----:B------:R-:W-:Y:S02]  /*07c0*/  SHF.L.U32 R3, R55, 0x10, RZ ;  /* 0x0000001037037819 */ /* 0x000fe400000006ff */
[C---:B------:R-:W-:Y:S01]  /*07d0*/  PRMT R16, R17.reuse, 0x7632, R16 ;  /* 0x0000763211107816 */ /* 0x040fe20000000010 */
[----:B------:R-:W-:Y:S01]  /*07e0*/  FFMA.FTZ R64, R80, R37, R65 ;  /* 0x0000002550407223 */ /* 0x000fe20000010041 */
[----:B------:R-:W-:Y:S01]  /*07f0*/  SHF.L.U32 R54, R17, 0x10, RZ ;  /* 0x0000001011367819 */ /* 0x000fe200000006ff */
[----:B------:R-:W-:Y:S01]  /*0800*/  FFMA.FTZ R37, R36, R3, R53 ;  /* 0x0000000324257223 */ /* 0x000fe20000010035 */
[----:B------:R-:W-:Y:S02]  /*0810*/  PRMT R67, R67, 0x7632, R67 ;  /* 0x0000763243437816 */ /* 0x000fe40000000043 */
[----:B------:R-:W-:Y:S01]  /*0820*/  SHF.L.U32 R3, R16, 0x10, RZ ;  /* 0x0000001010037819 */ /* 0x000fe200000006ff */
[----:B------:R-:W-:Y:S01]  /*0830*/  FFMA.FTZ R53, R75, R54, R64 ;  /* 0x000000364b357223 */ /* 0x000fe20000010040 */
[----:B------:R-:W-:Y:S01]  /*0840*/  PRMT R55, R55, 0x7632, R55 ;  /* 0x0000763237377816 */ /* 0x000fe20000000037 */
[----:B------:R-:W-:Y:S01]  /*0850*/  IMAD.U32 R16, R67, 0x10000, RZ ;  /* 0x0001000043107824 */ /* 0x000fe200078e00ff */
[----:B------:R-:W-:Y:S01]  /*0860*/  SHF.L.U32 R17, R18, 0x10, RZ ;  /* 0x0000001012117819 */ /* 0x000fe200000006ff */
[----:B------:R-:W-:Y:S01]  /*0870*/  FFMA.FTZ R53, R74, R3, R53 ;  /* 0x000000034a357223 */ /* 0x000fe20000010035 */
[----:B------:R-:W-:-:S02]  /*0880*/  SHF.L.U32 R54, R55, 0x10, RZ ;  /* 0x0000001037367819 */ /* 0x000fc400000006ff */
[----:B------:R-:W-:Y:S01]  /*0890*/  PRMT R18, R18, 0x7632, R18 ;  /* 0x0000763212127816 */ /* 0x000fe20000000012 */
[C-C-:B------:R-:W-:Y:S01]  /*08a0*/  FFMA.FTZ R3, R93.reuse, R16, R52.reuse ;  /* 0x000000105d037223 */ /* 0x140fe20000010034 */
[----:B------:R-:W-:Y:S01]  /*08b0*/  FFMA.FTZ R55, R72, R17, R53 ;  /* 0x0000001148377223 */ /* 0x000fe20000010035 */
[----:B------:R-:W-:Y:S01]  /*08c0*/  FFMA.FTZ R37, R93, R54, R37 ;  /* 0x000000365d257223 */ /* 0x000fe20000010025 */
[----:B------:R-:W-:Y:S01]  /*08d0*/  SHF.L.U32 R17, R18, 0x10, RZ ;  /* 0x0000001012117819 */ /* 0x000fe200000006ff */
[C---:B------:R-:W-:Y:S01]  /*08e0*/  IMAD.U32 R54, R60.reuse, 0x10000, RZ ;  /* 0x000100003c367824 */ /* 0x040fe200078e00ff */
[----:B------:R-:W-:Y:S02]  /*08f0*/  PRMT R52, R60, 0x7632, R52 ;  /* 0x000076323c347816 */ /* 0x000fe40000000034 */
[----:B------:R-:W-:Y:S01]  /*0900*/  PRMT R60, R19, 0x7632, R60 ;  /* 0x00007632133c7816 */ /* 0x000fe2000000003c */
[----:B------:R-:W-:Y:S01]  /*0910*/  FFMA.FTZ R55, R38, R17, R55 ;  /* 0x0000001126377223 */ /* 0x000fe20000010037 */
[----:B------:R-:W-:Y:S01]  /*0920*/  SHF.L.U32 R65, R52, 0x10, RZ ;  /* 0x0000001034417819 */ /* 0x000fe200000006ff */
[----:B------:R-:W-:Y:S01]  /*0930*/  FFMA.FTZ R67, R81, R54, RZ ;  /* 0x0000003651437223 */ /* 0x000fe200000100ff */
[----:B------:R-:W-:-:S02]  /*0940*/  SHF.L.U32 R53, R19, 0x10, RZ ;  /* 0x0000001013357819 */ /* 0x000fc400000006ff */
[----:B------:R-:W5:Y:S01]  /*0950*/  LDG.E.128 R16, desc[UR6][R100.64+0xb000] ;  /* 0x00b0000664107981 */ /* 0x000f62000c1e1d00 */
[C---:B------:R-:W-:Y:S01]  /*0960*/  SHF.L.U32 R54, R61.reuse, 0x10, RZ ;  /* 0x000000103d367819 */ /* 0x040fe200000006ff */
[----:B------:R-:W-:Y:S01]  /*0970*/  FFMA.FTZ R64, R80, R65, R67 ;  /* 0x0000004150407223 */ /* 0x000fe20000010043 */
[----:B------:R-:W-:Y:S01]  /*0980*/  PRMT R52, R61, 0x7632, R52 ;  /* 0x000076323d347816 */ /* 0x000fe20000000034 */
[----:B------:R-:W-:Y:S01]  /*0990*/  FFMA.FTZ R82, R36, R53, R55 ;  /* 0x0000003524527223 */ /* 0x000fe20000010037 */
[C---:B------:R-:W-:Y:S01]  /*09a0*/  PRMT R65, R40.reuse, 0x7632, R65 ;  /* 0x0000763228417816 */ /* 0x040fe20000000041 */
[----:B------:R-:W-:Y:S01]  /*09b0*/  IMAD.U32 R40, R40, 0x10000, RZ ;  /* 0x0001000028287824 */ /* 0x000fe200078e00ff */
[----:B------:R-:W-:Y:S01]  /*09c0*/  SHF.L.U32 R53, R52, 0x10, RZ ;  /* 0x0000001034357819 */ /* 0x000fe200000006ff */
[----:B------:R-:W-:Y:S01]  /*09d0*/  FFMA.FTZ R55, R75, R54, R64 ;  /* 0x000000364b377223 */ /* 0x000fe20000010040 */
[----:B------:R-:W-:Y:S01]  /*09e0*/  SHF.L.U32 R67, R65, 0x10, RZ ;  /* 0x0000001041437819 */ /* 0x000fe200000006ff */
[----:B------:R-:W-:-:S02]  /*09f0*/  FFMA.FTZ R83, R81, R40, RZ ;  /* 0x0000002851537223 */ /* 0x000fc400000100ff */
[----:B------:R-:W-:Y:S01]  /*0a00*/  FFMA.FTZ R65, R74, R53, R55 ;  /* 0x000000354a417223 */ /* 0x000fe20000010037 */
[----:B------:R-:W-:Y:S01]  /*0a10*/  SHF.L.U32 R61, R62, 0x10, RZ ;  /* 0x000000103e3d7819 */ /* 0x000fe200000006ff */
[----:B------:R-:W5:Y:S01]  /*0a20*/  LDG.E.128 R52, desc[UR6][R100.64+0xe800] ;  /* 0x00e8000664347981 */ /* 0x000f62000c1e1d00 */
[C---:B------:R-:W-:Y:S02]  /*0a30*/  IMAD.U32 R64, R41.reuse, 0x10000, RZ ;  /* 0x0001000029407824 */ /* 0x040fe400078e00ff */
[----:B------:R-:W-:Y:S01]  /*0a40*/  FFMA.FTZ R66, R80, R67, R83 ;  /* 0x0000004350427223 */ /* 0x000fe20000010053 */
[----:B------:R-:W-:Y:S02]  /*0a50*/  PRMT R62, R62, 0x7632, R62 ;  /* 0x000076323e3e7816 */ /* 0x000fe4000000003e */
[----:B------:R-:W-:Y:S01]  /*0a60*/  PRMT R40, R41, 0x7632, R40 ;  /* 0x0000763229287816 */ /* 0x000fe20000000028 */
[----:B------:R-:W-:Y:S01]  /*0a70*/  FFMA.FTZ R61, R72, R61, R65 ;  /* 0x0000003d483d7223 */ /* 0x000fe20000010041 */
[----:B------:R-:W-:Y:S01]  /*0a80*/  FFMA.FTZ R67, R75, R64, R66 ;  /* 0x000000404b437223 */ /* 0x000fe20000010042 */
[----:B------:R-:W-:-:S02]  /*0a90*/  SHF.L.U32 R41, R62, 0x10, RZ ;  /* 0x000000103e297819 */ /* 0x000fc400000006ff */
[----:B------:R-:W-:Y:S02]  /*0aa0*/  PRMT R64, R56, 0x7632, R64 ;  /* 0x0000763238407816 */ /* 0x000fe40000000040 */
[----:B------:R-:W-:Y:S02]  /*0ab0*/  SHF.L.U32 R65, R40, 0x10, RZ ;  /* 0x0000001028417819 */ /* 0x000fe400000006ff */
[----:B------:R-:W-:Y:S01]  /*0ac0*/  SHF.L.U32 R56, R56, 0x10, RZ ;  /* 0x0000001038387819 */ /* 0x000fe200000006ff */
[----:B------:R-:W-:Y:S01]  /*0ad0*/  FFMA.FTZ R41, R38, R41, R61 ;  /* 0x0000002926297223 */ /* 0x000fe2000001003d */
[----:B------:R-:W-:Y:S01]  /*0ae0*/  SHF.L.U32 R83, R64, 0x10, RZ ;  /* 0x0000001040537819 */ /* 0x000fe200000006ff */
[----:B------:R-:W-:Y:S02]  /*0af0*/  FFMA.FTZ R61, R74, R65, R67 ;  /* 0x000000414a3d7223 */ /* 0x000fe40000010043 */
[----:B------:R-:W-:Y:S01]  /*0b00*/  FFMA.FTZ R89, R81, R56, RZ ;  /* 0x0000003851597223 */ /* 0x000fe200000100ff */
[----:B------:R-:W5:Y:S01]  /*0b10*/  LDG.E.128 R64, desc[UR6][R100.64+0x12000] ;  /* 0x0120000664407981 */ /* 0x000f62000c1e1d00 */
[----:B------:R-:W-:-:S02]  /*0b20*/  PRMT R56, R57, 0x7632, R56 ;  /* 0x0000763239387816 */ /* 0x000fc40000000038 */
[----:B------:R-:W-:Y:S01]  /*0b30*/  SHF.L.U32 R62, R57, 0x10, RZ ;  /* 0x00000010393e7819 */ /* 0x000fe200000006ff */
[----:B------:R-:W-:Y:S01]  /*0b40*/  FFMA.FTZ R88, R80, R83, R89 ;  /* 0x0000005350587223 */ /* 0x000fe20000010059 */
[C---:B------:R-:W-:Y:S01]  /*0b50*/  PRMT R40, R63.reuse, 0x7632, R40 ;  /* 0x000076323f287816 */ /* 0x040fe20000000028 */
[----:B------:R-:W-:Y:S01]  /*0b60*/  IMAD.U32 R63, R63, 0x10000, RZ ;  /* 0x000100003f3f7824 */ /* 0x000fe200078e00ff */
[----:B------:R-:W-:Y:S01]  /*0b70*/  SHF.L.U32 R57, R42, 0x10, RZ ;  /* 0x000000102a397819 */ /* 0x000fe200000006ff */
[----:B------:R-:W-:Y:S01]  /*0b80*/  IMAD.U32 R83, R56, 0x10000, RZ ;  /* 0x0001000038537824 */ /* 0x000fe200078e00ff */
[----:B------:R-:W-:Y:S01]  /*0b90*/  PRMT R42, R42, 0x7632, R42 ;  /* 0x000076322a2a7816 */ /* 0x000fe2000000002a */
[----:B------:R-:W-:Y:S01]  /*0ba0*/  FFMA.FTZ R89, R75, R62, R88 ;  /* 0x0000003e4b597223 */ /* 0x000fe20000010058 */
[----:B------:R-:W-:Y:S01]  /*0bb0*/  FFMA.FTZ R41, R36, R63, R41 ;  /* 0x0000003f24297223 */ /* 0x000fe20000010029 */
[----:B------:R-:W-:Y:S01]  /*0bc0*/  FFMA.FTZ R63, R72, R57, R61 ;  /* 0x00000039483f7223 */ /* 0x000fe2000001003d */
[----:B------:R-:W-:Y:S01]  /*0bd0*/  SHF.L.U32 R57, R42, 0x10, RZ ;  /* 0x000000102a397819 */ /* 0x000fe200000006ff */
[----:B------:R-:W-:Y:S01]  /*0be0*/  FFMA.FTZ R89, R74, R83, R89 ;  /* 0x000000534a597223 */ /* 0x000fe20000010059 */
[----:B------:R-:W-:-:S02]  /*0bf0*/  PRMT R42, R58, 0x7632, R42 ;  /* 0x000076323a2a7816 */ /* 0x000fc4000000002a */
[----:B------:R-:W-:Y:S01]  /*0c00*/  SHF.L.U32 R83, R58, 0x10, RZ ;  /* 0x000000103a537819 */ /* 0x000fe200000006ff */
[----:B------:R-:W-:Y:S02]  /*0c10*/  FFMA.FTZ R57, R38, R57, R63 ;  /* 0x0000003926397223 */ /* 0x000fe4000001003f */
[----:B------:R-:W-:Y:S02]  /*0c20*/  IMAD.U32 R63, R42, 0x10000, RZ ;  /* 0x000100002a3f7824 */ /* 0x000fe400078e00ff */
[----:B------:R-:W-:Y:S01]  /*0c30*/  FFMA.FTZ R83, R72, R83, R89 ;  /* 0x0000005348537223 */ /* 0x000fe20000010059 */
[C---:B------:R-:W-:Y:S02]  /*0c40*/  PRMT R56, R59.reuse, 0x7632, R56 ;  /* 0x000076323b387816 */ /* 0x040fe40000000038 */
[----:B------:R-:W-:Y:S01]  /*0c50*/  SHF.L.U32 R59, R59, 0x10, RZ ;  /* 0x000000103b3b7819 */ /* 0x000fe200000006ff */
[----:B------:R-:W-:Y:S01]  /*0c60*/  FFMA.FTZ R63, R38, R63, R83 ;  /* 0x0000003f263f7223 */ /* 0x000fe20000010053 */
[----:B------:R-:W-:-:S02]  /*0c70*/  SHF.L.U32 R61, R43, 0x10, RZ ;  /* 0x000000102b3d7819 */ /* 0x000fc400000006ff */
[----:B------:R-:W-:Y:S01]  /*0c80*/  SHF.L.U32 R56, R56, 0x10, RZ ;  /* 0x0000001038387819 */ /* 0x000fe200000006ff */
[C---:B------:R-:W-:Y:S01]  /*0c90*/  FFMA.FTZ R59, R36.reuse, R59, R63 ;  /* 0x0000003b243b7223 */ /* 0x040fe2000001003f */
[----:B------:R-:W-:Y:S01]  /*0ca0*/  PRMT R43, R43, 0x7632, R43 ;  /* 0x000076322b2b7816 */ /* 0x000fe2000000002b */
[----:B------:R-:W-:Y:S01]  /*0cb0*/  FFMA.FTZ R57, R36, R61, R57 ;  /* 0x0000003d24397223 */ /* 0x000fe20000010039 */
[----:B------:R-:W-:Y:S01]  /*0cc0*/  SHF.L.U32 R40, R40, 0x10, RZ ;  /* 0x0000001028287819 */ /* 0x000fe200000006ff */
[----:B------:R-:W-:Y:S01]  /*0cd0*/  FFMA.FTZ R107, R93, R56, R59 ;  /* 0x000000385d6b7223 */ /* 0x000fe2000001003b */
[C---:B------:R-:W-:Y:S01]  /*0ce0*/  PRMT R56, R48.reuse, 0x7632, R56 ;  /* 0x0000763230387816 */ /* 0x040fe20000000038 */
[----:B------:R-:W-:Y:S01]  /*0cf0*/  IMAD.U32 R42, R43, 0x10000, RZ ;  /* 0x000100002b2a7824 */ /* 0x000fe200078e00ff */
[----:B------:R-:W-:Y:S01]  /*0d00*/  SHF.L.U32 R48, R48, 0x10, RZ ;  /* 0x0000001030307819 */ /* 0x000fe200000006ff */
[C---:B------:R-:W-:Y:S01]  /*0d10*/  FFMA.FTZ R109, R93.reuse, R40, R41 ;  /* 0x000000285d6d7223 */ /* 0x040fe20000010029 */
[----:B------:R-:W-:Y:S01]  /*0d20*/  SHF.L.U32 R60, R60, 0x10, RZ ;  /* 0x000000103c3c7819 */ /* 0x000fe200000006ff */
[--C-:B------:R-:W-:Y:S01]  /*0d30*/  FFMA.FTZ R115, R93, R42, R57.reuse ;  /* 0x0000002a5d737223 */ /* 0x100fe20000010039 */
[C---:B------:R-:W-:Y:S01]  /*0d40*/  PRMT R57, R49.reuse, 0x7632, R57 ;  /* 0x0000763231397816 */ /* 0x040fe20000000039 */
[----:B------:R-:W5:Y:S01]  /*0d50*/  LDG.E.128 R40, desc[UR6][R100.64+0x15800] ;  /* 0x0158000664287981 */ /* 0x000f62000c1e1d00 */
[----:B------:R-:W-:Y:S01]  /*0d60*/  SHF.L.U32 R58, R49, 0x10, RZ ;  /* 0x00000010313a7819 */ /* 0x000fe200000006ff */
[----:B------:R-:W-:Y:S01]  /*0d70*/  FFMA.FTZ R61, R81, R48, RZ ;  /* 0x00000030513d7223 */ /* 0x000fe200000100ff */
[----:B------:R-:W-:-:S02]  /*0d80*/  IMAD.U32 R49, R56, 0x10000, RZ ;  /* 0x0001000038317824 */ /* 0x000fc400078e00ff */
[----:B------:R-:W-:Y:S02]  /*0d90*/  FFMA.FTZ R111, R93, R60, R82 ;  /* 0x0000003c5d6f7223 */ /* 0x000fe40000010052 */
[----:B------:R-:W-:Y:S02]  /*0da0*/  FFMA.FTZ R48, R80, R49, R61 ;  /* 0x0000003150307223 */ /* 0x000fe4000001003d */
[----:B------:R-:W5:Y:S01]  /*0db0*/  LDG.E.128 R60, desc[UR6][R100.64+0x19000] ;  /* 0x01900006643c7981 */ /* 0x000f62000c1e1d00 */
[C---:B------:R-:W-:Y:S02]  /*0dc0*/  PRMT R59, R50.reuse, 0x7632, R59 ;  /* 0x00007632323b7816 */ /* 0x040fe4000000003b */
[----:B------:R-:W-:Y:S02]  /*0dd0*/  SHF.L.U32 R83, R50, 0x10, RZ ;  /* 0x0000001032537819 */ /* 0x000fe400000006ff */
[C---:B------:R-:W-:Y:S02]  /*0de0*/  PRMT R50, R44.reuse, 0x7632, R50 ;  /* 0x000076322c327816 */ /* 0x040fe40000000032 */
[----:B------:R-:W-:-:S02]  /*0df0*/  SHF.L.U32 R44, R44, 0x10, RZ ;  /* 0x000000102c2c7819 */ /* 0x000fc400000006ff */
[----:B------:R-:W-:Y:S01]  /*0e00*/  SHF.L.U32 R89, R50, 0x10, RZ ;  /* 0x0000001032597819 */ /* 0x000fe200000006ff */
[----:B------:R-:W-:Y:S02]  /*0e10*/  IMAD.U32 R57, R57, 0x10000, RZ ;  /* 0x0001000039397824 */ /* 0x000fe400078e00ff */
[----:B------:R-:W-:Y:S01]  /*0e20*/  FFMA.FTZ R49, R75, R58, R48 ;  /* 0x0000003a4b317223 */ /* 0x000fe20000010030 */
[----:B------:R-:W-:Y:S01]  /*0e30*/  FFMA.FTZ R91, R81, R44, RZ ;  /* 0x0000002c515b7223 */ /* 0x000fe200000100ff */
[C---:B------:R-:W-:Y:S02]  /*0e40*/  PRMT R44, R45.reuse, 0x7632, R44 ;  /* 0x000076322d2c7816 */ /* 0x040fe4000000002c */
[----:B------:R-:W-:Y:S01]  /*0e50*/  SHF.L.U32 R48, R45, 0x10, RZ ;  /* 0x000000102d307819 */ /* 0x000fe200000006ff */
[----:B------:R-:W-:Y:S01]  /*0e60*/  FFMA.FTZ R50, R80, R89, R91 ;  /* 0x0000005950327223 */ /* 0x000fe2000001005b */
[----:B------:R-:W-:Y:S01]  /*0e70*/  FFMA.FTZ R49, R74, R57, R49 ;  /* 0x000000394a317223 */ /* 0x000fe20000010031 */
[----:B------:R-:W-:Y:S01]  /*0e80*/  SHF.L.U32 R59, R59, 0x10, RZ ;  /* 0x000000103b3b7819 */ /* 0x000fe200000006ff */
[----:B------:R-:W-:-:S02]  /*0e90*/  IMAD.U32 R45, R44, 0x10000, RZ ;  /* 0x000100002c2d7824 */ /* 0x000fc400078e00ff */
[----:B------:R-:W-:Y:S01]  /*0ea0*/  FFMA.FTZ R57, R75, R48, R50 ;  /* 0x000000304b397223 */ /* 0x000fe20000010032 */
[----:B------:R-:W-:Y:S01]  /*0eb0*/  FFMA.FTZ R49, R72, R83, R49 ;  /* 0x0000005348317223 */ /* 0x000fe20000010031 */
[----:B------:R-:W-:Y:S02]  /*0ec0*/  PRMT R44, R32, 0x7632, R44 ;  /* 0x00007632202c7816 */ /* 0x000fe4000000002c */
[C---:B------:R-:W-:Y:S01]  /*0ed0*/  PRMT R56, R51.reuse, 0x7632, R56 ;  /* 0x0000763233387816 */ /* 0x040fe20000000038 */
[----:B------:R-:W-:Y:S01]  /*0ee0*/  FFMA.FTZ R57, R74, R45, R57 ;  /* 0x0000002d4a397223 */ /* 0x000fe20000010039 */
[----:B------:R-:W-:Y:S01]  /*0ef0*/  SHF.L.U32 R32, R32, 0x10, RZ ;  /* 0x0000001020207819 */ /* 0x000fe200000006ff */
[----:B------:R-:W-:Y:S01]  /*0f00*/  FFMA.FTZ R49, R38, R59, R49 ;  /* 0x0000003b26317223 */ /* 0x000fe20000010031 */
[----:B------:R-:W-:Y:S02]  /*0f10*/  SHF.L.U32 R51, R51, 0x10, RZ ;  /* 0x0000001033337819 */ /* 0x000fe400000006ff */
[----:B------:R-:W-:-:S02]  /*0f20*/  SHF.L.U32 R45, R46, 0x10, RZ ;  /* 0x000000102e2d7819 */ /* 0x000fc400000006ff */
[----:B------:R-:W-:Y:S01]  /*0f30*/  PRMT R46, R46, 0x7632, R46 ;  /* 0x000076322e2e7816 */ /* 0x000fe2000000002e */
[----:B------:R-:W-:Y:S01]  /*0f40*/  FFMA.FTZ R83, R81, R32, RZ ;  /* 0x0000002051537223 */ /* 0x000fe200000100ff */
[----:B------:R-:W-:Y:S01]  /*0f50*/  SHF.L.U32 R59, R44, 0x10, RZ ;  /* 0x000000102c3b7819 */ /* 0x000fe200000006ff */
[----:B------:R-:W-:Y:S01]  /*0f60*/  FFMA.FTZ R32, R36, R51, R49 ;  /* 0x0000003324207223 */ /* 0x000fe20000010031 */
[----:B------:R-:W-:Y:S01]  /*0f70*/  FFMA.FTZ R57, R72, R45, R57 ;  /* 0x0000002d48397223 */ /* 0x000fe20000010039 */
[----:B------:R-:W-:Y:S01]  /*0f80*/  IMAD.U32 R45, R46, 0x10000, RZ ;  /* 0x000100002e2d7824 */ /* 0x000fe200078e00ff */
[----:B------:R-:W5:Y:S01]  /*0f90*/  LDG.E.128 R48, desc[UR6][R100.64+0x1c800] ;  /* 0x01c8000664307981 */ /* 0x000f62000c1e1d00 */
[C---:B------:R-:W-:Y:S01]  /*0fa0*/  PRMT R44, R33.reuse, 0x7632, R44 ;  /* 0x00007632212c7816 */ /* 0x040fe2000000002c */
[----:B------:R-:W-:Y:S01]  /*0fb0*/  FFMA.FTZ R58, R80, R59, R83 ;  /* 0x0000003b503a7223 */ /* 0x000fe20000010053 */
[----:B------:R-:W-:Y:S01]  /*0fc0*/  SHF.L.U32 R46, R33, 0x10, RZ ;  /* 0x00000010212e7819 */ /* 0x000fe200000006ff */
[----:B------:R-:W-:Y:S01]  /*0fd0*/  FFMA.FTZ R45, R38, R45, R57 ;  /* 0x0000002d262d7223 */ /* 0x000fe20000010039 */
[----:B------:R-:W-:Y:S01]  /*0fe0*/  SHF.L.U32 R56, R56, 0x10, RZ ;  /* 0x0000001038387819 */ /* 0x000fe200000006ff */
[----:B------:R-:W-:Y:S01]  /*0ff0*/  IMAD.U32 R57, R44, 0x10000, RZ ;  /* 0x000100002c397824 */ /* 0x000fe200078e00ff */
[----:B------:R-:W-:Y:S01]  /*1000*/  SHF.L.U32 R33, R47, 0x10, RZ ;  /* 0x000000102f217819 */ /* 0x000fe200000006ff */
[----:B------:R-:W-:Y:S01]  /*1010*/  FFMA.FTZ R59, R75, R46, R58 ;  /* 0x0000002e4b3b7223 */ /* 0x000fe2000001003a */
[----:B------:R-:W-:Y:S01]  /*1020*/  PRMT R47, R47, 0x7632, R47 ;  /* 0x000076322f2f7816 */ /* 0x000fe2000000002f */
[----:B------:R-:W-:-:S02]  /*1030*/  FFMA.FTZ R105, R93, R56, R32 ;  /* 0x000000385d697223 */ /* 0x000fc40000010020 */
[----:B------:R-:W-:Y:S01]  /*1040*/  FFMA.FTZ R32, R36, R33, R45 ;  /* 0x0000002124207223 */ /* 0x000fe2000001002d */
[----:B------:R-:W-:Y:S01]  /*1050*/  FFMA.FTZ R45, R74, R57, R59 ;  /* 0x000000394a2d7223 */ /* 0x000fe2000001003b */
[C---:B------:R-:W-:Y:S01]  /*1060*/  PRMT R44, R28.reuse, 0x7632, R44 ;  /* 0x000076321c2c7816 */ /* 0x040fe2000000002c */
[----:B------:R-:W5:Y:S01]  /*1070*/  LDG.E.128 R56, desc[UR6][R100.64+0x20000] ;  /* 0x0200000664387981 */ /* 0x000f62000c1e1d00 */
[----:B------:R-:W-:Y:S02]  /*1080*/  SHF.L.U32 R46, R28, 0x10, RZ ;  /* 0x000000101c2e7819 */ /* 0x000fe400000006ff */
[C---:B------:R-:W-:Y:S02]  /*1090*/  SHF.L.U32 R33, R34.reuse, 0x10, RZ ;  /* 0x0000001022217819 */ /* 0x040fe400000006ff */
[----:B------:R-:W-:Y:S02]  /*10a0*/  SHF.L.U32 R28, R47, 0x10, RZ ;  /* 0x000000102f1c7819 */ /* 0x000fe400000006ff */
[----:B------:R-:W-:Y:S01]  /*10b0*/  PRMT R34, R34, 0x7632, R34 ;  /* 0x0000763222227816 */ /* 0x000fe20000000022 */
[----:B------:R-:W-:-:S02]  /*10c0*/  IMAD.U32 R47, R44, 0x10000, RZ ;  /* 0x000100002c2f7824 */ /* 0x000fc400078e00ff */
[----:B------:R-:W-:Y:S01]  /*10d0*/  FFMA.FTZ R83, R81, R46, RZ ;  /* 0x0000002e51537223 */ /* 0x000fe200000100ff */
[----:B------:R-:W-:Y:S01]  /*10e0*/  FFMA.FTZ R45, R72, R33, R45 ;  /* 0x00000021482d7223 */ /* 0x000fe2000001002d */
[----:B------:R-:W-:Y:S01]  /*10f0*/  FFMA.FTZ R99, R93, R28, R32 ;  /* 0x0000001c5d637223 */ /* 0x000fe20000010020 */
[----:B------:R-:W-:Y:S02]  /*1100*/  SHF.L.U32 R33, R34, 0x10, RZ ;  /* 0x0000001022217819 */ /* 0x000fe400000006ff */
[C---:B------:R-:W-:Y:S01]  /*1110*/  SHF.L.U32 R32, R29.reuse, 0x10, RZ ;  /* 0x000000101d207819 */ /* 0x040fe200000006ff */
[----:B------:R-:W-:Y:S01]  /*1120*/  FFMA.FTZ R44, R80, R47, R83 ;  /* 0x0000002f502c7223 */ /* 0x000fe20000010053 */
[----:B------:R-:W-:Y:S02]  /*1130*/  PRMT R29, R29, 0x7632, R29 ;  /* 0x000076321d1d7816 */ /* 0x000fe4000000001d */
[C---:B------:R-:W-:Y:S01]  /*1140*/  PRMT R28, R35.reuse, 0x7632, R28 ;  /* 0x00007632231c7816 */ /* 0x040fe2000000001c */
[----:B------:R-:W-:Y:S01]  /*1150*/  FFMA.FTZ R33, R38, R33, R45 ;  /* 0x0000002126217223 */ /* 0x000fe2000001002d */
[----:B------:R-:W-:Y:S01]  /*1160*/  SHF.L.U32 R35, R35, 0x10, RZ ;  /* 0x0000001023237819 */ /* 0x000fe200000006ff */
[----:B------:R-:W-:Y:S01]  /*1170*/  FFMA.FTZ R45, R75, R32, R44 ;  /* 0x000000204b2d7223 */ /* 0x000fe2000001002c */
[----:B------:R-:W-:Y:S01]  /*1180*/  IMAD.U32 R29, R29, 0x10000, RZ ;  /* 0x000100001d1d7824 */ /* 0x000fe200078e00ff */
[----:B------:R-:W-:-:S02]  /*1190*/  PRMT R32, R24, 0x7632, R32 ;  /* 0x0000763218207816 */ /* 0x000fc40000000020 */
[----:B------:R-:W-:Y:S01]  /*11a0*/  SHF.L.U32 R34, R24, 0x10, RZ ;  /* 0x0000001018227819 */ /* 0x000fe200000006ff */
[----:B------:R-:W-:Y:S01]  /*11b0*/  FFMA.FTZ R24, R36, R35, R33 ;  /* 0x0000002324187223 */ /* 0x000fe20000010021 */
[----:B------:R-:W-:Y:S01]  /*11c0*/  SHF.L.U32 R33, R30, 0x10, RZ ;  /* 0x000000101e217819 */ /* 0x000fe200000006ff */
[----:B------:R-:W-:Y:S01]  /*11d0*/  FFMA.FTZ R29, R74, R29, R45 ;  /* 0x0000001d4a1d7223 */ /* 0x000fe2000001002d */
[----:B------:R-:W-:Y:S01]  /*11e0*/  PRMT R30, R30, 0x7632, R30 ;  /* 0x000076321e1e7816 */ /* 0x000fe2000000001e */
[----:B------:R-:W-:Y:S01]  /*11f0*/  FFMA.FTZ R83, R81, R34, RZ ;  /* 0x0000002251537223 */ /* 0x000fe200000100ff */
[----:B------:R-:W-:Y:S01]  /*1200*/  SHF.L.U32 R35, R32, 0x10, RZ ;  /* 0x0000001020237819 */ /* 0x000fe200000006ff */
[----:B------:R-:W-:Y:S01]  /*1210*/  FFMA.FTZ R33, R72, R33, R29 ;  /* 0x0000002148217223 */ /* 0x000fe2000001001d */
[----:B------:R-:W5:Y:S01]  /*1220*/  LDG.E.128 R44, desc[UR6][R100.64+0x23800] ;  /* 0x02380006642c7981 */ /* 0x000f62000c1e1d00 */
[----:B------:R-:W-:Y:S01]  /*1230*/  IMAD.U32 R29, R30, 0x10000, RZ ;  /* 0x000100001e1d7824 */ /* 0x000fe200078e00ff */
[C---:B------:R-:W-:Y:S01]  /*1240*/  SHF.L.U32 R32, R25.reuse, 0x10, RZ ;  /* 0x0000001019207819 */ /* 0x040fe200000006ff */
[----:B------:R-:W-:Y:S01]  /*1250*/  FFMA.FTZ R34, R80, R35, R83 ;  /* 0x0000002350227223 */ /* 0x000fe20000010053 */
[----:B------:R-:W-:Y:S01]  /*1260*/  PRMT R30, R25, 0x7632, R30 ;  /* 0x00007632191e7816 */ /* 0x000fe2000000001e */
[----:B------:R-:W-:Y:S01]  /*1270*/  FFMA.FTZ R29, R38, R29, R33 ;  /* 0x0000001d261d7223 */ /* 0x000fe20000010021 */
[----:B------:R-:W-:Y:S01]  /*1280*/  PRMT R25, R31, 0x7632, R25 ;  /* 0x000076321f197816 */ /* 0x000fe20000000019 */
[----:B------:R-:W-:Y:S01]  /*1290*/  FFMA.FTZ R35, R75, R32, R34 ;  /* 0x000000204b237223 */ /* 0x000fe20000010022 */
[----:B------:R-:W-:-:S02]  /*12a0*/  SHF.L.U32 R31, R31, 0x10, RZ ;  /* 0x000000101f1f7819 */ /* 0x000fc400000006ff */
[----:B------:R-:W-:Y:S02]  /*12b0*/  SHF.L.U32 R33, R30, 0x10, RZ ;  /* 0x000000101e217819 */ /* 0x000fe400000006ff */
[----:B------:R-:W-:Y:S01]  /*12c0*/  SHF.L.U32 R30, R25, 0x10, RZ ;  /* 0x00000010191e7819 */ /* 0x000fe200000006ff */
[----:B------:R-:W-:Y:S01]  /*12d0*/  IMAD.U32 R28, R28, 0x10000, RZ ;  /* 0x000100001c1c7824 */ /* 0x000fe200078e00ff */
[----:B------:R-:W-:Y:S01]  /*12e0*/  SHF.L.U32 R25, R26, 0x10, RZ ;  /* 0x000000101a197819 */ /* 0x000fe200000006ff */
[----:B------:R-:W-:Y:S01]  /*12f0*/  FFMA.FTZ R29, R36, R31, R29 ;  /* 0x0000001f241d7223 */ /* 0x000fe2000001001d */
[----:B------:R-:W-:Y:S01]  /*1300*/  FFMA.FTZ R33, R74, R33, R35 ;  /* 0x000000214a217223 */ /* 0x000fe20000010023 */
[----:B------:R-:W-:Y:S01]  /*1310*/  PRMT R26, R26, 0x7632, R26 ;  /* 0x000076321a1a7816 */ /* 0x000fe2000000001a */
[C---:B------:R-:W-:Y:S01]  /*1320*/  FFMA.FTZ R97, R93.reuse, R28, R24 ;  /* 0x0000001c5d617223 */ /* 0x040fe20000010018 */
[----:B------:R-:W-:Y:S01]  /*1330*/  FFMA.FTZ R95, R93, R30, R29 ;  /* 0x0000001e5d5f7223 */ /* 0x000fe2000001001d */
[----:B------:R-:W-:Y:S01]  /*1340*/  FFMA.FTZ R33, R72, R25, R33 ;  /* 0x0000001948217223 */ /* 0x000fe20000010021 */
[----:B------:R-:W-:Y:S01]  /*1350*/  SHF.L.U32 R25, R26, 0x10, RZ ;  /* 0x000000101a197819 */ /* 0x000fe200000006ff */
[----:B------:R-:W5:Y:S01]  /*1360*/  LDG.E.128 R28, desc[UR6][R100.64+0x27000] ;  /* 0x02700006641c7981 */ /* 0x000f62000c1e1d00 */
[C---:B------:R-:W-:Y:S01]  /*1370*/  PRMT R26, R20.reuse, 0x7632, R26 ;  /* 0x00007632141a7816 */ /* 0x040fe2000000001a */
[----:B------:R-:W-:Y:S01]  /*1380*/  IMAD.U32 R20, R20, 0x10000, RZ ;  /* 0x0001000014147824 */ /* 0x000fe200078e00ff */
[----:B------:R-:W-:Y:S01]  /*1390*/  SHF.L.U32 R32, R8, 0x10, RZ ;  /* 0x0000001008207819 */ /* 0x000fe200000006ff */
[----:B------:R-:W-:Y:S01]  /*13a0*/  FFMA.FTZ R25, R38, R25, R33 ;  /* 0x0000001926197223 */ /* 0x000fe20000010021 */
[----:B------:R-:W-:Y:S01]  /*13b0*/  SHF.L.U32 R33, R26, 0x10, RZ ;  /* 0x000000101a217819 */ /* 0x000fe200000006ff */
[----:B------:R-:W-:Y:S01]  /*13c0*/  FFMA.FTZ R35, R81, R20, RZ ;  /* 0x0000001451237223 */ /* 0x000fe200000100ff */
[----:B------:R-:W-:Y:S01]  /*13d0*/  PRMT R26, R8, 0x7632, R26 ;  /* 0x00007632081a7816 */ /* 0x000fe2000000001a */
[----:B------:R-:W-:-:S02]  /*13e0*/  IMAD.U32 R8, R21, 0x10000, RZ ;  /* 0x0001000015087824 */ /* 0x000fc400078e00ff */
[----:B------:R-:W-:Y:S01]  /*13f0*/  FFMA.FTZ R91, R81, R32, RZ ;  /* 0x00000020515b7223 */ /* 0x000fe200000100ff */
[----:B------:R-:W-:Y:S01]  /*1400*/  FFMA.FTZ R20, R80, R33, R35 ;  /* 0x0000002150147223 */ /* 0x000fe20000010023 */
[----:B------:R-:W-:Y:S01]  /*1410*/  PRMT R21, R21, 0x7632, R21 ;  /* 0x0000763215157816 */ /* 0x000fe20000000015 */
[----:B------:R-:W5:Y:S01]  /*1420*/  LDG.E.128 R32, desc[UR6][R100.64+0x2a800] ;  /* 0x02a8000664207981 */ /* 0x000f62000c1e1d00 */
[----:B------:R-:W-:Y:S01]  /*1430*/  SHF.L.U32 R89, R26, 0x10, RZ ;  /* 0x000000101a597819 */ /* 0x000fe200000006ff */
[----:B------:R-:W-:Y:S01]  /*1440*/  FFMA.FTZ R83, R75, R8, R20 ;  /* 0x000000084b537223 */ /* 0x000fe20000010014 */
[----:B------:R-:W-:Y:S02]  /*1450*/  SHF.L.U32 R21, R21, 0x10, RZ ;  /* 0x0000001015157819 */ /* 0x000fe400000006ff */
[C---:B------:R-:W-:Y:S02]  /*1460*/  PRMT R8, R9.reuse, 0x7632, R8 ;  /* 0x0000763209087816 */ /* 0x040fe40000000008 */
[----:B------:R-:W-:Y:S01]  /*1470*/  SHF.L.U32 R20, R9, 0x10, RZ ;  /* 0x0000001009147819 */ /* 0x000fe200000006ff */
[----:B------:R-:W-:-:S02]  /*1480*/  IMAD.U32 R9, R22, 0x10000, RZ ;  /* 0x0001000016097824 */ /* 0x000fc400078e00ff */
[----:B------:R-:W-:Y:S01]  /*1490*/  FFMA.FTZ R21, R74, R21, R83 ;  /* 0x000000154a157223 */ /* 0x000fe20000010053 */
[C---:B------:R-:W-:Y:S01]  /*14a0*/  PRMT R24, R27.reuse, 0x7632, R24 ;  /* 0x000076321b187816 */ /* 0x040fe20000000018 */
[----:B------:R-:W-:Y:S01]  /*14b0*/  FFMA.FTZ R26, R80, R89, R91 ;  /* 0x00000059501a7223 */ /* 0x000fe2000001005b */
[----:B------:R-:W-:Y:S02]  /*14c0*/  PRMT R22, R22, 0x7632, R22 ;  /* 0x0000763216167816 */ /* 0x000fe40000000016 */
[----:B------:R-:W-:Y:S01]  /*14d0*/  SHF.L.U32 R27, R27, 0x10, RZ ;  /* 0x000000101b1b7819 */ /* 0x000fe200000006ff */
[----:B------:R-:W-:Y:S01]  /*14e0*/  FFMA.FTZ R21, R72, R9, R21 ;  /* 0x0000000948157223 */ /* 0x000fe20000010015 */
[C---:B------:R-:W-:Y:S02]  /*14f0*/  SHF.L.U32 R89, R10.reuse, 0x10, RZ ;  /* 0x000000100a597819 */ /* 0x040fe400000006ff */
[----:B------:R-:W-:Y:S01]  /*1500*/  PRMT R10, R10, 0x7632, R10 ;  /* 0x000076320a0a7816 */ /* 0x000fe2000000000a */
[----:B------:R-:W-:Y:S01]  /*1510*/  FFMA.FTZ R91, R75, R20, R26 ;  /* 0x000000144b5b7223 */ /* 0x000fe2000001001a */
[----:B------:R-:W-:-:S02]  /*1520*/  SHF.L.U32 R83, R8, 0x10, RZ ;  /* 0x0000001008537819 */ /* 0x000fc400000006ff */
[----:B------:R-:W-:Y:S01]  /*1530*/  SHF.L.U32 R9, R22, 0x10, RZ ;  /* 0x0000001016097819 */ /* 0x000fe200000006ff */
[----:B------:R-:W-:Y:S01]  /*1540*/  FFMA.FTZ R8, R36, R27, R25 ;  /* 0x0000001b24087223 */ /* 0x000fe20000010019 */
[----:B------:R-:W-:Y:S01]  /*1550*/  SHF.L.U32 R25, R10, 0x10, RZ ;  /* 0x000000100a197819 */ /* 0x000fe200000006ff */
[----:B------:R-:W-:Y:S01]  /*1560*/  FFMA.FTZ R83, R74, R83, R91 ;  /* 0x000000534a537223 */ /* 0x000fe2000001005b */
[----:B--2---:R-:W-:Y:S01]  /*1570*/  PRMT R10, R4, 0x7632, R10 ;  /* 0x00007632040a7816 */ /* 0x004fe2000000000a */
[----:B------:R-:W-:Y:S01]  /*1580*/  FFMA.FTZ R21, R38, R9, R21 ;  /* 0x0000000926157223 */ /* 0x000fe20000010015 */
[----:B------:R-:W-:Y:S01]  /*1590*/  SHF.L.U32 R20, R4, 0x10, RZ ;  /* 0x0000001004147819 */ /* 0x000fe200000006ff */
[C---:B------:R-:W-:Y:S01]  /*15a0*/  IMAD.U32 R9, R23.reuse, 0x10000, RZ ;  /* 0x0001000017097824 */ /* 0x040fe200078e00ff */
[----:B------:R-:W-:Y:S01]  /*15b0*/  SHF.L.U32 R27, R10, 0x10, RZ ;  /* 0x000000100a1b7819 */ /* 0x000fe200000006ff */
[----:B------:R-:W-:Y:S01]  /*15c0*/  FFMA.FTZ R83, R72, R89, R83 ;  /* 0x0000005948537223 */ /* 0x000fe20000010053 */
[----:B------:R-:W-:Y:S01]  /*15d0*/  PRMT R4, R23, 0x7632, R4 ;  /* 0x0000763217047816 */ /* 0x000fe20000000004 */
[----:B------:R-:W-:Y:S01]  /*15e0*/  FFMA.FTZ R81, R81, R20, RZ ;  /* 0x0000001451517223 */ /* 0x000fe200000100ff */
[----:B------:R-:W-:Y:S01]  /*15f0*/  FFMA.FTZ R9, R36, R9, R21 ;  /* 0x0000000924097223 */ /* 0x000fe20000010015 */
[C---:B------:R-:W-:Y:S01]  /*1600*/  SHF.L.U32 R10, R5.reuse, 0x10, RZ ;  /* 0x00000010050a7819 */ /* 0x040fe200000006ff */
[----:B------:R-:W2:Y:S01]  /*1610*/  LDG.E.128 R20, desc[UR6][R100.64+0x2e000] ;  /* 0x02e0000664147981 */ /* 0x000ea2000c1e1d00 */
[----:B------:R-:W-:Y:S01]  /*1620*/  PRMT R5, R5, 0x7632, R5 ;  /* 0x0000763205057816 */ /* 0x000fe20000000005 */
[----:B------:R-:W-:Y:S01]  /*1630*/  FFMA.FTZ R83, R38, R25, R83 ;  /* 0x0000001926537223 */ /* 0x000fe20000010053 */
[----:B------:R-:W-:Y:S01]  /*1640*/  FFMA.FTZ R80, R80, R27, R81 ;  /* 0x0000001b50507223 */ /* 0x000fe20000010051 */
[C---:B------:R-:W-:Y:S01]  /*1650*/  IMAD.U32 R25, R11.reuse, 0x10000, RZ ;  /* 0x000100000b197824 */ /* 0x040fe200078e00ff */
[----:B------:R-:W-:Y:S01]  /*1660*/  PRMT R11, R11, 0x7632, R11 ;  /* 0x000076320b0b7816 */ /* 0x000fe2000000000b */
[----:B------:R-:W-:Y:S01]  /*1670*/  IMAD.U32 R4, R4, 0x10000, RZ ;  /* 0x0001000004047824 */ /* 0x000fe200078e00ff */
[----:B------:R-:W-:Y:S01]  /*1680*/  SHF.L.U32 R5, R5, 0x10, RZ ;  /* 0x0000001005057819 */ /* 0x000fe200000006ff */
[----:B------:R-:W-:Y:S01]  /*1690*/  FFMA.FTZ R75, R75, R10, R80 ;  /* 0x0000000a4b4b7223 */ /* 0x000fe20000010050 */
[----:B------:R-:W-:Y:S01]  /*16a0*/  SHF.L.U32 R10, R11, 0x10, RZ ;  /* 0x000000100b0a7819 */ /* 0x000fe200000006ff */
[----:B------:R-:W-:Y:S01]  /*16b0*/  FFMA.FTZ R89, R93, R4, R9 ;  /* 0x000000045d597223 */ /* 0x000fe20000010009 */
[----:B------:R-:W-:Y:S01]  /*16c0*/  SHF.L.U32 R11, R6, 0x10, RZ ;  /* 0x00000010060b7819 */ /* 0x000fe200000006ff */
[----:B------:R-:W-:Y:S01]  /*16d0*/  FFMA.FTZ R5, R74, R5, R75 ;  /* 0x000000054a057223 */ /* 0x000fe2000001004b */
[----:B------:R-:W-:Y:S01]  /*16e0*/  SHF.L.U32 R24, R24, 0x10, RZ ;  /* 0x0000001018187819 */ /* 0x000fe200000006ff */
[----:B------:R-:W-:Y:S01]  /*16f0*/  FFMA.FTZ R25, R36, R25, R83 ;  /* 0x0000001924197223 */ /* 0x000fe20000010053 */
[----:B---3--:R-:W-:-:S02]  /*1700*/  PRMT R4, R12, 0x7632, R4 ;  /* 0x000076320c047816 */ /* 0x008fc40000000004 */
[----:B------:R-:W-:Y:S02]  /*1710*/  PRMT R6, R6, 0x7632, R6 ;  /* 0x0000763206067816 */ /* 0x000fe40000000006 */
[----:B------:R-:W-:Y:S02]  /*1720*/  SHF.L.U32 R12, R12, 0x10, RZ ;  /* 0x000000100c0c7819 */ /* 0x000fe400000006ff */
[C---:B------:R-:W-:Y:S01]  /*1730*/  PRMT R75, R84.reuse, 0x7632, R75 ;  /* 0x00007632544b7816 */ /* 0x040fe2000000004b */
[----:B------:R-:W-:Y:S02]  /*1740*/  IMAD.U32 R84, R84, 0x10000, RZ ;  /* 0x0001000054547824 */ /* 0x000fe400078e00ff */
[----:B------:R-:W-:Y:S01]  /*1750*/  FFMA.FTZ R27, R72, R11, R5 ;  /* 0x0000000b481b7223 */ /* 0x000fe20000010005 */
[C---:B------:R-:W-:Y:S01]  /*1760*/  FFMA.FTZ R91, R93.reuse, R24, R8 ;  /* 0x000000185d5b7223 */ /* 0x040fe20000010008 */
[----:B------:R-:W-:Y:S01]  /*1770*/  FFMA.FTZ R113, R93, R10, R25 ;  /* 0x0000000a5d717223 */ /* 0x000fe20000010019 */
[----:B------:R-:W-:Y:S01]  /*1780*/  SHF.L.U32 R5, R6, 0x10, RZ ;  /* 0x0000001006057819 */ /* 0x000fe200000006ff */
[----:B------:R-:W3:Y:S01]  /*1790*/  LDG.E.128 R8, desc[UR6][R100.64+0x31800] ;  /* 0x0318000664087981 */ /* 0x000ee2000c1e1d00 */
[----:B------:R-:W-:Y:S01]  /*17a0*/  SHF.L.U32 R4, R4, 0x10, RZ ;  /* 0x0000001004047819 */ /* 0x000fe200000006ff */
[----:B------:R-:W-:Y:S01]  /*17b0*/  FFMA.FTZ R6, R84, R12, R73 ;  /* 0x0000000c54067223 */ /* 0x000fe20000010049 */
[----:B------:R-:W-:Y:S01]  /*17c0*/  SHF.L.U32 R75, R75, 0x10, RZ ;  /* 0x000000104b4b7819 */ /* 0x000fe200000006ff */
[C---:B------:R-:W-:Y:S01]  /*17d0*/  IMAD.U32 R25, R7.reuse, 0x10000, RZ ;  /* 0x0001000007197824 */ /* 0x040fe200078e00ff */
[----:B------:R-:W-:Y:S01]  /*17e0*/  PRMT R12, R7, 0x7632, R12 ;  /* 0x00007632070c7816 */ /* 0x000fe2000000000c */
[----:B------:R-:W-:-:S02]  /*17f0*/  FFMA.FTZ R27, R38, R5, R27 ;  /* 0x00000005261b7223 */ /* 0x000fc4000001001b */
[----:B------:R-:W-:Y:S02]  /*1800*/  FFMA.FTZ R81, R75, R4, R6 ;  /* 0x000000044b517223 */ /* 0x000fe40000010006 */
[----:B------:R-:W3:Y:S01]  /*1810*/  LDG.E.128 R4, desc[UR6][R100.64+0x35000] ;  /* 0x0350000664047981 */ /* 0x000ee2000c1e1d00 */
[C---:B------:R-:W-:Y:S02]  /*1820*/  PRMT R26, R13.reuse, 0x7632, R26 ;  /* 0x000076320d1a7816 */ /* 0x040fe4000000001a */
[----:B------:R-:W-:Y:S02]  /*1830*/  SHF.L.U32 R73, R13, 0x10, RZ ;  /* 0x000000100d497819 */ /* 0x000fe400000006ff */
[C---:B------:R-:W-:Y:S02]  /*1840*/  PRMT R13, R85.reuse, 0x7632, R13 ;  /* 0x00007632550d7816 */ /* 0x040fe4000000000d */
[----:B------:R-:W-:Y:S01]  /*1850*/  SHF.L.U32 R74, R85, 0x10, RZ ;  /* 0x00000010554a7819 */ /* 0x000fe200000006ff */
[----:B------:R-:W-:Y:S01]  /*1860*/  FFMA.FTZ R24, R36, R25, R27 ;  /* 0x0000001924187223 */ /* 0x000fe2000001001b */
[----:B------:R-:W-:Y:S01]  /*1870*/  SHF.L.U32 R36, R13, 0x10, RZ ;  /* 0x000000100d247819 */ /* 0x000fe200000006ff */
[----:B------:R-:W-:Y:S01]  /*1880*/  IMAD.U32 R25, R26, 0x10000, RZ ;  /* 0x000100001a197824 */ /* 0x000fe200078e00ff */
[----:B------:R-:W-:Y:S01]  /*1890*/  SHF.L.U32 R12, R12, 0x10, RZ ;  /* 0x000000100c0c7819 */ /* 0x000fe200000006ff */
[----:B------:R-:W-:Y:S01]  /*18a0*/  FFMA.FTZ R73, R74, R73, R81 ;  /* 0x000000494a497223 */ /* 0x000fe20000010051 */
[----:B------:R-:W-:-:S02]  /*18b0*/  SHF.L.U32 R13, R14, 0x10, RZ ;  /* 0x000000100e0d7819 */ /* 0x000fc400000006ff */
[----:B------:R-:W-:Y:S01]  /*18c0*/  SHF.L.U32 R38, R86, 0x10, RZ ;  /* 0x0000001056267819 */ /* 0x000fe200000006ff */
[----:B------:R-:W-:Y:S01]  /*18d0*/  FFMA.FTZ R25, R36, R25, R73 ;  /* 0x0000001924197223 */ /* 0x000fe20000010049 */
[----:B------:R-:W-:Y:S01]  /*18e0*/  FFMA.FTZ R93, R93, R12, R24 ;  /* 0x0000000c5d5d7223 */ /* 0x000fe20000010018 */
[----:B------:R-:W-:Y:S01]  /*18f0*/  PRMT R14, R14, 0x7632, R14 ;  /* 0x000076320e0e7816 */ /* 0x000fe2000000000e */
[----:B----4-:R-:W-:Y:S01]  /*1900*/  IMAD.U32 R12, R76, 0x10000, RZ ;  /* 0x000100004c0c7824 */ /* 0x010fe200078e00ff */
[----:B------:R-:W-:Y:S01]  /*1910*/  PRMT R72, R86, 0x7632, R72 ;  /* 0x0000763256487816 */ /* 0x000fe20000000048 */
[----:B------:R-:W-:Y:S01]  /*1920*/  FFMA.FTZ R25, R38, R13, R25 ;  /* 0x0000000d26197223 */ /* 0x000fe20000010019 */
[----:B------:R-:W-:Y:S02]  /*1930*/  PRMT R76, R76, 0x7632, R76 ;  /* 0x000076324c4c7816 */ /* 0x000fe4000000004c */
[----:B------:R-:W-:Y:S02]  /*1940*/  SHF.L.U32 R13, R14, 0x10, RZ ;  /* 0x000000100e0d7819 */ /* 0x000fe400000006ff */
[----:B------:R-:W-:Y:S01]  /*1950*/  SHF.L.U32 R72, R72, 0x10, RZ ;  /* 0x0000001048487819 */ /* 0x000fe200000006ff */
[----:B------:R-:W-:Y:S01]  /*1960*/  FFMA.FTZ R12, R84, R12, R39 ;  /* 0x0000000c540c7223 */ /* 0x000fe20000010027 */
[----:B------:R-:W-:-:S02]  /*1970*/  SHF.L.U32 R76, R76, 0x10, RZ ;  /* 0x000000104c4c7819 */ /* 0x000fc400000006ff */
[----:B-----5:R-:W-:Y:S01]  /*1980*/  PRMT R24, R68, 0x7632, R24 ;  /* 0x0000763244187816 */ /* 0x020fe20000000018 */
[----:B------:R-:W-:Y:S01]  /*1990*/  FFMA.FTZ R14, R72, R13, R25 ;  /* 0x0000000d480e7223 */ /* 0x000fe20000010019 */
[----:B------:R-:W-:Y:S01]  /*19a0*/  SHF.L.U32 R13, R77, 0x10, RZ ;  /* 0x000000104d0d7819 */ /* 0x000fe200000006ff */
[----:B------:R-:W-:Y:S01]  /*19b0*/  FFMA.FTZ R25, R75, R76, R12 ;  /* 0x0000004c4b197223 */ /* 0x000fe2000001000c */
[----:B------:R-:W-:Y:S02]  /*19c0*/  SHF.L.U32 R68, R68, 0x10, RZ ;  /* 0x0000001044447819 */ /* 0x000fe400000006ff */
[----:B------:R-:W-:Y:S01]  /*19d0*/  PRMT R77, R77, 0x7632, R77 ;  /* 0x000076324d4d7816 */ /* 0x000fe2000000004d */
[----:B------:R-:W-:Y:S01]  /*19e0*/  FFMA.FTZ R13, R74, R13, R25 ;  /* 0x0000000d4a0d7223 */ /* 0x000fe20000010019 */
[----:B------:R-:W-:Y:S01]  /*19f0*/  SHF.L.U32 R24, R24, 0x10, RZ ;  /* 0x0000001018187819 */ /* 0x000fe200000006ff */
[----:B------:R-:W-:Y:S01]  /*1a00*/  FFMA.FTZ R68, R84, R68, R3 ;  /* 0x0000004454447223 */ /* 0x000fe20000010003 */
[----:B------:R-:W-:Y:S01]  /*1a10*/  SHF.L.U32 R12, R15, 0x10, RZ ;  /* 0x000000100f0c7819 */ /* 0x000fe200000006ff */
[----:B------:R-:W-:-:S02]  /*1a20*/  IMAD.U32 R73, R87, 0x10000, RZ ;  /* 0x0001000057497824 */ /* 0x000fc400078e00ff */
[----:B------:R-:W-:Y:S01]  /*1a30*/  IMAD.U32 R77, R77, 0x10000, RZ ;  /* 0x000100004d4d7824 */ /* 0x000fe200078e00ff */
[----:B------:R-:W-:Y:S01]  /*1a40*/  PRMT R80, R69, 0x7632, R80 ;  /* 0x0000763245507816 */ /* 0x000fe20000000050 */
[----:B------:R-:W-:Y:S01]  /*1a50*/  FFMA.FTZ R85, R75, R24, R68 ;  /* 0x000000184b557223 */ /* 0x000fe20000010044 */
[----:B------:R-:W-:Y:S01]  /*1a60*/  SHF.L.U32 R81, R69, 0x10, RZ ;  /* 0x0000001045517819 */ /* 0x000fe200000006ff */
[----:B------:R-:W-:Y:S01]  /*1a70*/  FFMA.FTZ R76, R73, R12, R14 ;  /* 0x0000000c494c7223 */ /* 0x000fe2000001000e */
[----:B------:R-:W-:Y:S01]  /*1a80*/  PRMT R3, R15, 0x7632, R3 ;  /* 0x000076320f037816 */ /* 0x000fe20000000003 */
[----:B------:R-:W-:Y:S01]  /*1a90*/  FFMA.FTZ R77, R36, R77, R13 ;  /* 0x0000004d244d7223 */ /* 0x000fe2000001000d */
[----:B------:R-:W-:Y:S01]  /*1aa0*/  SHF.L.U32 R69, R78, 0x10, RZ ;  /* 0x000000104e457819 */ /* 0x000fe200000006ff */
[----:B------:R-:W4:Y:S01]  /*1ab0*/  LDG.E.128 R12, desc[UR6][R100.64+0x1000] ;  /* 0x00100006640c7981 */ /* 0x000f22000c1e1d00 */
[----:B------:R-:W-:Y:S01]  /*1ac0*/  SHF.L.U32 R83, R80, 0x10, RZ ;  /* 0x0000001050537819 */ /* 0x000fe200000006ff */
[----:B------:R-:W-:Y:S01]  /*1ad0*/  FFMA.FTZ R81, R74, R81, R85 ;  /* 0x000000514a517223 */ /* 0x000fe20000010055 */
[----:B------:R-:W-:Y:S01]  /*1ae0*/  PRMT R78, R78, 0x7632, R78 ;  /* 0x000076324e4e7816 */ /* 0x000fe2000000004e */
[----:B------:R-:W5:Y:S01]  /*1af0*/  LDG.E.128 R24, desc[UR6][R102.64+0x1000] ;  /* 0x0010000666187981 */ /* 0x000f62000c1e1d00 */
[----:B------:R-:W-:Y:S01]  /*1b00*/  FFMA.FTZ R77, R38, R69, R77 ;  /* 0x00000045264d7223 */ /* 0x000fe2000001004d */
[----:B------:R-:W-:Y:S01]  /*1b10*/  PRMT R39, R87, 0x7632, R39 ;  /* 0x0000763257277816 */ /* 0x000fe20000000027 */
[----:B------:R-:W-:Y:S01]  /*1b20*/  FFMA.FTZ R83, R36, R83, R81 ;  /* 0x0000005324537223 */ /* 0x000fe20000010051 */
[----:B------:R-:W-:Y:S01]  /*1b30*/  SHF.L.U32 R69, R78, 0x10, RZ ;  /* 0x000000104e457819 */ /* 0x000fe200000006ff */
[C---:B------:R-:W-:Y:S01]  /*1b40*/  IMAD.U32 R81, R70.reuse, 0x10000, RZ ;  /* 0x0001000046517824 */ /* 0x040fe200078e00ff */
[----:B------:R-:W-:Y:S01]  /*1b50*/  SHF.L.U32 R68, R3, 0x10, RZ ;  /* 0x0000001003447819 */ /* 0x000fe200000006ff */
[----:B------:R-:W-:Y:S01]  /*1b60*/  IMAD.U32 R3, R39, 0x10000, RZ ;  /* 0x0001000027037824 */ /* 0x000fe200078e00ff */
[----:B------:R-:W-:Y:S01]  /*1b70*/  PRMT R78, R70, 0x7632, R78 ;  /* 0x00007632464e7816 */ /* 0x000fe2000000004e */
[----:B------:R-:W-:Y:S01]  /*1b80*/  FFMA.FTZ R70, R72, R69, R77 ;  /* 0x0000004548467223 */ /* 0x000fe2000001004d */
[----:B------:R-:W-:-:S02]  /*1b90*/  FFMA.FTZ R77, R38, R81, R83 ;  /* 0x00000051264d7223 */ /* 0x000fc40000010053 */
[----:B------:R-:W5:Y:S01]  /*1ba0*/  LDG.E.128 R80, desc[UR6][R100.64+0x4800] ;  /* 0x0048000664507981 */ /* 0x000f62000c1e1d00 */
[----:B------:R-:W-:Y:S01]  /*1bb0*/  FFMA.FTZ R39, R3, R68, R76 ;  /* 0x0000004403277223 */ /* 0x000fe2000001004c */
[C---:B------:R-:W-:Y:S02]  /*1bc0*/  PRMT R68, R79.reuse, 0x7632, R68 ;  /* 0x000076324f447816 */ /* 0x040fe40000000044 */
[----:B------:R-:W-:Y:S02]  /*1bd0*/  SHF.L.U32 R76, R79, 0x10, RZ ;  /* 0x000000104f4c7819 */ /* 0x000fe400000006ff */
[----:B------:R-:W-:Y:S02]  /*1be0*/  SHF.L.U32 R69, R78, 0x10, RZ ;  /* 0x000000104e457819 */ /* 0x000fe400000006ff */
[C---:B------:R-:W-:Y:S02]  /*1bf0*/  PRMT R78, R16.reuse, 0x7632, R78 ;  /* 0x00007632104e7816 */ /* 0x040fe4000000004e */
[----:B------:R-:W-:-:S02]  /*1c00*/  SHF.L.U32 R79, R16, 0x10, RZ ;  /* 0x00000010104f7819 */ /* 0x000fc400000006ff */
[----:B------:R-:W-:Y:S01]  /*1c10*/  SHF.L.U32 R78, R78, 0x10, RZ ;  /* 0x000000104e4e7819 */ /* 0x000fe200000006ff */
[----:B------:R-:W-:Y:S01]  /*1c20*/  FFMA.FTZ R70, R73, R76, R70 ;  /* 0x0000004c49467223 */ /* 0x000fe20000010046 */
[C---:B------:R-:W-:Y:S02]  /*1c30*/  IMAD.U32 R16, R71.reuse, 0x10000, RZ ;  /* 0x0001000047107824 */ /* 0x040fe400078e00ff */
[----:B------:R-:W-:Y:S01]  /*1c40*/  FFMA.FTZ R86, R84, R79, R37 ;  /* 0x0000004f54567223 */ /* 0x000fe20000010025 */
[----:B------:R-:W-:Y:S01]  /*1c50*/  FFMA.FTZ R76, R72, R69, R77 ;  /* 0x00000045484c7223 */ /* 0x000fe2000001004d */
[----:B------:R-:W-:Y:S02]  /*1c60*/  PRMT R71, R71, 0x7632, R71 ;  /* 0x0000763247477816 */ /* 0x000fe40000000047 */
[----:B------:R-:W-:Y:S01]  /*1c70*/  SHF.L.U32 R37, R17, 0x10, RZ ;  /* 0x0000001011257819 */ /* 0x000fe200000006ff */
[----:B------:R-:W-:Y:S01]  /*1c80*/  FFMA.FTZ R69, R75, R78, R86 ;  /* 0x0000004e4b457223 */ /* 0x000fe20000010056 */
[----:B------:R-:W-:Y:S01]  /*1c90*/  PRMT R17, R17, 0x7632, R17 ;  /* 0x0000763211117816 */ /* 0x000fe20000000011 */
[----:B------:R-:W-:Y:S01]  /*1ca0*/  FFMA.FTZ R87, R73, R16, R76 ;  /* 0x0000001049577223 */ /* 0x000fe2000001004c */
[----:B------:R-:W-:-:S02]  /*1cb0*/  IMAD.U32 R16, R71, 0x10000, RZ ;  /* 0x0001000047107824 */ /* 0x000fc400078e00ff */
[----:B------:R-:W-:Y:S01]  /*1cc0*/  FFMA.FTZ R69, R74, R37, R69 ;  /* 0x000000254a457223 */ /* 0x000fe20000010045 */
[----:B------:R-:W-:Y:S02]  /*1cd0*/  SHF.L.U32 R17, R17, 0x10, RZ ;  /* 0x0000001011117819 */ /* 0x000fe400000006ff */
[----:B------:R-:W-:Y:S02]  /*1ce0*/  SHF.L.U32 R71, R52, 0x10, RZ ;  /* 0x0000001034477819 */ /* 0x000fe400000006ff */
[----:B------:R-:W-:Y:S02]  /*1cf0*/  SHF.L.U32 R68, R68, 0x10, RZ ;  /* 0x0000001044447819 */ /* 0x000fe400000006ff */
[----:B------:R-:W-:Y:S01]  /*1d00*/  PRMT R52, R52, 0x7632, R52 ;  /* 0x0000763234347816 */ /* 0x000fe20000000034 */
[----:B------:R-:W-:Y:S01]  /*1d10*/  FFMA.FTZ R69, R36, R17, R69 ;  /* 0x0000001124457223 */ /* 0x000fe20000010045 */
[C---:B------:R-:W-:Y:S01]  /*1d20*/  FFMA.FTZ R87, R3.reuse, R16, R87 ;  /* 0x0000001003577223 */ /* 0x040fe20000010057 */
[----:B------:R-:W-:Y:S01]  /*1d30*/  SHF.L.U32 R17, R18, 0x10, RZ ;  /* 0x0000001012117819 */ /* 0x000fe200000006ff */
[----:B------:R-:W-:Y:S01]  /*1d40*/  FFMA.FTZ R37, R3, R68, R70 ;  /* 0x0000004403257223 */ /* 0x000fe20000010046 */
[----:B------:R-:W-:Y:S01]  /*1d50*/  IMAD.U32 R16, R52, 0x10000, RZ ;  /* 0x0001000034107824 */ /* 0x000fe200078e00ff */
[----:B------:R-:W-:Y:S01]  /*1d60*/  PRMT R18, R18, 0x7632, R18 ;  /* 0x0000763212127816 */ /* 0x000fe20000000012 */
[----:B------:R-:W-:Y:S01]  /*1d70*/  FFMA.FTZ R70, R84, R71, R111 ;  /* 0x0000004754467223 */ /* 0x000fe2000001006f */
[----:B------:R-:W-:Y:S01]  /*1d80*/  FFMA.FTZ R71, R38, R17, R69 ;  /* 0x0000001126477223 */ /* 0x000fe20000010045 */
[----:B------:R-:W-:-:S02]  /*1d90*/  PRMT R52, R19, 0x7632, R52 ;  /* 0x0000763213347816 */ /* 0x000fc40000000034 */
[----:B------:R-:W-:Y:S01]  /*1da0*/  SHF.L.U32 R68, R19, 0x10, RZ ;  /* 0x0000001013447819 */ /* 0x000fe200000006ff */
[--C-:B------:R-:W-:Y:S01]  /*1db0*/  FFMA.FTZ R79, R75, R16, R70.reuse ;  /* 0x000000104b4f7223 */ /* 0x100fe20000010046 */
[----:B------:R-:W-:Y:S01]  /*1dc0*/  SHF.L.U32 R69, R18, 0x10, RZ ;  /* 0x0000001012457819 */ /* 0x000fe200000006ff */
[C---:B------:R-:W-:Y:S01]  /*1dd0*/  IMAD.U32 R76, R64.reuse, 0x10000, RZ ;  /* 0x00010000404c7824 */ /* 0x040fe200078e00ff */
[----:B------:R-:W5:Y:S01]  /*1de0*/  LDG.E.128 R16, desc[UR6][R100.64+0x8000] ;  /* 0x0080000664107981 */ /* 0x000f62000c1e1d00 */
[C---:B------:R-:W-:Y:S02]  /*1df0*/  SHF.L.U32 R77, R53.reuse, 0x10, RZ ;  /* 0x00000010354d7819 */ /* 0x040fe400000006ff */
[----:B------:R-:W-:Y:S01]  /*1e00*/  PRMT R70, R64, 0x7632, R70 ;  /* 0x0000763240467816 */ /* 0x000fe20000000046 */
[----:B------:R-:W-:Y:S01]  /*1e10*/  FFMA.FTZ R64, R72, R69, R71 ;  /* 0x0000004548407223 */ /* 0x000fe20000010047 */
[----:B------:R-:W-:Y:S01]  /*1e20*/  PRMT R53, R53, 0x7632, R53 ;  /* 0x0000763235357816 */ /* 0x000fe20000000035 */
[----:B------:R-:W-:Y:S01]  /*1e30*/  FFMA.FTZ R69, R74, R77, R79 ;  /* 0x0000004d4a457223 */ /* 0x000fe2000001004f */
[----:B------:R-:W-:Y:S01]  /*1e40*/  SHF.L.U32 R70, R70, 0x10, RZ ;  /* 0x0000001046467819 */ /* 0x000fe200000006ff */
[----:B------:R-:W-:-:S02]  /*1e50*/  FFMA.FTZ R86, R84, R76, R109 ;  /* 0x0000004c54567223 */ /* 0x000fc4000001006d */
[----:B------:R-:W5:Y:S01]  /*1e60*/  LDG.E.128 R76, desc[UR6][R100.64+0xb800] ;  /* 0x00b80006644c7981 */ /* 0x000f62000c1e1d00 */
[----:B------:R-:W-:Y:S01]  /*1e70*/  SHF.L.U32 R71, R65, 0x10, RZ ;  /* 0x0000001041477819 */ /* 0x000fe200000006ff */
[----:B------:R-:W-:Y:S01]  /*1e80*/  FFMA.FTZ R85, R75, R70, R86 ;  /* 0x000000464b557223 */ /* 0x000fe20000010056 */
[----:B------:R-:W-:Y:S02]  /*1e90*/  SHF.L.U32 R53, R53, 0x10, RZ ;  /* 0x0000001035357819 */ /* 0x000fe400000006ff */
[----:B------:R-:W-:Y:S01]  /*1ea0*/  PRMT R65, R65, 0x7632, R65 ;  /* 0x0000763241417816 */ /* 0x000fe20000000041 */
[----:B------:R-:W-:Y:S02]  /*1eb0*/  FFMA.FTZ R109, R74, R71, R85 ;  /* 0x000000474a6d7223 */ /* 0x000fe40000010055 */
[----:B------:R-:W-:Y:S01]  /*1ec0*/  FFMA.FTZ R69, R36, R53, R69 ;  /* 0x0000003524457223 */ /* 0x000fe20000010045 */
[C---:B------:R-:W-:Y:S01]  /*1ed0*/  PRMT R53, R54.reuse, 0x7632, R53 ;  /* 0x0000763236357816 */ /* 0x040fe20000000035 */
[----:B------:R-:W-:Y:S01]  /*1ee0*/  IMAD.U32 R71, R65, 0x10000, RZ ;  /* 0x0001000041477824 */ /* 0x000fe200078e00ff */
[----:B------:R-:W-:-:S02]  /*1ef0*/  SHF.L.U32 R65, R54, 0x10, RZ ;  /* 0x0000001036417819 */ /* 0x000fc400000006ff */
[C---:B------:R-:W-:Y:S02]  /*1f00*/  PRMT R54, R66.reuse, 0x7632, R54 ;  /* 0x0000763242367816 */ /* 0x040fe40000000036 */
[----:B------:R-:W-:Y:S01]  /*1f10*/  SHF.L.U32 R85, R66, 0x10, RZ ;  /* 0x0000001042557819 */ /* 0x000fe200000006ff */
[----:B------:R-:W-:Y:S01]  /*1f20*/  FFMA.FTZ R66, R36, R71, R109 ;  /* 0x0000004724427223 */ /* 0x000fe2000001006d */
[----:B------:R-:W-:Y:S01]  /*1f30*/  SHF.L.U32 R53, R53, 0x10, RZ ;  /* 0x0000001035357819 */ /* 0x000fe200000006ff */
[----:B------:R-:W-:Y:S01]  /*1f40*/  FFMA.FTZ R65, R38, R65, R69 ;  /* 0x0000004126417223 */ /* 0x000fe20000010045 */
[----:B------:R-:W-:Y:S02]  /*1f50*/  IMAD.U32 R69, R54, 0x10000, RZ ;  /* 0x0001000036457824 */ /* 0x000fe400078e00ff */
[----:B------:R-:W-:Y:S01]  /*1f60*/  FFMA.FTZ R70, R38, R85, R66 ;  /* 0x0000005526467223 */ /* 0x000fe20000010042 */
[C---:B------:R-:W-:Y:S01]  /*1f70*/  SHF.L.U32 R54, R55.reuse, 0x10, RZ ;  /* 0x0000001037367819 */ /* 0x040fe200000006ff */
[----:B------:R-:W-:Y:S01]  /*1f80*/  FFMA.FTZ R66, R72, R53, R65 ;  /* 0x0000003548427223 */ /* 0x000fe20000010041 */
[----:B------:R-:W-:Y:S01]  /*1f90*/  PRMT R55, R55, 0x7632, R55 ;  /* 0x0000763237377816 */ /* 0x000fe20000000037 */
[C---:B------:R-:W-:Y:S01]  /*1fa0*/  FFMA.FTZ R64, R73.reuse, R68, R64 ;  /* 0x0000004449407223 */ /* 0x040fe20000010040 */
[----:B------:R-:W-:Y:S01]  /*1fb0*/  SHF.L.U32 R85, R52, 0x10, RZ ;  /* 0x0000001034557819 */ /* 0x000fe200000006ff */
[----:B------:R-:W-:-:S02]  /*1fc0*/  FFMA.FTZ R111, R73, R54, R66 ;  /* 0x00000036496f7223 */ /* 0x000fc40000010042 */
[----:B------:R-:W-:Y:S01]  /*1fd0*/  IMAD.U32 R66, R55, 0x10000, RZ ;  /* 0x0001000037427824 */ /* 0x000fe200078e00ff */
[C---:B------:R-:W-:Y:S01]  /*1fe0*/  SHF.L.U32 R68, R67.reuse, 0x10, RZ ;  /* 0x0000001043447819 */ /* 0x040fe200000006ff */
[----:B------:R-:W5:Y:S01]  /*1ff0*/  LDG.E.128 R52, desc[UR6][R100.64+0xf000] ;  /* 0x00f0000664347981 */ /* 0x000f62000c1e1d00 */
[----:B------:R-:W-:Y:S01]  /*2000*/  FFMA.FTZ R69, R72, R69, R70 ;  /* 0x0000004548457223 */ /* 0x000fe20000010046 */
[----:B------:R-:W-:Y:S02]  /*2010*/  PRMT R67, R67, 0x7632, R67 ;  /* 0x0000763243437816 */ /* 0x000fe40000000043 */
[C---:B------:R-:W-:Y:S01]  /*2020*/  SHF.L.U32 R65, R40.reuse, 0x10, RZ ;  /* 0x0000001028417819 */ /* 0x040fe200000006ff */
[----:B------:R-:W-:Y:S01]  /*2030*/  FFMA.FTZ R69, R73, R68, R69 ;  /* 0x0000004449457223 */ /* 0x000fe20000010045 */
[----:B------:R-:W-:Y:S02]  /*2040*/  SHF.L.U32 R68, R67, 0x10, RZ ;  /* 0x0000001043447819 */ /* 0x000fe400000006ff */
[----:B------:R-:W-:Y:S01]  /*2050*/  PRMT R40, R40, 0x7632, R40 ;  /* 0x0000763228287816 */ /* 0x000fe20000000028 */
[C---:B------:R-:W-:Y:S01]  /*2060*/  FFMA.FTZ R111, R3.reuse, R66, R111 ;  /* 0x00000042036f7223 */ /* 0x040fe2000001006f */
[C---:B------:R-:W-:Y:S01]  /*2070*/  PRMT R66, R42.reuse, 0x7632, R66 ;  /* 0x000076322a427816 */ /* 0x040fe20000000042 */
[----:B------:R-:W-:Y:S01]  /*2080*/  FFMA.FTZ R109, R3, R68, R69 ;  /* 0x00000044036d7223 */ /* 0x000fe20000010045 */
[----:B------:R-:W-:Y:S01]  /*2090*/  IMAD.U32 R67, R42, 0x10000, RZ ;  /* 0x000100002a437824 */ /* 0x000fe200078e00ff */
[----:B------:R-:W-:Y:S01]  /*20a0*/  SHF.L.U32 R40, R40, 0x10, RZ ;  /* 0x0000001028287819 */ /* 0x000fe200000006ff */
[----:B------:R-:W-:Y:S01]  /*20b0*/  FFMA.FTZ R68, R84, R65, R115 ;  /* 0x0000004154447223 */ /* 0x000fe20000010073 */
[----:B------:R-:W-:-:S02]  /*20c0*/  SHF.L.U32 R69, R60, 0x10, RZ ;  /* 0x000000103c457819 */ /* 0x000fc400000006ff */
[----:B------:R-:W-:Y:S01]  /*20d0*/  PRMT R42, R60, 0x7632, R42 ;  /* 0x000076323c2a7816 */ /* 0x000fe2000000002a */
[----:B------:R-:W-:Y:S01]  /*20e0*/  FFMA.FTZ R85, R3, R85, R64 ;  /* 0x0000005503557223 */ /* 0x000fe20000010040 */
[C---:B------:R-:W-:Y:S02]  /*20f0*/  PRMT R65, R41.reuse, 0x7632, R65 ;  /* 0x0000763229417816 */ /* 0x040fe40000000041 */
[----:B------:R-:W-:Y:S02]  /*2100*/  SHF.L.U32 R41, R41, 0x10, RZ ;  /* 0x0000001029297819 */ /* 0x000fe400000006ff */
[C---:B------:R-:W-:Y:S02]  /*2110*/  PRMT R60, R43.reuse, 0x7632, R60 ;  /* 0x000076322b3c7816 */ /* 0x040fe4000000003c */
[----:B------:R-:W-:Y:S01]  /*2120*/  SHF.L.U32 R64, R43, 0x10, RZ ;  /* 0x000000102b407819 */ /* 0x000fe200000006ff */
[----:B------:R-:W-:Y:S01]  /*2130*/  FFMA.FTZ R43, R75, R40, R68 ;  /* 0x000000284b2b7223 */ /* 0x000fe20000010044 */
[----:B------:R-:W-:Y:S01]  /*2140*/  FFMA.FTZ R68, R84, R69, R107 ;  /* 0x0000004554447223 */ /* 0x000fe2000001006b */
[----:B------:R-:W-:Y:S01]  /*2150*/  IMAD.U32 R42, R42, 0x10000, RZ ;  /* 0x000100002a2a7824 */ /* 0x000fe200078e00ff */
[----:B------:R-:W-:Y:S01]  /*2160*/  SHF.L.U32 R65, R65, 0x10, RZ ;  /* 0x0000001041417819 */ /* 0x000fe200000006ff */
[----:B------:R-:W-:Y:S01]  /*2170*/  FFMA.FTZ R41, R74, R41, R43 ;  /* 0x000000294a297223 */ /* 0x000fe2000001002b */
[----:B------:R-:W-:Y:S01]  /*2180*/  PRMT R40, R61, 0x7632, R40 ;  /* 0x000076323d287816 */ /* 0x000fe20000000028 */
[----:B------:R-:W-:Y:S01]  /*2190*/  FFMA.FTZ R107, R75, R42, R68 ;  /* 0x0000002a4b6b7223 */ /* 0x000fe20000010044 */
[----:B------:R-:W-:Y:S01]  /*21a0*/  SHF.L.U32 R61, R61, 0x10, RZ ;  /* 0x000000103d3d7819 */ /* 0x000fe200000006ff */
[----:B------:R-:W-:Y:S01]  /*21b0*/  FFMA.FTZ R41, R36, R65, R41 ;  /* 0x0000004124297223 */ /* 0x000fe20000010029 */
[----:B------:R-:W-:Y:S01]  /*21c0*/  SHF.L.U32 R43, R40, 0x10, RZ ;  /* 0x00000010282b7819 */ /* 0x000fe200000006ff */
[----:B------:R-:W5:Y:S02]  /*21d0*/  LDG.E.128 R68, desc[UR6][R100.64+0x12800] ;  /* 0x0128000664447981 */ /* 0x000f64000c1e1d00 */
[----:B------:R-:W-:Y:S01]  /*21e0*/  FFMA.FTZ R65, R74, R61, R107 ;  /* 0x0000003d4a417223 */ /* 0x000fe2000001006b */
[----:B------:R-:W-:-:S03]  /*21f0*/  FFMA.FTZ R67, R38, R67, R41 ;  /* 0x0000004326437223 */ /* 0x000fc60000010029 */
[--C-:B------:R-:W-:Y:S02]  /*2200*/  FFMA.FTZ R115, R36, R43, R65.reuse ;  /* 0x0000002b24737223 */ /* 0x100fe40000010041 */
[----:B------:R-:W5:Y:S01]  /*2210*/  LDG.E.128 R40, desc[UR6][R100.64+0x16000] ;  /* 0x0160000664287981 */ /* 0x000f62000c1e1d00 */
[----:B------:R-:W-:Y:S01]  /*2220*/  IMAD.U32 R61, R66, 0x10000, RZ ;  /* 0x00010000423d7824 */ /* 0x000fe200078e00ff */
[C---:B------:R-:W-:Y:S02]  /*2230*/  SHF.L.U32 R107, R62.reuse, 0x10, RZ ;  /* 0x000000103e6b7819 */ /* 0x040fe400000006ff */
[----:B------:R-:W-:Y:S01]  /*2240*/  PRMT R65, R62, 0x7632, R65 ;  /* 0x000076323e417816 */ /* 0x000fe20000000041 */
[----:B------:R-:W-:Y:S01]  /*2250*/  FFMA.FTZ R62, R72, R61, R67 ;  /* 0x0000003d483e7223 */ /* 0x000fe20000010043 */
[C---:B------:R-:W-:Y:S02]  /*2260*/  PRMT R61, R48.reuse, 0x7632, R61 ;  /* 0x00007632303d7816 */ /* 0x040fe4000000003d */
[----:B------:R-:W-:Y:S01]  /*2270*/  SHF.L.U32 R66, R48, 0x10, RZ ;  /* 0x0000001030427819 */ /* 0x000fe200000006ff */
[----:B------:R-:W-:Y:S01]  /*2280*/  FFMA.FTZ R107, R38, R107, R115 ;  /* 0x0000006b266b7223 */ /* 0x000fe20000010073 */
[----:B------:R-:W-:Y:S01]  /*2290*/  SHF.L.U32 R65, R65, 0x10, RZ ;  /* 0x0000001041417819 */ /* 0x000fe200000006ff */
[----:B------:R-:W-:Y:S01]  /*22a0*/  FFMA.FTZ R62, R73, R64, R62 ;  /* 0x00000040493e7223 */ /* 0x000fe2000001003e */
[----:B------:R-:W-:Y:S01]  /*22b0*/  SHF.L.U32 R86, R61, 0x10, RZ ;  /* 0x000000103d567819 */ /* 0x000fe200000006ff */
[----:B------:R-:W-:-:S02]  /*22c0*/  IMAD.U32 R48, R63, 0x10000, RZ ;  /* 0x000100003f307824 */ /* 0x000fc400078e00ff */
[----:B------:R-:W-:Y:S01]  /*22d0*/  FFMA.FTZ R66, R84, R66, R105 ;  /* 0x0000004254427223 */ /* 0x000fe20000010069 */
[----:B------:R-:W-:Y:S01]  /*22e0*/  FFMA.FTZ R64, R72, R65, R107 ;  /* 0x0000004148407223 */ /* 0x000fe2000001006b */
[----:B------:R-:W-:Y:S02]  /*22f0*/  PRMT R63, R63, 0x7632, R63 ;  /* 0x000076323f3f7816 */ /* 0x000fe4000000003f */
[----:B------:R-:W-:Y:S01]  /*2300*/  SHF.L.U32 R61, R49, 0x10, RZ ;  /* 0x00000010313d7819 */ /* 0x000fe200000006ff */
[----:B------:R-:W-:Y:S01]  /*2310*/  FFMA.FTZ R65, R75, R86, R66 ;  /* 0x000000564b417223 */ /* 0x000fe20000010042 */
[----:B------:R-:W-:Y:S01]  /*2320*/  PRMT R49, R49, 0x7632, R49 ;  /* 0x0000763231317816 */ /* 0x000fe20000000031 */
[----:B------:R-:W-:Y:S01]  /*2330*/  FFMA.FTZ R105, R73, R48, R64 ;  /* 0x0000003049697223 */ /* 0x000fe20000010040 */
[----:B------:R-:W-:Y:S01]  /*2340*/  IMAD.U32 R48, R63, 0x10000, RZ ;  /* 0x000100003f307824 */ /* 0x000fe200078e00ff */
[----:B------:R-:W-:Y:S01]  /*2350*/  SHF.L.U32 R63, R56, 0x10, RZ ;  /* 0x00000010383f7819 */ /* 0x000fe200000006ff */
[----:B------:R-:W-:Y:S01]  /*2360*/  FFMA.FTZ R61, R74, R61, R65 ;  /* 0x0000003d4a3d7223 */ /* 0x000fe20000010041 */
[----:B------:R-:W-:-:S02]  /*2370*/  SHF.L.U32 R49, R49, 0x10, RZ ;  /* 0x0000001031317819 */ /* 0x000fc400000006ff */
[----:B------:R-:W-:Y:S01]  /*2380*/  PRMT R56, R56, 0x7632, R56 ;  /* 0x0000763238387816 */ /* 0x000fe20000000038 */
[----:B------:R-:W-:Y:S02]  /*2390*/  FFMA.FTZ R64, R84, R63, R99 ;  /* 0x0000003f54407223 */ /* 0x000fe40000010063 */
[----:B------:R-:W-:Y:S01]  /*23a0*/  FFMA.FTZ R65, R36, R49, R61 ;  /* 0x0000003124417223 */ /* 0x000fe2000001003d */
[----:B------:R-:W-:Y:S01]  /*23b0*/  SHF.L.U32 R56, R56, 0x10, RZ ;  /* 0x0000001038387819 */ /* 0x000fe200000006ff */
[----:B------:R-:W-:Y:S01]  /*23c0*/  IMAD.U32 R49, R50, 0x10000, RZ ;  /* 0x0001000032317824 */ /* 0x000fe200078e00ff */
[----:B------:R-:W-:Y:S01]  /*23d0*/  SHF.L.U32 R60, R60, 0x10, RZ ;  /* 0x000000103c3c7819 */ /* 0x000fe200000006ff */
[----:B------:R-:W-:Y:S01]  /*23e0*/  FFMA.FTZ R105, R3, R48, R105 ;  /* 0x0000003003697223 */ /* 0x000fe20000010069 */
[----:B------:R-:W-:Y:S02]  /*23f0*/  PRMT R50, R50, 0x7632, R50 ;  /* 0x0000763232327816 */ /* 0x000fe40000000032 */
[----:B------:R-:W-:Y:S01]  /*2400*/  PRMT R48, R57, 0x7632, R48 ;  /* 0x0000763239307816 */ /* 0x000fe20000000030 */
[----:B------:R-:W-:Y:S01]  /*2410*/  FFMA.FTZ R99, R75, R56, R64 ;  /* 0x000000384b637223 */ /* 0x000fe20000010040 */
[----:B------:R-:W-:Y:S01]  /*2420*/  SHF.L.U32 R57, R57, 0x10, RZ ;  /* 0x0000001039397819 */ /* 0x000fe200000006ff */
[----:B------:R-:W-:Y:S01]  /*2430*/  FFMA.FTZ R65, R38, R49, R65 ;  /* 0x0000003126417223 */ /* 0x000fe20000010041 */
[----:B------:R-:W-:Y:S01]  /*2440*/  SHF.L.U32 R49, R50, 0x10, RZ ;  /* 0x0000001032317819 */ /* 0x000fe200000006ff */
[----:B------:R-:W-:Y:S01]  /*2450*/  FFMA.FTZ R107, R3, R60, R62 ;  /* 0x0000003c036b7223 */ /* 0x000fe2000001003e */
[----:B------:R-:W-:Y:S01]  /*2460*/  SHF.L.U32 R67, R48, 0x10, RZ ;  /* 0x0000001030437819 */ /* 0x000fe200000006ff */
[----:B------:R-:W5:Y:S01]  /*2470*/  LDG.E.128 R60, desc[UR6][R100.64+0x19800] ;  /* 0x01980006643c7981 */ /* 0x000f62000c1e1d00 */
[----:B------:R-:W-:Y:S01]  /*2480*/  FFMA.FTZ R57, R74, R57, R99 ;  /* 0x000000394a397223 */ /* 0x000fe20000010063 */
[----:B------:R-:W-:Y:S01]  /*2490*/  FFMA.FTZ R50, R72, R49, R65 ;  /* 0x0000003148327223 */ /* 0x000fe20000010041 */
[----:B------:R-:W-:-:S02]  /*24a0*/  SHF.L.U32 R49, R58, 0x10, RZ ;  /* 0x000000103a317819 */ /* 0x000fc400000006ff */
[----:B------:R-:W-:Y:S01]  /*24b0*/  FFMA.FTZ R57, R36, R67, R57 ;  /* 0x0000004324397223 */ /* 0x000fe20000010039 */
[----:B------:R-:W-:Y:S01]  /*24c0*/  PRMT R58, R58, 0x7632, R58 ;  /* 0x000076323a3a7816 */ /* 0x000fe2000000003a */
[C---:B------:R-:W-:Y:S01]  /*24d0*/  IMAD.U32 R48, R51.reuse, 0x10000, RZ ;  /* 0x0001000033307824 */ /* 0x040fe200078e00ff */
[----:B------:R-:W-:Y:S01]  /*24e0*/  PRMT R56, R51, 0x7632, R56 ;  /* 0x0000763233387816 */ /* 0x000fe20000000038 */
[----:B------:R-:W-:Y:S01]  /*24f0*/  FFMA.FTZ R65, R38, R49, R57 ;  /* 0x0000003126417223 */ /* 0x000fe20000010039 */
[C---:B------:R-:W-:Y:S02]  /*2500*/  SHF.L.U32 R51, R44.reuse, 0x10, RZ ;  /* 0x000000102c337819 */ /* 0x040fe400000006ff */
[----:B------:R-:W-:Y:S02]  /*2510*/  PRMT R44, R44, 0x7632, R44 ;  /* 0x000076322c2c7816 */ /* 0x000fe4000000002c */
[----:B------:R-:W-:Y:S01]  /*2520*/  SHF.L.U32 R57, R58, 0x10, RZ ;  /* 0x000000103a397819 */ /* 0x000fe200000006ff */
[----:B------:R-:W-:Y:S01]  /*2530*/  FFMA.FTZ R88, R84, R51, R97 ;  /* 0x0000003354587223 */ /* 0x000fe20000010061 */
[----:B------:R-:W-:Y:S01]  /*2540*/  FFMA.FTZ R64, R73, R48, R50 ;  /* 0x0000003049407223 */ /* 0x000fe20000010032 */
[----:B------:R-:W-:Y:S01]  /*2550*/  IMAD.U32 R86, R44, 0x10000, RZ ;  /* 0x000100002c567824 */ /* 0x000fe200078e00ff */
[----:B------:R-:W5:Y:S01]  /*2560*/  LDG.E.128 R48, desc[UR6][R100.64+0x1d000] ;  /* 0x01d0000664307981 */ /* 0x000f62000c1e1d00 */
[----:B------:R-:W-:Y:S01]  /*2570*/  FFMA.FTZ R66, R72, R57, R65 ;  /* 0x0000003948427223 */ /* 0x000fe20000010041 */
[----:B------:R-:W-:-:S02]  /*2580*/  PRMT R57, R45, 0x7632, R57 ;  /* 0x000076322d397816 */ /* 0x000fc40000000039 */
[C---:B------:R-:W-:Y:S02]  /*2590*/  PRMT R44, R59.reuse, 0x7632, R44 ;  /* 0x000076323b2c7816 */ /* 0x040fe4000000002c */
[----:B------:R-:W-:Y:S01]  /*25a0*/  SHF.L.U32 R58, R59, 0x10, RZ ;  /* 0x000000103b3a7819 */ /* 0x000fe200000006ff */
[----:B------:R-:W-:Y:S01]  /*25b0*/  FFMA.FTZ R59, R75, R86, R88 ;  /* 0x000000564b3b7223 */ /* 0x000fe20000010058 */
[----:B------:R-:W-:Y:S02]  /*25c0*/  SHF.L.U32 R45, R45, 0x10, RZ ;  /* 0x000000102d2d7819 */ /* 0x000fe400000006ff */
[----:B------:R-:W-:Y:S02]  /*25d0*/  SHF.L.U32 R56, R56, 0x10, RZ ;  /* 0x0000001038387819 */ /* 0x000fe400000006ff */
[----:B------:R-:W-:Y:S01]  /*25e0*/  SHF.L.U32 R57, R57, 0x10, RZ ;  /* 0x0000001039397819 */ /* 0x000fe200000006ff */
[----:B------:R-:W-:Y:S02]  /*25f0*/  FFMA.FTZ R45, R74, R45, R59 ;  /* 0x0000002d4a2d7223 */ /* 0x000fe4000001003b */
[----:B------:R-:W-:Y:S01]  /*2600*/  FFMA.FTZ R99, R3, R56, R64 ;  /* 0x0000003803637223 */ /* 0x000fe20000010040 */
[----:B------:R-:W-:Y:S01]  /*2610*/  SHF.L.U32 R64, R28, 0x10, RZ ;  /* 0x000000101c407819 */ /* 0x000fe200000006ff */
[----:B------:R-:W-:Y:S01]  /*2620*/  FFMA.FTZ R97, R73, R58, R66 ;  /* 0x0000003a49617223 */ /* 0x000fe20000010042 */
[----:B------:R-:W-:Y:S01]  /*2630*/  FFMA.FTZ R65, R36, R57, R45 ;  /* 0x0000003924417223 */ /* 0x000fe2000001002d */
[----:B------:R-:W-:Y:S01]  /*2640*/  PRMT R28, R28, 0x7632, R28 ;  /* 0x000076321c1c7816 */ /* 0x000fe2000000001c */
[----:B------:R-:W5:Y:S01]  /*2650*/  LDG.E.128 R56, desc[UR6][R100.64+0x20800] ;  /* 0x0208000664387981 */ /* 0x000f62000c1e1d00 */
[----:B------:R-:W-:Y:S01]  /*2660*/  IMAD.U32 R44, R44, 0x10000, RZ ;  /* 0x000100002c2c7824 */ /* 0x000fe200078e00ff */
[----:B------:R-:W-:Y:S01]  /*2670*/  SHF.L.U32 R45, R46, 0x10, RZ ;  /* 0x000000102e2d7819 */ /* 0x000fe200000006ff */
[----:B------:R-:W-:Y:S01]  /*2680*/  FFMA.FTZ R66, R84, R64, R95 ;  /* 0x0000004054427223 */ /* 0x000fe2000001005f */
[----:B------:R-:W-:Y:S01]  /*2690*/  IMAD.U32 R64, R28, 0x10000, RZ ;  /* 0x000100001c407824 */ /* 0x000fe200078e00ff */
[----:B------:R-:W-:Y:S01]  /*26a0*/  PRMT R46, R46, 0x7632, R46 ;  /* 0x000076322e2e7816 */ /* 0x000fe2000000002e */
[----:B------:R-:W-:Y:S01]  /*26b0*/  FFMA.FTZ R97, R3, R44, R97 ;  /* 0x0000002c03617223 */ /* 0x000fe20000010061 */
[C---:B------:R-:W-:Y:S01]  /*26c0*/  PRMT R28, R47.reuse, 0x7632, R28 ;  /* 0x000076322f1c7816 */ /* 0x040fe2000000001c */
[----:B------:R-:W-:Y:S01]  /*26d0*/  FFMA.FTZ R45, R38, R45, R65 ;  /* 0x0000002d262d7223 */ /* 0x000fe20000010041 */
[----:B------:R-:W-:Y:S01]  /*26e0*/  SHF.L.U32 R44, R47, 0x10, RZ ;  /* 0x000000102f2c7819 */ /* 0x000fe200000006ff */
[----:B------:R-:W-:Y:S01]  /*26f0*/  FFMA.FTZ R67, R75, R64, R66 ;  /* 0x000000404b437223 */ /* 0x000fe20000010042 */
[----:B------:R-:W-:-:S02]  /*2700*/  PRMT R47, R29, 0x7632, R47 ;  /* 0x000076321d2f7816 */ /* 0x000fc4000000002f */
[----:B------:R-:W-:Y:S01]  /*2710*/  SHF.L.U32 R65, R29, 0x10, RZ ;  /* 0x000000101d417819 */ /* 0x000fe200000006ff */
[----:B------:R-:W-:Y:S01]  /*2720*/  IMAD.U32 R64, R32, 0x10000, RZ ;  /* 0x0001000020407824 */ /* 0x000fe200078e00ff */
[----:B------:R-:W-:Y:S02]  /*2730*/  SHF.L.U32 R29, R46, 0x10, RZ ;  /* 0x000000102e1d7819 */ /* 0x000fe400000006ff */
[----:B------:R-:W-:Y:S01]  /*2740*/  PRMT R46, R32, 0x7632, R46 ;  /* 0x00007632202e7816 */ /* 0x000fe2000000002e */
[----:B------:R-:W-:Y:S01]  /*2750*/  FFMA.FTZ R65, R74, R65, R67 ;  /* 0x000000414a417223 */ /* 0x000fe20000010043 */
[----:B------:R-:W-:Y:S01]  /*2760*/  SHF.L.U32 R47, R47, 0x10, RZ ;  /* 0x000000102f2f7819 */ /* 0x000fe200000006ff */
[----:B------:R-:W-:Y:S01]  /*2770*/  FFMA.FTZ R64, R84, R64, R91 ;  /* 0x0000004054407223 */ /* 0x000fe2000001005b */
[----:B------:R-:W-:Y:S01]  /*2780*/  SHF.L.U32 R46, R46, 0x10, RZ ;  /* 0x000000102e2e7819 */ /* 0x000fe200000006ff */
[----:B------:R-:W-:Y:S01]  /*2790*/  FFMA.FTZ R32, R72, R29, R45 ;  /* 0x0000001d48207223 */ /* 0x000fe2000001002d */
[C---:B------:R-:W-:Y:S01]  /*27a0*/  PRMT R29, R33.reuse, 0x7632, R29 ;  /* 0x00007632211d7816 */ /* 0x040fe2000000001d */
[----:B------:R-:W-:Y:S01]  /*27b0*/  FFMA.FTZ R47, R36, R47, R65 ;  /* 0x0000002f242f7223 */ /* 0x000fe20000010041 */
[----:B------:R-:W-:Y:S01]  /*27c0*/  SHF.L.U32 R45, R33, 0x10, RZ ;  /* 0x00000010212d7819 */ /* 0x000fe200000006ff */
[----:B------:R-:W-:-:S02]  /*27d0*/  FFMA.FTZ R95, R75, R46, R64 ;  /* 0x0000002e4b5f7223 */ /* 0x000fc40000010040 */
[----:B------:R-:W5:Y:S01]  /*27e0*/  LDG.E.128 R64, desc[UR6][R100.64+0x24000] ;  /* 0x0240000664407981 */ /* 0x000f62000c1e1d00 */
[----:B------:R-:W-:Y:S01]  /*27f0*/  IMAD.U32 R33, R30, 0x10000, RZ ;  /* 0x000100001e217824 */ /* 0x000fe200078e00ff */
[----:B------:R-:W-:Y:S01]  /*2800*/  SHF.L.U32 R91, R29, 0x10, RZ ;  /* 0x000000101d5b7819 */ /* 0x000fe200000006ff */
[----:B------:R-:W-:Y:S01]  /*2810*/  FFMA.FTZ R45, R74, R45, R95 ;  /* 0x0000002d4a2d7223 */ /* 0x000fe2000001005f */
[----:B------:R-:W-:Y:S01]  /*2820*/  PRMT R29, R30, 0x7632, R29 ;  /* 0x000076321e1d7816 */ /* 0x000fe2000000001d */
[----:B------:R-:W-:Y:S01]  /*2830*/  FFMA.FTZ R33, R38, R33, R47 ;  /* 0x0000002126217223 */ /* 0x000fe2000001002f */
[----:B------:R-:W-:Y:S01]  /*2840*/  SHF.L.U32 R47, R34, 0x10, RZ ;  /* 0x00000010222f7819 */ /* 0x000fe200000006ff */
[--C-:B------:R-:W-:Y:S01]  /*2850*/  FFMA.FTZ R91, R36, R91, R45.reuse ;  /* 0x0000005b245b7223 */ /* 0x100fe2000001002d */
[----:B------:R-:W-:Y:S02]  /*2860*/  SHF.L.U32 R29, R29, 0x10, RZ ;  /* 0x000000101d1d7819 */ /* 0x000fe400000006ff */
[----:B------:R-:W-:Y:S01]  /*2870*/  PRMT R45, R34, 0x7632, R45 ;  /* 0x00007632222d7816 */ /* 0x000fe2000000002d */
[----:B------:R-:W-:Y:S01]  /*2880*/  FFMA.FTZ R30, R73, R44, R32 ;  /* 0x0000002c491e7223 */ /* 0x000fe20000010020 */
[----:B------:R-:W-:-:S02]  /*2890*/  IMAD.U32 R34, R31, 0x10000, RZ ;  /* 0x000100001f227824 */ /* 0x000fc400078e00ff */
[----:B------:R-:W-:Y:S01]  /*28a0*/  FFMA.FTZ R44, R72, R29, R33 ;  /* 0x0000001d482c7223 */ /* 0x000fe20000010021 */
[----:B------:R-:W-:Y:S01]  /*28b0*/  SHF.L.U32 R45, R45, 0x10, RZ ;  /* 0x000000102d2d7819 */ /* 0x000fe200000006ff */
[----:B------:R-:W-:Y:S01]  /*28c0*/  FFMA.FTZ R47, R38, R47, R91 ;  /* 0x0000002f262f7223 */ /* 0x000fe2000001005b */
[----:B------:R-:W-:Y:S02]  /*28d0*/  PRMT R32, R31, 0x7632, R32 ;  /* 0x000076321f207816 */ /* 0x000fe40000000020 */
[C---:B--2---:R-:W-:Y:S02]  /*28e0*/  PRMT R29, R20.reuse, 0x7632, R29 ;  /* 0x00007632141d7816 */ /* 0x044fe4000000001d */
[----:B------:R-:W-:Y:S01]  /*28f0*/  SHF.L.U32 R31, R20, 0x10, RZ ;  /* 0x00000010141f7819 */ /* 0x000fe200000006ff */
[----:B------:R-:W-:Y:S01]  /*2900*/  FFMA.FTZ R91, R73, R34, R44 ;  /* 0x00000022495b7223 */ /* 0x000fe2000001002c */
[----:B------:R-:W-:Y:S01]  /*2910*/  FFMA.FTZ R34, R72, R45, R47 ;  /* 0x0000002d48227223 */ /* 0x000fe2000001002f */
[----:B------:R-:W-:Y:S01]  /*2920*/  IMAD.U32 R86, R29, 0x10000, RZ ;  /* 0x000100001d567824 */ /* 0x000fe200078e00ff */
[----:B------:R-:W2:Y:S01]  /*2930*/  LDG.E.128 R44, desc[UR6][R100.64+0x27800] ;  /* 0x02780006642c7981 */ /* 0x000ea2000c1e1d00 */
[----:B------:R-:W-:Y:S01]  /*2940*/  FFMA.FTZ R88, R84, R31, R89 ;  /* 0x0000001f54587223 */ /* 0x000fe20000010059 */
[----:B------:R-:W-:-:S02]  /*2950*/  PRMT R29, R21, 0x7632, R29 ;  /* 0x00007632151d7816 */ /* 0x000fc4000000001d */
[----:B------:R-:W-:Y:S01]  /*2960*/  SHF.L.U32 R20, R35, 0x10, RZ ;  /* 0x0000001023147819 */ /* 0x000fe200000006ff */
[----:B------:R-:W-:Y:S01]  /*2970*/  FFMA.FTZ R31, R75, R86, R88 ;  /* 0x000000564b1f7223 */ /* 0x000fe20000010058 */
[----:B------:R-:W-:Y:S02]  /*2980*/  SHF.L.U32 R21, R21, 0x10, RZ ;  /* 0x0000001015157819 */ /* 0x000fe400000006ff */
[----:B------:R-:W-:Y:S02]  /*2990*/  PRMT R35, R35, 0x7632, R35 ;  /* 0x0000763223237816 */ /* 0x000fe40000000023 */
[----:B------:R-:W-:Y:S01]  /*29a0*/  SHF.L.U32 R28, R28, 0x10, RZ ;  /* 0x000000101c1c7819 */ /* 0x000fe200000006ff */
[----:B------:R-:W-:Y:S01]  /*29b0*/  FFMA.FTZ R95, R73, R20, R34 ;  /* 0x00000014495f7223 */ /* 0x000fe20000010022 */
[----:B------:R-:W-:Y:S01]  /*29c0*/  SHF.L.U32 R29, R29, 0x10, RZ ;  /* 0x000000101d1d7819 */ /* 0x000fe200000006ff */
[----:B------:R-:W-:Y:S01]  /*29d0*/  FFMA.FTZ R21, R74, R21, R31 ;  /* 0x000000154a157223 */ /* 0x000fe2000001001f */
[----:B------:R-:W-:-:S02]  /*29e0*/  IMAD.U32 R20, R35, 0x10000, RZ ;  /* 0x0001000023147824 */ /* 0x000fc400078e00ff */
[C---:B------:R-:W-:Y:S01]  /*29f0*/  FFMA.FTZ R89, R3.reuse, R28, R30 ;  /* 0x0000001c03597223 */ /* 0x040fe2000001001e */
[----:B------:R-:W-:Y:S01]  /*2a00*/  SHF.L.U32 R32, R32, 0x10, RZ ;  /* 0x0000001020207819 */ /* 0x000fe200000006ff */
[----:B------:R-:W-:Y:S01]  /*2a10*/  FFMA.FTZ R29, R36, R29, R21 ;  /* 0x0000001d241d7223 */ /* 0x000fe20000010015 */
[----:B---3--:R-:W-:Y:S01]  /*2a20*/  SHF.L.U32 R28, R8, 0x10, RZ ;  /* 0x00000010081c7819 */ /* 0x008fe200000006ff */
[----:B------:R-:W-:Y:S01]  /*2a30*/  FFMA.FTZ R95, R3, R20, R95 ;  /* 0x00000014035f7223 */ /* 0x000fe2000001005f */
[C---:B------:R-:W-:Y:S02]  /*2a40*/  PRMT R8, R23.reuse, 0x7632, R8 ;  /* 0x0000763217087816 */ /* 0x040fe40000000008 */
[C---:B------:R-:W-:Y:S02]  /*2a50*/  SHF.L.U32 R21, R22.reuse, 0x10, RZ ;  /* 0x0000001016157819 */ /* 0x040fe400000006ff */
[----:B------:R-:W-:Y:S01]  /*2a60*/  PRMT R20, R22, 0x7632, R20 ;  /* 0x0000763216147816 */ /* 0x000fe20000000014 */
[----:B------:R-:W-:-:S02]  /*2a70*/  IMAD.U32 R22, R23, 0x10000, RZ ;  /* 0x0001000017167824 */ /* 0x000fc400078e00ff */
[----:B------:R-:W-:Y:S01]  /*2a80*/  FFMA.FTZ R91, R3, R32, R91 ;  /* 0x00000020035b7223 */ /* 0x000fe2000001005b */
[----:B------:R-:W-:Y:S01]  /*2a90*/  PRMT R23, R8, 0x7632, R23 ;  /* 0x0000763208177816 */ /* 0x000fe20000000017 */
[----:B------:R-:W3:Y:S01]  /*2aa0*/  LDG.E.128 R32, desc[UR6][R100.64+0x2b000] ;  /* 0x02b0000664207981 */ /* 0x000ee2000c1e1d00 */
[----:B------:R-:W-:Y:S01]  /*2ab0*/  PRMT R30, R4, 0x7632, R30 ;  /* 0x00007632041e7816 */ /* 0x000fe2000000001e */
[----:B------:R-:W-:Y:S01]  /*2ac0*/  FFMA.FTZ R29, R38, R21, R29 ;  /* 0x00000015261d7223 */ /* 0x000fe2000001001d */
[----:B------:R-:W-:Y:S02]  /*2ad0*/  SHF.L.U32 R31, R4, 0x10, RZ ;  /* 0x00000010041f7819 */ /* 0x000fe400000006ff */
[----:B------:R-:W-:Y:S01]  /*2ae0*/  SHF.L.U32 R21, R20, 0x10, RZ ;  /* 0x0000001014157819 */ /* 0x000fe200000006ff */
[C---:B------:R-:W-:Y:S01]  /*2af0*/  FFMA.FTZ R28, R84.reuse, R28, R113 ;  /* 0x0000001c541c7223 */ /* 0x040fe20000010071 */
[----:B------:R-:W-:Y:S01]  /*2b00*/  SHF.L.U32 R20, R23, 0x10, RZ ;  /* 0x0000001017147819 */ /* 0x000fe200000006ff */
[----:B------:R-:W-:Y:S01]  /*2b10*/  FFMA.FTZ R84, R84, R31, R93 ;  /* 0x0000001f54547223 */ /* 0x000fe2000001005d */
[----:B------:R-:W-:Y:S01]  /*2b20*/  SHF.L.U32 R30, R30, 0x10, RZ ;  /* 0x000000101e1e7819 */ /* 0x000fe200000006ff */
[----:B------:R-:W-:Y:S01]  /*2b30*/  FFMA.FTZ R4, R72, R21, R29 ;  /* 0x0000001548047223 */ /* 0x000fe2000001001d */
[----:B------:R-:W-:-:S02]  /*2b40*/  IMAD.U32 R21, R9, 0x10000, RZ ;  /* 0x0001000009157824 */ /* 0x000fc400078e00ff */
[----:B------:R-:W-:Y:S01]  /*2b50*/  FFMA.FTZ R23, R75, R20, R28 ;  /* 0x000000144b177223 */ /* 0x000fe2000001001c */
[----:B------:R-:W-:Y:S01]  /*2b60*/  PRMT R9, R9, 0x7632, R9 ;  /* 0x0000763209097816 */ /* 0x000fe20000000009 */
[----:B------:R-:W-:Y:S02]  /*2b70*/  FFMA.FTZ R75, R75, R30, R84 ;  /* 0x0000001e4b4b7223 */ /* 0x000fe40000010054 */
[----:B------:R-:W3:Y:S01]  /*2b80*/  LDG.E.128 R28, desc[UR6][R100.64+0x2e800] ;  /* 0x02e80006641c7981 */ /* 0x000ee2000c1e1d00 */
[----:B------:R-:W-:Y:S01]  /*2b90*/  SHF.L.U32 R9, R9, 0x10, RZ ;  /* 0x0000001009097819 */ /* 0x000fe200000006ff */
[----:B------:R-:W-:Y:S01]  /*2ba0*/  FFMA.FTZ R21, R74, R21, R23 ;  /* 0x000000154a157223 */ /* 0x000fe20000010017 */
[C---:B------:R-:W-:Y:S02]  /*2bb0*/  PRMT R20, R5.reuse, 0x7632, R20 ;  /* 0x0000763205147816 */ /* 0x040fe40000000014 */
[----:B------:R-:W-:Y:S01]  /*2bc0*/  SHF.L.U32 R23, R5, 0x10, RZ ;  /* 0x0000001005177819 */ /* 0x000fe200000006ff */
[----:B------:R-:W-:Y:S01]  /*2bd0*/  FFMA.FTZ R9, R36, R9, R21 ;  /* 0x0000000924097223 */ /* 0x000fe20000010015 */
[----:B------:R-:W-:Y:S01]  /*2be0*/  SHF.L.U32 R21, R20, 0x10, RZ ;  /* 0x0000001014157819 */ /* 0x000fe200000006ff */
[----:B------:R-:W-:Y:S01]  /*2bf0*/  FFMA.FTZ R4, R73, R22, R4 ;  /* 0x0000001649047223 */ /* 0x000fe20000010004 */
[----:B------:R-:W-:-:S02]  /*2c00*/  IMAD.U32 R8, R8, 0x10000, RZ ;  /* 0x0001000008087824 */ /* 0x000fc400078e00ff */
[----:B------:R-:W-:Y:S01]  /*2c10*/  FFMA.FTZ R23, R74, R23, R75 ;  /* 0x000000174a177223 */ /* 0x000fe2000001004b */
[C---:B------:R-:W-:Y:S02]  /*2c20*/  SHF.L.U32 R5, R10.reuse, 0x10, RZ ;  /* 0x000000100a057819 */ /* 0x040fe400000006ff */
[----:B------:R-:W-:Y:S01]  /*2c30*/  PRMT R10, R10, 0x7632, R10 ;  /* 0x000076320a0a7816 */ /* 0x000fe2000000000a */
[----:B------:R-:W-:Y:S01]  /*2c40*/  FFMA.FTZ R93, R3, R8, R4 ;  /* 0x00000008035d7223 */ /* 0x000fe20000010004 */
[----:B------:R-:W-:Y:S01]  /*2c50*/  FFMA.FTZ R23, R36, R21, R23 ;  /* 0x0000001524177223 */ /* 0x000fe20000010017 */
[C---:B------:R-:W-:Y:S02]  /*2c60*/  PRMT R8, R6.reuse, 0x7632, R8 ;  /* 0x0000763206087816 */ /* 0x040fe40000000008 */
[----:B------:R-:W-:Y:S01]  /*2c70*/  SHF.L.U32 R21, R6, 0x10, RZ ;  /* 0x0000001006157819 */ /* 0x000fe200000006ff */
[----:B------:R-:W-:Y:S01]  /*2c80*/  FFMA.FTZ R9, R38, R5, R9 ;  /* 0x0000000526097223 */ /* 0x000fe20000010009 */
[----:B------:R-:W-:Y:S01]  /*2c90*/  IMAD.U32 R5, R10, 0x10000, RZ ;  /* 0x000100000a057824 */ /* 0x000fe200078e00ff */
[----:B------:R-:W-:-:S02]  /*2ca0*/  PRMT R4, R11, 0x7632, R4 ;  /* 0x000076320b047816 */ /* 0x000fc40000000004 */
[----:B------:R-:W-:Y:S01]  /*2cb0*/  SHF.L.U32 R6, R11, 0x10, RZ ;  /* 0x000000100b067819 */ /* 0x000fe200000006ff */
[----:B------:R-:W-:Y:S01]  /*2cc0*/  FFMA.FTZ R38, R38, R21, R23 ;  /* 0x0000001526267223 */ /* 0x000fe20000010017 */
[----:B------:R-:W-:Y:S01]  /*2cd0*/  SHF.L.U32 R11, R8, 0x10, RZ ;  /* 0x00000010080b7819 */ /* 0x000fe200000006ff */
[C---:B------:R-:W-:Y:S01]  /*2ce0*/  FFMA.FTZ R8, R72.reuse, R5, R9 ;  /* 0x0000000548087223 */ /* 0x040fe20000010009 */
[C---:B------:R-:W-:Y:S02]  /*2cf0*/  PRMT R5, R7.reuse, 0x7632, R5 ;  /* 0x0000763207057816 */ /* 0x040fe40000000005 */
[----:B------:R-:W-:Y:S01]  /*2d00*/  SHF.L.U32 R10, R7, 0x10, RZ ;  /* 0x00000010070a7819 */ /* 0x000fe200000006ff */
[----:B------:R-:W-:Y:S01]  /*2d10*/  FFMA.FTZ R11, R72, R11, R38 ;  /* 0x0000000b480b7223 */ /* 0x000fe20000010026 */
[----:B------:R-:W-:Y:S01]  /*2d20*/  FFMA.FTZ R6, R73, R6, R8 ;  /* 0x0000000649067223 */ /* 0x000fe20000010008 */
[----:B------:R-:W-:Y:S01]  /*2d30*/  IMAD.U32 R4, R4, 0x10000, RZ ;  /* 0x0001000004047824 */ /* 0x000fe200078e00ff */
[----:B------:R-:W-:Y:S01]  /*2d40*/  SHF.L.U32 R8, R5, 0x10, RZ ;  /* 0x0000001005087819 */ /* 0x000fe200000006ff */
[----:B------:R-:W-:Y:S01]  /*2d50*/  FFMA.FTZ R11, R73, R10, R11 ;  /* 0x0000000a490b7223 */ /* 0x000fe2000001000b */
[----:B------:R-:W3:Y:S01]  /*2d60*/  LDG.E.128 R20, desc[UR6][R100.64+0x35800] ;  /* 0x0358000664147981 */ /* 0x000ee2000c1e1d00 */
[----:B------:R-:W-:-:S03]  /*2d70*/  FFMA.FTZ R5, R3, R4, R6 ;  /* 0x0000000403057223 */ /* 0x000fc60000010006 */
[----:B------:R-:W3:Y:S01]  /*2d80*/  LDG.E.128 R72, desc[UR6][R100.64+0x32000] ;  /* 0x0320000664487981 */ /* 0x000ee2000c1e1d00 */
[----:B----4-:R-:W-:Y:S01]  /*2d90*/  SHF.L.U32 R7, R12, 0x10, RZ ;  /* 0x000000100c077819 */ /* 0x010fe200000006ff */
[--C-:B------:R-:W-:Y:S01]  /*2da0*/  FFMA.FTZ R3, R3, R8, R11.reuse ;  /* 0x0000000803037223 */ /* 0x100fe2000001000b */
[----:B-----5:R-:W-:Y:S02]  /*2db0*/  SHF.L.U32 R10, R24, 0x10, RZ ;  /* 0x00000010180a7819 */ /* 0x020fe400000006ff */
[----:B------:R-:W-:Y:S02]  /*2dc0*/  PRMT R12, R12, 0x7632, R12 ;  /* 0x000076320c0c7816 */ /* 0x000fe4000000000c */
[----:B------:R-:W-:Y:S01]  /*2dd0*/  PRMT R11, R24, 0x7632, R11 ;  /* 0x00007632180b7816 */ /* 0x000fe2000000000b */
[----:B------:R-:W-:Y:S02]  /*2de0*/  FFMA.FTZ R36, R10, R7, R39 ;  /* 0x000000070a247223 */ /* 0x000fe40000010027 */
[----:B------:R-:W-:Y:S01]  /*2df0*/  IMAD.U32 R24, R12, 0x10000, RZ ;  /* 0x000100000c187824 */ /* 0x000fe200078e00ff */
[----:B------:R-:W-:Y:S01]  /*2e00*/  SHF.L.U32 R11, R11, 0x10, RZ ;  /* 0x000000100b0b7819 */ /* 0x000fe200000006ff */
[C---:B------:R-:W-:Y:S01]  /*2e10*/  IMAD.U32 R6, R27.reuse, 0x10000, RZ ;  /* 0x000100001b067824 */ /* 0x040fe200078e00ff */
[----:B------:R-:W-:-:S03]  /*2e20*/  PRMT R7, R27, 0x7632, R7 ;  /* 0x000076321b077816 */ /* 0x000fc60000000007 */
[----:B------:R-:W-:Y:S01]  /*2e30*/  FFMA.FTZ R27, R11, R24, R36 ;  /* 0x000000180b1b7223 */ /* 0x000fe20000010024 */
[----:B------:R-:W-:Y:S02]  /*2e40*/  PRMT R24, R13, 0x7632, R24 ;  /* 0x000076320d187816 */ /* 0x000fe40000000018 */
[C---:B------:R-:W-:Y:S02]  /*2e50*/  PRMT R12, R25.reuse, 0x7632, R12 ;  /* 0x00007632190c7816 */ /* 0x040fe4000000000c */
[----:B------:R-:W-:Y:S02]  /*2e60*/  SHF.L.U32 R4, R25, 0x10, RZ ;  /* 0x0000001019047819 */ /* 0x000fe400000006ff */
[C---:B------:R-:W-:Y:S02]  /*2e70*/  PRMT R8, R26.reuse, 0x7632, R8 ;  /* 0x000076321a087816 */ /* 0x040fe40000000008 */
[----:B------:R-:W-:Y:S02]  /*2e80*/  SHF.L.U32 R9, R26, 0x10, RZ ;  /* 0x000000101a097819 */ /* 0x000fe400000006ff */
[----:B------:R-:W-:-:S02]  /*2e90*/  SHF.L.U32 R13, R13, 0x10, RZ ;  /* 0x000000100d0d7819 */ /* 0x000fc400000006ff */
[C---:B------:R-:W-:Y:S02]  /*2ea0*/  PRMT R26, R80.reuse, 0x7632, R26 ;  /* 0x00007632501a7816 */ /* 0x040fe4000000001a */
[----:B------:R-:W-:Y:S01]  /*2eb0*/  SHF.L.U32 R80, R80, 0x10, RZ ;  /* 0x0000001050507819 */ /* 0x000fe200000006ff */
[----:B------:R-:W-:Y:S01]  /*2ec0*/  IMAD.U32 R12, R12, 0x10000, RZ ;  /* 0x000100000c0c7824 */ /* 0x000fe200078e00ff */
[----:B------:R-:W-:Y:S01]  /*2ed0*/  SHF.L.U32 R25, R24, 0x10, RZ ;  /* 0x0000001018197819 */ /* 0x000fe200000006ff */
[----:B------:R-:W-:Y:S01]  /*2ee0*/  FFMA.FTZ R13, R4, R13, R27 ;  /* 0x0000000d040d7223 */ /* 0x000fe2000001001b */
[----:B------:R-:W-:Y:S01]  /*2ef0*/  SHF.L.U32 R36, R26, 0x10, RZ ;  /* 0x000000101a247819 */ /* 0x000fe200000006ff */
[----:B------:R-:W-:Y:S02]  /*2f00*/  FFMA.FTZ R80, R10, R80, R37 ;  /* 0x000000500a507223 */ /* 0x000fe40000010025 */
[----:B------:R-:W-:Y:S01]  /*2f10*/  FFMA.FTZ R26, R12, R25, R13 ;  /* 0x000000190c1a7223 */ /* 0x000fe2000001000d */
[----:B------:R-:W-:Y:S01]  /*2f20*/  SHF.L.U32 R13, R81, 0x10, RZ ;  /* 0x00000010510d7819 */ /* 0x000fe200000006ff */
[----:B------:R-:W-:Y:S01]  /*2f30*/  FFMA.FTZ R25, R11, R36, R80 ;  /* 0x000000240b197223 */ /* 0x000fe20000010050 */
[----:B------:R-:W-:Y:S01]  /*2f40*/  SHF.L.U32 R24, R14, 0x10, RZ ;  /* 0x000000100e187819 */ /* 0x000fe200000006ff */
[----:B------:R-:W4:Y:S01]  /*2f50*/  LDG.E.128 R36, desc[UR6][R102.64+0x1800] ;  /* 0x0018000666247981 */ /* 0x000f22000c1e1d00 */
[----:B------:R-:W-:-:S02]  /*2f60*/  PRMT R81, R81, 0x7632, R81 ;  /* 0x0000763251517816 */ /* 0x000fc40000000051 */
[----:B------:R-:W-:Y:S01]  /*2f70*/  PRMT R14, R14, 0x7632, R14 ;  /* 0x000076320e0e7816 */ /* 0x000fe2000000000e */
[----:B------:R-:W-:Y:S01]  /*2f80*/  FFMA.FTZ R115, R4, R13, R25 ;  /* 0x0000000d04737223 */ /* 0x000fe20000010019 */
[----:B------:R-:W-:Y:S01]  /*2f90*/  FFMA.FTZ R113, R9, R24, R26 ;  /* 0x0000001809717223 */ /* 0x000fe2000001001a */
[----:B------:R-:W-:Y:S01]  /*2fa0*/  IMAD.U32 R81, R81, 0x10000, RZ ;  /* 0x0001000051517824 */ /* 0x000fe200078e00ff */
[----:B------:R-:W-:Y:S01]  /*2fb0*/  SHF.L.U32 R13, R14, 0x10, RZ ;  /* 0x000000100e0d7819 */ /* 0x000fe200000006ff */
[----:B------:R-:W5:Y:S01]  /*2fc0*/  LDG.E.128 R24, desc[UR6][R100.64+0x1800] ;  /* 0x0018000664187981 */ /* 0x000f62000c1e1d00 */
[----:B------:R-:W-:Y:S02]  /*2fd0*/  SHF.L.U32 R8, R8, 0x10, RZ ;  /* 0x0000001008087819 */ /* 0x000fe400000006ff */
[----:B------:R-:W-:Y:S01]  /*2fe0*/  PRMT R14, R82, 0x7632, R14 ;  /* 0x00007632520e7816 */ /* 0x000fe2000000000e */
[----:B------:R-:W-:Y:S01]  /*2ff0*/  FFMA.FTZ R80, R12, R81, R115 ;  /* 0x000000510c507223 */ /* 0x000fe20000010073 */
[----:B------:R-:W-:Y:S01]  /*3000*/  SHF.L.U32 R82, R82, 0x10, RZ ;  /* 0x0000001052527819 */ /* 0x000fe200000006ff */
[----:B------:R-:W-:-:S02]  /*3010*/  IMAD.U32 R81, R15, 0x10000, RZ ;  /* 0x000100000f517824 */ /* 0x000fc400078e00ff */
[----:B------:R-:W-:Y:S01]  /*3020*/  FFMA.FTZ R13, R8, R13, R113 ;  /* 0x0000000d080d7223 */ /* 0x000fe20000010071 */
[----:B------:R-:W-:Y:S01]  /*3030*/  SHF.L.U32 R113, R14, 0x10, RZ ;  /* 0x000000100e717819 */ /* 0x000fe200000006ff */
[----:B------:R-:W-:Y:S01]  /*3040*/  FFMA.FTZ R115, R9, R82, R80 ;  /* 0x0000005209737223 */ /* 0x000fe20000010050 */
[----:B------:R-:W-:Y:S01]  /*3050*/  PRMT R15, R15, 0x7632, R15 ;  /* 0x000076320f0f7816 */ /* 0x000fe2000000000f */
[--C-:B------:R-:W-:Y:S01]  /*3060*/  FFMA.FTZ R80, R6, R81, R13.reuse ;  /* 0x0000005106507223 */ /* 0x100fe2000001000d */
[C---:B------:R-:W-:Y:S01]  /*3070*/  PRMT R13, R83.reuse, 0x7632, R13 ;  /* 0x00007632530d7816 */ /* 0x040fe2000000000d */
[----:B------:R-:W-:Y:S01]  /*3080*/  FFMA.FTZ R113, R8, R113, R115 ;  /* 0x0000007108717223 */ /* 0x000fe20000010073 */
[----:B------:R-:W-:Y:S02]  /*3090*/  SHF.L.U32 R83, R83, 0x10, RZ ;  /* 0x0000001053537819 */ /* 0x000fe400000006ff */
[----:B------:R-:W-:Y:S01]  /*30a0*/  SHF.L.U32 R14, R15, 0x10, RZ ;  /* 0x000000100f0e7819 */ /* 0x000fe200000006ff */
[----:B------:R-:W-:Y:S01]  /*30b0*/  IMAD.U32 R7, R7, 0x10000, RZ ;  /* 0x0001000007077824 */ /* 0x000fe200078e00ff */
[----:B------:R-:W-:-:S02]  /*30c0*/  PRMT R15, R16, 0x7632, R15 ;  /* 0x00007632100f7816 */ /* 0x000fc4000000000f */
[----:B------:R-:W-:Y:S01]  /*30d0*/  SHF.L.U32 R81, R16, 0x10, RZ ;  /* 0x0000001010517819 */ /* 0x000fe200000006ff */
[----:B------:R-:W-:Y:S01]  /*30e0*/  FFMA.FTZ R83, R6, R83, R113 ;  /* 0x0000005306537223 */ /* 0x000fe20000010071 */
[----:B------:R-:W-:Y:S01]  /*30f0*/  SHF.L.U32 R16, R13, 0x10, RZ ;  /* 0x000000100d107819 */ /* 0x000fe200000006ff */
[----:B------:R-:W-:Y:S01]  /*3100*/  FFMA.FTZ R13, R7, R14, R80 ;  /* 0x0000000e070d7223 */ /* 0x000fe20000010050 */
[----:B------:R-:W-:Y:S01]  /*3110*/  SHF.L.U32 R80, R15, 0x10, RZ ;  /* 0x000000100f507819 */ /* 0x000fe200000006ff */
[----:B------:R-:W-:Y:S02]  /*3120*/  FFMA.FTZ R82, R10, R81, R87 ;  /* 0x000000510a527223 */ /* 0x000fe40000010057 */
[----:B------:R-:W-:Y:S01]  /*3130*/  FFMA.FTZ R14, R7, R16, R83 ;  /* 0x00000010070e7223 */ /* 0x000fe20000010053 */
[C---:B------:R-:W-:Y:S01]  /*3140*/  PRMT R16, R76.reuse, 0x7632, R16 ;  /* 0x000076324c107816 */ /* 0x040fe20000000010 */
[----:B------:R-:W-:Y:S01]  /*3150*/  IMAD.U32 R76, R76, 0x10000, RZ ;  /* 0x000100004c4c7824 */ /* 0x000fe200078e00ff */
[----:B------:R-:W-:Y:S01]  /*3160*/  SHF.L.U32 R15, R17, 0x10, RZ ;  /* 0x00000010110f7819 */ /* 0x000fe200000006ff */
[----:B------:R-:W-:Y:S01]  /*3170*/  FFMA.FTZ R87, R11, R80, R82 ;  /* 0x000000500b577223 */ /* 0x000fe20000010052 */
[----:B------:R-:W-:Y:S01]  /*3180*/  SHF.L.U32 R16, R16, 0x10, RZ ;  /* 0x0000001010107819 */ /* 0x000fe200000006ff */
[----:B------:R-:W-:Y:S01]  /*3190*/  FFMA.FTZ R76, R10, R76, R85 ;  /* 0x0000004c0a4c7223 */ /* 0x000fe20000010055 */
[----:B------:R-:W-:Y:S01]  /*31a0*/  PRMT R17, R17, 0x7632, R17 ;  /* 0x0000763211117816 */ /* 0x000fe20000000011 */
[----:B------:R-:W-:Y:S01]  /*31b0*/  FFMA.FTZ R15, R4, R15, R87 ;  /* 0x0000000f040f7223 */ /* 0x000fe20000010057 */
[----:B------:R-:W-:Y:S01]  /*31c0*/  PRMT R84, R77, 0x7632, R84 ;  /* 0x000076324d547816 */ /* 0x000fe20000000054 */
[----:B------:R-:W4:Y:S01]  /*31d0*/  LDG.E.128 R80, desc[UR6][R100.64+0x5000] ;  /* 0x0050000664507981 */ /* 0x000f22000c1e1d00 */
[----:B------:R-:W-:Y:S01]  /*31e0*/  SHF.L.U32 R17, R17, 0x10, RZ ;  /* 0x0000001011117819 */ /* 0x000fe200000006ff */
[----:B------:R-:W-:Y:S01]  /*31f0*/  FFMA.FTZ R87, R11, R16, R76 ;  /* 0x000000100b577223 */ /* 0x000fe2000001004c */
[----:B------:R-:W-:Y:S01]  /*3200*/  IMAD.U32 R77, R77, 0x10000, RZ ;  /* 0x000100004d4d7824 */ /* 0x000fe200078e00ff */
[----:B------:R-:W-:-:S02]  /*3210*/  SHF.L.U32 R16, R18, 0x10, RZ ;  /* 0x0000001012107819 */ /* 0x000fc400000006ff */
[----:B------:R-:W-:Y:S01]  /*3220*/  PRMT R18, R18, 0x7632, R18 ;  /* 0x0000763212127816 */ /* 0x000fe20000000012 */
[----:B------:R-:W-:Y:S01]  /*3230*/  FFMA.FTZ R77, R4, R77, R87 ;  /* 0x0000004d044d7223 */ /* 0x000fe20000010057 */
[----:B------:R-:W-:Y:S01]  /*3240*/  SHF.L.U32 R85, R84, 0x10, RZ ;  /* 0x0000001054557819 */ /* 0x000fe200000006ff */
[----:B------:R-:W-:Y:S01]  /*3250*/  FFMA.FTZ R76, R12, R17, R15 ;  /* 0x000000110c4c7223 */ /* 0x000fe2000001000f */
[----:B------:R-:W-:-:S03]  /*3260*/  SHF.L.U32 R15, R18, 0x10, RZ ;  /* 0x00000010120f7819 */ /* 0x000fc600000006ff */
[----:B------:R-:W-:Y:S01]  /*3270*/  FFMA.FTZ R18, R12, R85, R77 ;  /* 0x000000550c127223 */ /* 0x000fe2000001004d */
[C---:B------:R-:W-:Y:S01]  /*3280*/  FFMA.FTZ R17, R9.reuse, R16, R76 ;  /* 0x0000001009117223 */ /* 0x040fe2000001004c */
[----:B------:R-:W4:Y:S01]  /*3290*/  LDG.E.128 R84, desc[UR6][R100.64+0x8800] ;  /* 0x0088000664547981 */ /* 0x000f22000c1e1d00 */
[----:B------:R-:W-:Y:S02]  /*32a0*/  IMAD.U32 R16, R78, 0x10000, RZ ;  /* 0x000100004e107824 */ /* 0x000fe400078e00ff */
[----:B------:R-:W-:Y:S02]  /*32b0*/  FFMA.FTZ R17, R8, R15, R17 ;  /* 0x0000000f08117223 */ /* 0x000fe40000010011 */
[----:B------:R-:W-:Y:S01]  /*32c0*/  FFMA.FTZ R113, R9, R16, R18 ;  /* 0x0000001009717223 */ /* 0x000fe20000010012 */
[C---:B------:R-:W-:Y:S02]  /*32d0*/  PRMT R16, R52.reuse, 0x7632, R16 ;  /* 0x0000763234107816 */ /* 0x040fe40000000010 */
[----:B------:R-:W-:-:S02]  /*32e0*/  SHF.L.U32 R52, R52, 0x10, RZ ;  /* 0x0000001034347819 */ /* 0x000fc400000006ff */
[----:B------:R-:W-:Y:S01]  /*32f0*/  SHF.L.U32 R15, R19, 0x10, RZ ;  /* 0x00000010130f7819 */ /* 0x000fe200000006ff */
[----:B------:R-:W-:Y:S02]  /*3300*/  IMAD.U32 R16, R16, 0x10000, RZ ;  /* 0x0001000010107824 */ /* 0x000fe400078e00ff */
[----:B------:R-:W-:Y:S02]  /*3310*/  FFMA.FTZ R52, R10, R52, R111 ;  /* 0x000000340a347223 */ /* 0x000fe4000001006f */
[--C-:B------:R-:W-:Y:S01]  /*3320*/  FFMA.FTZ R18, R6, R15, R17.reuse ;  /* 0x0000000f06127223 */ /* 0x100fe20000010011 */
[----:B------:R-:W-:Y:S01]  /*3330*/  PRMT R17, R53, 0x7632, R17 ;  /* 0x0000763235117816 */ /* 0x000fe20000000011 */
[----:B------:R-:W-:Y:S01]  /*3340*/  FFMA.FTZ R111, R11, R16, R52 ;  /* 0x000000100b6f7223 */ /* 0x000fe20000010034 */
[----:B------:R-:W-:Y:S02]  /*3350*/  PRMT R78, R78, 0x7632, R78 ;  /* 0x000076324e4e7816 */ /* 0x000fe4000000004e */
[----:B------:R-:W-:-:S02]  /*3360*/  SHF.L.U32 R53, R53, 0x10, RZ ;  /* 0x0000001035357819 */ /* 0x000fc400000006ff */
[----:B------:R-:W-:Y:S02]  /*3370*/  SHF.L.U32 R77, R78, 0x10, RZ ;  /* 0x000000104e4d7819 */ /* 0x000fe400000006ff */
[----:B------:R-:W-:Y:S01]  /*3380*/  SHF.L.U32 R17, R17, 0x10, RZ ;  /* 0x0000001011117819 */ /* 0x000fe200000006ff */
[----:B------:R-:W-:Y:S01]  /*3390*/  FFMA.FTZ R53, R4, R53, R111 ;  /* 0x0000003504357223 */ /* 0x000fe2000001006f */
[----:B------:R-:W-:Y:S02]  /*33a0*/  PRMT R19, R19, 0x7632, R19 ;  /* 0x0000763213137816 */ /* 0x000fe40000000013 */
[C---:B------:R-:W-:Y:S01]  /*33b0*/  SHF.L.U32 R15, R79.reuse, 0x10, RZ ;  /* 0x000000104f0f7819 */ /* 0x040fe200000006ff */
[----:B------:R-:W-:Y:S01]  /*33c0*/  FFMA.FTZ R77, R8, R77, R113 ;  /* 0x0000004d084d7223 */ /* 0x000fe20000010071 */
[----:B------:R-:W-:Y:S01]  /*33d0*/  PRMT R79, R79, 0x7632, R79 ;  /* 0x000076324f4f7816 */ /* 0x000fe2000000004f */
[----:B------:R-:W-:Y:S01]  /*33e0*/  FFMA.FTZ R78, R12, R17, R53 ;  /* 0x000000110c4e7223 */ /* 0x000fe20000010035 */
[----:B------:R-:W-:-:S02]  /*33f0*/  SHF.L.U32 R52, R54, 0x10, RZ ;  /* 0x0000001036347819 */ /* 0x000fc400000006ff */
[----:B------:R-:W-:Y:S01]  /*3400*/  PRMT R54, R54, 0x7632, R54 ;  /* 0x0000763236367816 */ /* 0x000fe20000000036 */
[----:B------:R-:W-:Y:S01]  /*3410*/  IMAD.U32 R16, R19, 0x10000, RZ ;  /* 0x0001000013107824 */ /* 0x000fe200078e00ff */
[----:B------:R-:W-:Y:S01]  /*3420*/  SHF.L.U32 R76, R79, 0x10, RZ ;  /* 0x000000104f4c7819 */ /* 0x000fe200000006ff */
[----:B------:R-:W-:Y:S01]  /*3430*/  FFMA.FTZ R77, R6, R15, R77 ;  /* 0x0000000f064d7223 */ /* 0x000fe2000001004d */
[----:B------:R-:W-:Y:S01]  /*3440*/  FFMA.FTZ R53, R9, R52, R78 ;  /* 0x0000003409357223 */ /* 0x000fe2000001004e */
[----:B------:R-:W-:Y:S01]  /*3450*/  SHF.L.U32 R17, R54, 0x10, RZ ;  /* 0x0000001036117819 */ /* 0x000fe200000006ff */
[C---:B------:R-:W-:Y:S01]  /*3460*/  FFMA.FTZ R15, R7.reuse, R16, R18 ;  /* 0x00000010070f7223 */ /* 0x040fe20000010012 */
[----:B------:R-:W-:Y:S01]  /*3470*/  FFMA.FTZ R76, R7, R76, R77 ;  /* 0x0000004c074c7223 */ /* 0x000fe2000001004d */
[C---:B------:R-:W-:Y:S01]  /*3480*/  IMAD.U32 R16, R68.reuse, 0x10000, RZ ;  /* 0x0001000044107824 */ /* 0x040fe200078e00ff */
[----:B------:R-:W-:Y:S01]  /*3490*/  PRMT R68, R68, 0x7632, R68 ;  /* 0x0000763244447816 */ /* 0x000fe20000000044 */
[----:B------:R-:W-:Y:S01]  /*34a0*/  FFMA.FTZ R17, R8, R17, R53 ;  /* 0x0000001108117223 */ /* 0x000fe20000010035 */
[----:B------:R-:W-:-:S02]  /*34b0*/  PRMT R77, R55, 0x7632, R77 ;  /* 0x00007632374d7816 */ /* 0x000fc4000000004d */
[----:B------:R-:W-:Y:S02]  /*34c0*/  SHF.L.U32 R19, R55, 0x10, RZ ;  /* 0x0000001037137819 */ /* 0x000fe400000006ff */
[----:B------:R-:W4:Y:S01]  /*34d0*/  LDG.E.128 R52, desc[UR6][R100.64+0xc000] ;  /* 0x00c0000664347981 */ /* 0x000f22000c1e1d00 */
[----:B------:R-:W-:Y:S01]  /*34e0*/  SHF.L.U32 R68, R68, 0x10, RZ ;  /* 0x0000001044447819 */ /* 0x000fe200000006ff */
[----:B------:R-:W-:Y:S01]  /*34f0*/  FFMA.FTZ R16, R10, R16, R109 ;  /* 0x000000100a107223 */ /* 0x000fe2000001006d */
[C---:B------:R-:W-:Y:S02]  /*3500*/  PRMT R18, R40.reuse, 0x7632, R18 ;  /* 0x0000763228127816 */ /* 0x040fe40000000012 */
[----:B------:R-:W-:Y:S01]  /*3510*/  SHF.L.U32 R40, R40, 0x10, RZ ;  /* 0x0000001028287819 */ /* 0x000fe200000006ff */
[----:B------:R-:W-:Y:S02]  /*3520*/  IMAD.U32 R79, R69, 0x10000, RZ ;  /* 0x00010000454f7824 */ /* 0x000fe400078e00ff */
[----:B------:R-:W-:Y:S01]  /*3530*/  FFMA.FTZ R109, R11, R68, R16 ;  /* 0x000000440b6d7223 */ /* 0x000fe20000010010 */
[----:B------:R-:W-:Y:S01]  /*3540*/  SHF.L.U32 R18, R18, 0x10, RZ ;  /* 0x0000001012127819 */ /* 0x000fe200000006ff */
[----:B------:R-:W-:-:S02]  /*3550*/  FFMA.FTZ R40, R10, R40, R107 ;  /* 0x000000280a287223 */ /* 0x000fc4000001006b */
[----:B------:R-:W-:Y:S01]  /*3560*/  FFMA.FTZ R79, R4, R79, R109 ;  /* 0x0000004f044f7223 */ /* 0x000fe2000001006d */
[----:B------:R-:W-:Y:S01]  /*3570*/  FFMA.FTZ R78, R6, R19, R17 ;  /* 0x00000013064e7223 */ /* 0x000fe20000010011 */
[----:B------:R-:W-:Y:S02]  /*3580*/  FFMA.FTZ R109, R11, R18, R40 ;  /* 0x000000120b6d7223 */ /* 0x000fe40000010028 */
[----:B------:R-:W4:Y:S01]  /*3590*/  LDG.E.128 R16, desc[UR6][R100.64+0xf800] ;  /* 0x00f8000664107981 */ /* 0x000f22000c1e1d00 */
[----:B------:R-:W-:Y:S02]  /*35a0*/  PRMT R69, R69, 0x7632, R69 ;  /* 0x0000763245457816 */ /* 0x000fe40000000045 */
[C---:B------:R-:W-:Y:S02]  /*35b0*/  SHF.L.U32 R107, R41.reuse, 0x10, RZ ;  /* 0x00000010296b7819 */ /* 0x040fe400000006ff */
[----:B------:R-:W-:Y:S02]  /*35c0*/  PRMT R41, R41, 0x7632, R41 ;  /* 0x0000763229297816 */ /* 0x000fe40000000029 */
[----:B------:R-:W-:Y:S01]  /*35d0*/  SHF.L.U32 R69, R69, 0x10, RZ ;  /* 0x0000001045457819 */ /* 0x000fe200000006ff */
[----:B------:R-:W-:Y:S01]  /*35e0*/  FFMA.FTZ R107, R4, R107, R109 ;  /* 0x0000006b046b7223 */ /* 0x000fe2000001006d */
[C---:B------:R-:W-:Y:S01]  /*35f0*/  SHF.L.U32 R40, R70.reuse, 0x10, RZ ;  /* 0x0000001046287819 */ /* 0x040fe200000006ff */
[----:B------:R-:W-:Y:S01]  /*3600*/  IMAD.U32 R41, R41, 0x10000, RZ ;  /* 0x0001000029297824 */ /* 0x000fe200078e00ff */
[----:B------:R-:W-:Y:S01]  /*3610*/  PRMT R70, R70, 0x7632, R70 ;  /* 0x0000763246467816 */ /* 0x000fe20000000046 */
[--C-:B------:R-:W-:Y:S01]  /*3620*/  FFMA.FTZ R68, R12, R69, R79.reuse ;  /* 0x000000450c447223 */ /* 0x100fe2000001004f */
[----:B------:R-:W-:Y:S01]  /*3630*/  PRMT R79, R42, 0x7632, R79 ;  /* 0x000076322a4f7816 */ /* 0x000fe2000000004f */
[----:B------:R-:W-:Y:S01]  /*3640*/  FFMA.FTZ R107, R12, R41, R107 ;  /* 0x000000290c6b7223 */ /* 0x000fe2000001006b */
[----:B------:R-:W-:Y:S01]  /*3650*/  SHF.L.U32 R42, R42, 0x10, RZ ;  /* 0x000000102a2a7819 */ /* 0x000fe200000006ff */
[----:B------:R-:W-:Y:S01]  /*3660*/  FFMA.FTZ R69, R9, R40, R68 ;  /* 0x0000002809457223 */ /* 0x000fe20000010044 */
[----:B------:R-:W-:Y:S01]  /*3670*/  SHF.L.U32 R41, R70, 0x10, RZ ;  /* 0x0000001046297819 */ /* 0x000fe200000006ff */
[----:B------:R-:W-:-:S02]  /*3680*/  IMAD.U32 R79, R79, 0x10000, RZ ;  /* 0x000100004f4f7824 */ /* 0x000fc400078e00ff */
[----:B------:R-:W-:Y:S01]  /*3690*/  FFMA.FTZ R42, R9, R42, R107 ;  /* 0x0000002a092a7223 */ /* 0x000fe2000001006b */
[C---:B------:R-:W-:Y:S01]  /*36a0*/  PRMT R40, R71.reuse, 0x7632, R40 ;  /* 0x0000763247287816 */ /* 0x040fe20000000028 */
[C---:B------:R-:W-:Y:S01]  /*36b0*/  FFMA.FTZ R41, R8.reuse, R41, R69 ;  /* 0x0000002908297223 */ /* 0x040fe20000010045 */
[----:B------:R-:W-:Y:S01]  /*36c0*/  SHF.L.U32 R71, R71, 0x10, RZ ;  /* 0x0000001047477819 */ /* 0x000fe200000006ff */
[----:B------:R-:W-:Y:S01]  /*36d0*/  FFMA.FTZ R42, R8, R79, R42 ;  /* 0x0000004f082a7223 */ /* 0x000fe2000001002a */
[C---:B------:R-:W-:Y:S02]  /*36e0*/  SHF.L.U32 R69, R43.reuse, 0x10, RZ ;  /* 0x000000102b457819 */ /* 0x040fe400000006ff */
[----:B------:R-:W-:Y:S01]  /*36f0*/  SHF.L.U32 R68, R60, 0x10, RZ ;  /* 0x000000103c447819 */ /* 0x000fe200000006ff */
[----:B------:R-:W-:Y:S01]  /*3700*/  FFMA.FTZ R41, R6, R71, R41 ;  /* 0x0000004706297223 */ /* 0x000fe20000010029 */
[----:B------:R-:W-:Y:S01]  /*3710*/  PRMT R60, R60, 0x7632, R60 ;  /* 0x000076323c3c7816 */ /* 0x000fe2000000003c */
[----:B------:R-:W-:Y:S01]  /*3720*/  FFMA.FTZ R107, R6, R69, R42 ;  /* 0x00000045066b7223 */ /* 0x000fe2000001002a */
[----:B------:R-:W-:Y:S01]  /*3730*/  PRMT R43, R43, 0x7632, R43 ;  /* 0x000076322b2b7816 */ /* 0x000fe2000000002b */
[----:B------:R-:W-:-:S02]  /*3740*/  FFMA.FTZ R88, R10, R68, R105 ;  /* 0x000000440a587223 */ /* 0x000fc40000010069 */
[----:B------:R-:W4:Y:S01]  /*3750*/  LDG.E.128 R68, desc[UR6][R100.64+0x13000] ;  /* 0x0130000664447981 */ /* 0x000f22000c1e1d00 */
[----:B------:R-:W-:Y:S01]  /*3760*/  IMAD.U32 R60, R60, 0x10000, RZ ;  /* 0x000100003c3c7824 */ /* 0x000fe200078e00ff */
[----:B------:R-:W-:Y:S01]  /*3770*/  SHF.L.U32 R42, R43, 0x10, RZ ;  /* 0x000000102b2a7819 */ /* 0x000fe200000006ff */
[----:B------:R-:W-:Y:S01]  /*3780*/  IMAD.U32 R43, R61, 0x10000, RZ ;  /* 0x000100003d2b7824 */ /* 0x000fe200078e00ff */
[----:B------:R-:W-:Y:S01]  /*3790*/  SHF.L.U32 R77, R77, 0x10, RZ ;  /* 0x000000104d4d7819 */ /* 0x000fe200000006ff */
[----:B------:R-:W-:Y:S01]  /*37a0*/  FFMA.FTZ R105, R11, R60, R88 ;  /* 0x0000003c0b697223 */ /* 0x000fe20000010058 */
[----:B------:R-:W-:Y:S02]  /*37b0*/  SHF.L.U32 R40, R40, 0x10, RZ ;  /* 0x0000001028287819 */ /* 0x000fe400000006ff */
[----:B------:R-:W-:Y:S01]  /*37c0*/  PRMT R61, R61, 0x7632, R61 ;  /* 0x000076323d3d7816 */ /* 0x000fe2000000003d */
[C---:B------:R-:W-:Y:S01]  /*37d0*/  FFMA.FTZ R78, R7.reuse, R77, R78 ;  /* 0x0000004d074e7223 */ /* 0x040fe2000001004e */
[----:B------:R-:W-:Y:S01]  /*37e0*/  PRMT R88, R48, 0x7632, R88 ;  /* 0x0000763230587816 */ /* 0x000fe20000000058 */
[----:B------:R-:W-:Y:S01]  /*37f0*/  FFMA.FTZ R79, R7, R40, R41 ;  /* 0x00000028074f7223 */ /* 0x000fe20000010029 */
[----:B------:R-:W-:Y:S01]  /*3800*/  SHF.L.U32 R61, R61, 0x10, RZ ;  /* 0x000000103d3d7819 */ /* 0x000fe200000006ff */
[----:B------:R-:W-:Y:S01]  /*3810*/  FFMA.FTZ R77, R7, R42, R107 ;  /* 0x0000002a074d7223 */ /* 0x000fe2000001006b */
[----:B------:R-:W-:Y:S01]  /*3820*/  FFMA.FTZ R105, R4, R43, R105 ;  /* 0x0000002b04697223 */ /* 0x000fe20000010069 */
[----:B------:R-:W-:Y:S01]  /*3830*/  SHF.L.U32 R90, R48, 0x10, RZ ;  /* 0x00000010305a7819 */ /* 0x000fe200000006ff */
[----:B------:R-:W4:Y:S01]  /*3840*/  LDG.E.128 R40, desc[UR6][R100.64+0x16800] ;  /* 0x0168000664287981 */ /* 0x000f22000c1e1d00 */
[----:B------:R-:W-:-:S02]  /*3850*/  PRMT R60, R62, 0x7632, R60 ;  /* 0x000076323e3c7816 */ /* 0x000fc4000000003c */
[----:B------:R-:W-:Y:S02]  /*3860*/  SHF.L.U32 R62, R62, 0x10, RZ ;  /* 0x000000103e3e7819 */ /* 0x000fe400000006ff */
[----:B------:R-:W-:Y:S01]  /*3870*/  SHF.L.U32 R92, R88, 0x10, RZ ;  /* 0x00000010585c7819 */ /* 0x000fe200000006ff */
[----:B------:R-:W-:Y:S01]  /*3880*/  FFMA.FTZ R88, R12, R61, R105 ;  /* 0x0000003d0c587223 */ /* 0x000fe20000010069 */
[----:B------:R-:W-:Y:S01]  /*3890*/  FFMA.FTZ R94, R10, R90, R99 ;  /* 0x0000005a0a5e7223 */ /* 0x000fe20000010063 */
[C---:B------:R-:W-:Y:S02]  /*38a0*/  PRMT R90, R49.reuse, 0x7632, R90 ;  /* 0x00007632315a7816 */ /* 0x040fe4000000005a */
[----:B------:R-:W-:Y:S01]  /*38b0*/  SHF.L.U32 R99, R49, 0x10, RZ ;  /* 0x0000001031637819 */ /* 0x000fe200000006ff */
[----:B------:R-:W-:Y:S01]  /*38c0*/  FFMA.FTZ R61, R9, R62, R88 ;  /* 0x0000003e093d7223 */ /* 0x000fe20000010058 */
[----:B------:R-:W-:Y:S01]  /*38d0*/  SHF.L.U32 R49, R60, 0x10, RZ ;  /* 0x000000103c317819 */ /* 0x000fe200000006ff */
[----:B------:R-:W-:Y:S01]  /*38e0*/  FFMA.FTZ R107, R11, R92, R94 ;  /* 0x0000005c0b6b7223 */ /* 0x000fe2000001005e */
[----:B------:R-:W-:-:S02]  /*38f0*/  PRMT R62, R56, 0x7632, R62 ;  /* 0x00007632383e7816 */ /* 0x000fc4000000003e */
[----:B------:R-:W-:Y:S01]  /*3900*/  SHF.L.U32 R88, R56, 0x10, RZ ;  /* 0x0000001038587819 */ /* 0x000fe200000006ff */
[----:B------:R-:W-:Y:S01]  /*3910*/  FFMA.FTZ R49, R8, R49, R61 ;  /* 0x0000003108317223 */ /* 0x000fe2000001003d */
[C---:B------:R-:W-:Y:S01]  /*3920*/  PRMT R48, R63.reuse, 0x7632, R48 ;  /* 0x000076323f307816 */ /* 0x040fe20000000030 */
[----:B------:R-:W-:Y:S01]  /*3930*/  IMAD.U32 R63, R63, 0x10000, RZ ;  /* 0x000100003f3f7824 */ /* 0x000fe200078e00ff */
[C---:B------:R-:W-:Y:S02]  /*3940*/  SHF.L.U32 R56, R50.reuse, 0x10, RZ ;  /* 0x0000001032387819 */ /* 0x040fe400000006ff */
[----:B------:R-:W-:Y:S01]  /*3950*/  PRMT R50, R50, 0x7632, R50 ;  /* 0x0000763232327816 */ /* 0x000fe20000000032 */
[----:B------:R-:W-:Y:S02]  /*3960*/  IMAD.U32 R105, R90, 0x10000, RZ ;  /* 0x000100005a697824 */ /* 0x000fe400078e00ff */
[----:B------:R-:W-:Y:S01]  /*3970*/  FFMA.FTZ R99, R4, R99, R107 ;  /* 0x0000006304637223 */ /* 0x000fe2000001006b */
[----:B------:R-:W-:Y:S01]  /*3980*/  SHF.L.U32 R62, R62, 0x10, RZ ;  /* 0x000000103e3e7819 */ /* 0x000fe200000006ff */
[----:B------:R-:W-:Y:S01]  /*3990*/  FFMA.FTZ R90, R10, R88, R97 ;  /* 0x000000580a5a7223 */ /* 0x000fe20000010061 */
[----:B------:R-:W-:Y:S01]  /*39a0*/  FFMA.FTZ R88, R6, R63, R49 ;  /* 0x0000003f06587223 */ /* 0x000fe20000010031 */
[----:B------:R-:W-:-:S02]  /*39b0*/  IMAD.U32 R49, R50, 0x10000, RZ ;  /* 0x0001000032317824 */ /* 0x000fc400078e00ff */
[----:B------:R-:W-:Y:S01]  /*39c0*/  FFMA.FTZ R60, R12, R105, R99 ;  /* 0x000000690c3c7223 */ /* 0x000fe20000010063 */
[----:B------:R-:W-:Y:S01]  /*39d0*/  PRMT R50, R57, 0x7632, R50 ;  /* 0x0000763239327816 */ /* 0x000fe20000000032 */
[----:B------:R-:W-:Y:S01]  /*39e0*/  FFMA.FTZ R105, R11, R62, R90 ;  /* 0x0000003e0b697223 */ /* 0x000fe2000001005a */
[----:B------:R-:W-:Y:S01]  /*39f0*/  SHF.L.U32 R57, R57, 0x10, RZ ;  /* 0x0000001039397819 */ /* 0x000fe200000006ff */
[----:B------:R-:W-:Y:S02]  /*3a00*/  FFMA.FTZ R97, R9, R56, R60 ;  /* 0x0000003809617223 */ /* 0x000fe4000001003c */
[----:B------:R-:W-:Y:S01]  /*3a10*/  IMAD.U32 R99, R50, 0x10000, RZ ;  /* 0x0001000032637824 */ /* 0x000fe200078e00ff */
[----:B------:R-:W4:Y:S01]  /*3a20*/  LDG.E.128 R60, desc[UR6][R100.64+0x1a000] ;  /* 0x01a00006643c7981 */ /* 0x000f22000c1e1d00 */
[----:B------:R-:W-:Y:S01]  /*3a30*/  FFMA.FTZ R57, R4, R57, R105 ;  /* 0x0000003904397223 */ /* 0x000fe20000010069 */
[----:B------:R-:W-:Y:S01]  /*3a40*/  FFMA.FTZ R97, R8, R49, R97 ;  /* 0x0000003108617223 */ /* 0x000fe20000010061 */
[----:B------:R-:W-:-:S02]  /*3a50*/  SHF.L.U32 R49, R51, 0x10, RZ ;  /* 0x0000001033317819 */ /* 0x000fc400000006ff */
[----:B------:R-:W-:Y:S01]  /*3a60*/  PRMT R56, R51, 0x7632, R56 ;  /* 0x0000763233387816 */ /* 0x000fe20000000038 */
[--C-:B------:R-:W-:Y:S01]  /*3a70*/  FFMA.FTZ R92, R12, R99, R57.reuse ;  /* 0x000000630c5c7223 */ /* 0x100fe20000010039 */
[----:B------:R-:W-:Y:S02]  /*3a80*/  SHF.L.U32 R48, R48, 0x10, RZ ;  /* 0x0000001030307819 */ /* 0x000fe400000006ff */
        /* <DEDUP_REMOVED lines=8> */
[----:B------:R-:W4:Y:S01]  /*3b10*/  LDG.E.128 R48, desc[UR6][R100.64+0x1d800] ;  /* 0x01d8000664307981 */ /* 0x000f22000c1e1d00 */
[----:B------:R-:W-:Y:S01]  /*3b20*/  PRMT R58, R58, 0x7632, R58 ;  /* 0x000076323a3a7816 */ /* 0x000fe2000000003a */
[----:B------:R-:W-:Y:S01]  /*3b30*/  FFMA.FTZ R89, R7, R56, R90 ;  /* 0x0000003807597223 */ /* 0x000fe2000001005a */
[----:B------:R-:W-:Y:S01]  /*3b40*/  PRMT R56, R65, 0x7632, R56 ;  /* 0x0000763241387816 */ /* 0x000fe20000000038 */
[----:B------:R-:W-:Y:S01]  /*3b50*/  FFMA.FTZ R105, R11, R96, R94 ;  /* 0x000000600b697223 */ /* 0x000fe2000001005e */
[----:B------:R-:W-:Y:S01]  /*3b60*/  SHF.L.U32 R99, R65, 0x10, RZ ;  /* 0x0000001041637819 */ /* 0x000fe200000006ff */
[----:B------:R-:W-:Y:S01]  /*3b70*/  FFMA.FTZ R97, R9, R64, R92 ;  /* 0x0000004009617223 */ /* 0x000fe2000001005c */
[----:B------:R-:W-:Y:S02]  /*3b80*/  SHF.L.U32 R57, R58, 0x10, RZ ;  /* 0x000000103a397819 */ /* 0x000fe400000006ff */
[C---:B------:R-:W-:Y:S01]  /*3b90*/  SHF.L.U32 R65, R59.reuse, 0x10, RZ ;  /* 0x000000103b417819 */ /* 0x040fe200000006ff */
[----:B------:R-:W-:Y:S01]  /*3ba0*/  FFMA.FTZ R99, R4, R99, R105 ;  /* 0x0000006304637223 */ /* 0x000fe20000010069 */
[----:B------:R-:W-:Y:S01]  /*3bb0*/  PRMT R64, R59, 0x7632, R64 ;  /* 0x000076323b407816 */ /* 0x000fe20000000040 */
[----:B------:R-:W-:-:S02]  /*3bc0*/  IMAD.U32 R59, R56, 0x10000, RZ ;  /* 0x00010000383b7824 */ /* 0x000fc400078e00ff */
[----:B------:R-:W-:Y:S01]  /*3bd0*/  FFMA.FTZ R57, R8, R57, R97 ;  /* 0x0000003908397223 */ /* 0x000fe20000010061 */
[C---:B------:R-:W-:Y:S02]  /*3be0*/  PRMT R56, R66.reuse, 0x7632, R56 ;  /* 0x0000763242387816 */ /* 0x040fe40000000038 */
[----:B------:R-:W-:Y:S01]  /*3bf0*/  SHF.L.U32 R66, R66, 0x10, RZ ;  /* 0x0000001042427819 */ /* 0x000fe200000006ff */
[----:B------:R-:W-:Y:S01]  /*3c00*/  FFMA.FTZ R58, R12, R59, R99 ;  /* 0x0000003b0c3a7223 */ /* 0x000fe20000010063 */
[----:B------:R-:W-:Y:S01]  /*3c10*/  FFMA.FTZ R92, R6, R65, R57 ;  /* 0x00000041065c7223 */ /* 0x000fe20000010039 */
[C---:B--2---:R-:W-:Y:S02]  /*3c20*/  PRMT R90, R44.reuse, 0x7632, R90 ;  /* 0x000076322c5a7816 */ /* 0x044fe4000000005a */
[----:B------:R-:W-:Y:S01]  /*3c30*/  SHF.L.U32 R44, R44, 0x10, RZ ;  /* 0x000000102c2c7819 */ /* 0x000fe200000006ff */
[----:B------:R-:W-:Y:S01]  /*3c40*/  FFMA.FTZ R97, R9, R66, R58 ;  /* 0x0000004209617223 */ /* 0x000fe2000001003a */
[----:B------:R-:W-:Y:S01]  /*3c50*/  SHF.L.U32 R65, R56, 0x10, RZ ;  /* 0x0000001038417819 */ /* 0x000fe200000006ff */
[----:B------:R-:W-:Y:S01]  /*3c60*/  IMAD.U32 R90, R90, 0x10000, RZ ;  /* 0x000100005a5a7824 */ /* 0x000fe200078e00ff */
[----:B------:R-:W2:Y:S01]  /*3c70*/  LDG.E.128 R56, desc[UR6][R100.64+0x21000] ;  /* 0x0210000664387981 */ /* 0x000ea2000c1e1d00 */
[----:B------:R-:W-:-:S02]  /*3c80*/  FFMA.FTZ R44, R10, R44, R91 ;  /* 0x0000002c0a2c7223 */ /* 0x000fc4000001005b */
[----:B------:R-:W-:Y:S01]  /*3c90*/  FFMA.FTZ R97, R8, R65, R97 ;  /* 0x0000004108617223 */ /* 0x000fe20000010061 */
[----:B------:R-:W-:Y:S02]  /*3ca0*/  SHF.L.U32 R65, R67, 0x10, RZ ;  /* 0x0000001043417819 */ /* 0x000fe400000006ff */
[----:B------:R-:W-:Y:S02]  /*3cb0*/  SHF.L.U32 R99, R45, 0x10, RZ ;  /* 0x000000102d637819 */ /* 0x000fe400000006ff */
[----:B------:R-:W-:Y:S01]  /*3cc0*/  PRMT R67, R67, 0x7632, R67 ;  /* 0x0000763243437816 */ /* 0x000fe20000000043 */
[----:B------:R-:W-:Y:S01]  /*3cd0*/  FFMA.FTZ R105, R11, R90, R44 ;  /* 0x0000005a0b697223 */ /* 0x000fe2000001002c */
[----:B------:R-:W-:Y:S01]  /*3ce0*/  PRMT R45, R45, 0x7632, R45 ;  /* 0x000076322d2d7816 */ /* 0x000fe2000000002d */
[----:B------:R-:W-:Y:S01]  /*3cf0*/  FFMA.FTZ R91, R6, R65, R97 ;  /* 0x00000041065b7223 */ /* 0x000fe20000010061 */
[----:B------:R-:W-:Y:S01]  /*3d00*/  SHF.L.U32 R44, R67, 0x10, RZ ;  /* 0x00000010432c7819 */ /* 0x000fe200000006ff */
[----:B------:R-:W-:Y:S01]  /*3d10*/  IMAD.U32 R90, R64, 0x10000, RZ ;  /* 0x00010000405a7824 */ /* 0x000fe200078e00ff */
[----:B------:R-:W-:Y:S01]  /*3d20*/  SHF.L.U32 R45, R45, 0x10, RZ ;  /* 0x000000102d2d7819 */ /* 0x000fe200000006ff */
[----:B------:R-:W-:Y:S01]  /*3d30*/  FFMA.FTZ R99, R4, R99, R105 ;  /* 0x0000006304637223 */ /* 0x000fe20000010069 */
[C---:B------:R-:W-:Y:S01]  /*3d40*/  SHF.L.U32 R94, R46.reuse, 0x10, RZ ;  /* 0x000000102e5e7819 */ /* 0x040fe200000006ff */
[C---:B------:R-:W-:Y:S01]  /*3d50*/  FFMA.FTZ R90, R7.reuse, R90, R92 ;  /* 0x0000005a075a7223 */ /* 0x040fe2000001005c */
[----:B------:R-:W-:Y:S01]  /*3d60*/  FFMA.FTZ R91, R7, R44, R91 ;  /* 0x0000002c075b7223 */ /* 0x000fe2000001005b */
[----:B------:R-:W-:Y:S01]  /*3d70*/  PRMT R46, R46, 0x7632, R46 ;  /* 0x000076322e2e7816 */ /* 0x000fe2000000002e */
[----:B------:R-:W2:Y:S01]  /*3d80*/  LDG.E.128 R64, desc[UR6][R100.64+0x24800] ;  /* 0x0248000664407981 */ /* 0x000ea2000c1e1d00 */
[----:B------:R-:W-:Y:S01]  /*3d90*/  FFMA.FTZ R96, R12, R45, R99 ;  /* 0x0000002d0c607223 */ /* 0x000fe20000010063 */
[----:B---3--:R-:W-:-:S02]  /*3da0*/  PRMT R44, R32, 0x7632, R44 ;  /* 0x00007632202c7816 */ /* 0x008fc4000000002c */
[----:B------:R-:W-:Y:S01]  /*3db0*/  SHF.L.U32 R92, R32, 0x10, RZ ;  /* 0x00000010205c7819 */ /* 0x000fe200000006ff */
[----:B------:R-:W-:Y:S01]  /*3dc0*/  FFMA.FTZ R97, R9, R94, R96 ;  /* 0x0000005e09617223 */ /* 0x000fe20000010060 */
[----:B------:R-:W-:Y:S01]  /*3dd0*/  IMAD.U32 R45, R46, 0x10000, RZ ;  /* 0x000100002e2d7824 */ /* 0x000fe200078e00ff */
[----:B------:R-:W-:Y:S02]  /*3de0*/  SHF.L.U32 R44, R44, 0x10, RZ ;  /* 0x000000102c2c7819 */ /* 0x000fe400000006ff */
[----:B------:R-:W-:Y:S01]  /*3df0*/  FFMA.FTZ R92, R10, R92, R95 ;  /* 0x0000005c0a5c7223 */ /* 0x000fe2000001005f */
[C---:B------:R-:W-:Y:S01]  /*3e00*/  PRMT R46, R33.reuse, 0x7632, R46 ;  /* 0x00007632212e7816 */ /* 0x040fe2000000002e */
[----:B------:R-:W-:Y:S01]  /*3e10*/  FFMA.FTZ R45, R8, R45, R97 ;  /* 0x0000002d082d7223 */ /* 0x000fe20000010061 */
[----:B------:R-:W-:Y:S01]  /*3e20*/  SHF.L.U32 R33, R33, 0x10, RZ ;  /* 0x0000001021217819 */ /* 0x000fe200000006ff */
[----:B------:R-:W-:Y:S01]  /*3e30*/  FFMA.FTZ R97, R11, R44, R92 ;  /* 0x0000002c0b617223 */ /* 0x000fe2000001005c */
[C---:B------:R-:W-:Y:S01]  /*3e40*/  PRMT R44, R28.reuse, 0x7632, R44 ;  /* 0x000076321c2c7816 */ /* 0x040fe2000000002c */
[----:B------:R-:W-:Y:S01]  /*3e50*/  IMAD.U32 R28, R28, 0x10000, RZ ;  /* 0x000100001c1c7824 */ /* 0x000fe200078e00ff */
[----:B------:R-:W-:Y:S01]  /*3e60*/  SHF.L.U32 R95, R46, 0x10, RZ ;  /* 0x000000102e5f7819 */ /* 0x000fe200000006ff */
[----:B------:R-:W-:Y:S01]  /*3e70*/  FFMA.FTZ R33, R4, R33, R97 ;  /* 0x0000002104217223 */ /* 0x000fe20000010061 */
[----:B------:R-:W-:Y:S01]  /*3e80*/  PRMT R32, R47, 0x7632, R32 ;  /* 0x000076322f207816 */ /* 0x000fe20000000020 */
[----:B------:R-:W-:Y:S01]  /*3e90*/  FFMA.FTZ R94, R10, R28, R93 ;  /* 0x0000001c0a5e7223 */ /* 0x000fe2000001005d */
[----:B------:R-:W-:Y:S01]  /*3ea0*/  SHF.L.U32 R46, R44, 0x10, RZ ;  /* 0x000000102c2e7819 */ /* 0x000fe200000006ff */
[----:B------:R-:W-:Y:S01]  /*3eb0*/  FFMA.FTZ R44, R12, R95, R33 ;  /* 0x0000005f0c2c7223 */ /* 0x000fe20000010021 */
[----:B------:R-:W-:-:S02]  /*3ec0*/  PRMT R28, R34, 0x7632, R28 ;  /* 0x00007632221c7816 */ /* 0x000fc4000000001c */
[----:B------:R-:W-:Y:S02]  /*3ed0*/  SHF.L.U32 R47, R47, 0x10, RZ ;  /* 0x000000102f2f7819 */ /* 0x000fe400000006ff */
[----:B------:R-:W-:Y:S01]  /*3ee0*/  SHF.L.U32 R34, R34, 0x10, RZ ;  /* 0x0000001022227819 */ /* 0x000fe200000006ff */
[----:B------:R-:W-:Y:S01]  /*3ef0*/  FFMA.FTZ R97, R11, R46, R94 ;  /* 0x0000002e0b617223 */ /* 0x000fe2000001005e */
[----:B------:R-:W-:Y:S01]  /*3f00*/  PRMT R93, R29, 0x7632, R93 ;  /* 0x000076321d5d7816 */ /* 0x000fe2000000005d */
[----:B------:R-:W-:Y:S02]  /*3f10*/  FFMA.FTZ R92, R6, R47, R45 ;  /* 0x0000002f065c7223 */ /* 0x000fe4000001002d */
[----:B------:R-:W-:Y:S01]  /*3f20*/  FFMA.FTZ R33, R9, R34, R44 ;  /* 0x0000002209217223 */ /* 0x000fe2000001002c */
[----:B------:R-:W-:Y:S01]  /*3f30*/  IMAD.U32 R95, R29, 0x10000, RZ ;  /* 0x000100001d5f7824 */ /* 0x000fe200078e00ff */
[----:B------:R-:W3:Y:S01]  /*3f40*/  LDG.E.128 R44, desc[UR6][R100.64+0x28000] ;  /* 0x02800006642c7981 */ /* 0x000ee2000c1e1d00 */
[----:B------:R-:W-:-:S02]  /*3f50*/  SHF.L.U32 R29, R28, 0x10, RZ ;  /* 0x000000101c1d7819 */ /* 0x000fc400000006ff */
[----:B------:R-:W-:Y:S01]  /*3f60*/  SHF.L.U32 R93, R93, 0x10, RZ ;  /* 0x000000105d5d7819 */ /* 0x000fe200000006ff */
[----:B------:R-:W-:Y:S01]  /*3f70*/  FFMA.FTZ R95, R4, R95, R97 ;  /* 0x0000005f045f7223 */ /* 0x000fe20000010061 */
[----:B------:R-:W-:Y:S01]  /*3f80*/  PRMT R28, R30, 0x7632, R28 ;  /* 0x000076321e1c7816 */ /* 0x000fe2000000001c */
[----:B------:R-:W-:Y:S01]  /*3f90*/  FFMA.FTZ R33, R8, R29, R33 ;  /* 0x0000001d08217223 */ /* 0x000fe20000010021 */
[----:B------:R-:W-:Y:S01]  /*3fa0*/  SHF.L.U32 R30, R30, 0x10, RZ ;  /* 0x000000101e1e7819 */ /* 0x000fe200000006ff */
[----:B------:R-:W-:Y:S01]  /*3fb0*/  FFMA.FTZ R34, R12, R93, R95 ;  /* 0x0000005d0c227223 */ /* 0x000fe2000001005f */
[C---:B------:R-:W-:Y:S01]  /*3fc0*/  IMAD.U32 R29, R35.reuse, 0x10000, RZ ;  /* 0x00010000231d7824 */ /* 0x040fe200078e00ff */
[----:B------:R-:W-:Y:S02]  /*3fd0*/  PRMT R35, R35, 0x7632, R35 ;  /* 0x0000763223237816 */ /* 0x000fe40000000023 */
[----:B------:R-:W-:Y:S01]  /*3fe0*/  SHF.L.U32 R32, R32, 0x10, RZ ;  /* 0x0000001020207819 */ /* 0x000fe200000006ff */
[----:B------:R-:W-:Y:S01]  /*3ff0*/  FFMA.FTZ R95, R9, R30, R34 ;  /* 0x0000001e095f7223 */ /* 0x000fe20000010022 */
[----:B------:R-:W-:Y:S01]  /*4000*/  SHF.L.U32 R93, R28, 0x10, RZ ;  /* 0x000000101c5d7819 */ /* 0x000fe200000006ff */
[----:B------:R-:W-:Y:S01]  /*4010*/  FFMA.FTZ R30, R6, R29, R33 ;  /* 0x0000001d061e7223 */ /* 0x000fe20000010021 */
[----:B------:R-:W-:-:S02]  /*4020*/  SHF.L.U32 R28, R35, 0x10, RZ ;  /* 0x00000010231c7819 */ /* 0x000fc400000006ff */
[----:B------:R-:W-:Y:S01]  /*4030*/  SHF.L.U32 R29, R31, 0x10, RZ ;  /* 0x000000101f1d7819 */ /* 0x000fe200000006ff */
[C---:B------:R-:W-:Y:S01]  /*4040*/  FFMA.FTZ R92, R7.reuse, R32, R92 ;  /* 0x00000020075c7223 */ /* 0x040fe2000001005c */
[C---:B------:R-:W-:Y:S01]  /*4050*/  PRMT R31, R72.reuse, 0x7632, R31 ;  /* 0x00007632481f7816 */ /* 0x040fe2000000001f */
[----:B------:R-:W3:Y:S01]  /*4060*/  LDG.E.128 R32, desc[UR6][R100.64+0x2b800] ;  /* 0x02b8000664207981 */ /* 0x000ee2000c1e1d00 */
[----:B------:R-:W-:Y:S01]  /*4070*/  SHF.L.U32 R96, R72, 0x10, RZ ;  /* 0x0000001048607819 */ /* 0x000fe200000006ff */
[----:B------:R-:W-:Y:S01]  /*4080*/  FFMA.FTZ R95, R8, R93, R95 ;  /* 0x0000005d085f7223 */ /* 0x000fe2000001005f */
[--C-:B------:R-:W-:Y:S01]  /*4090*/  FFMA.FTZ R93, R7, R28, R30.reuse ;  /* 0x0000001c075d7223 */ /* 0x100fe2000001001e */
[----:B------:R-:W-:Y:S02]  /*40a0*/  IMAD.U32 R28, R31, 0x10000, RZ ;  /* 0x000100001f1c7824 */ /* 0x000fe400078e00ff */
[----:B------:R-:W-:Y:S01]  /*40b0*/  FFMA.FTZ R96, R10, R96, R5 ;  /* 0x000000600a607223 */ /* 0x000fe20000010005 */
[----:B------:R-:W-:Y:S01]  /*40c0*/  PRMT R30, R20, 0x7632, R30 ;  /* 0x00007632141e7816 */ /* 0x000fe2000000001e */
[----:B------:R-:W-:Y:S01]  /*40d0*/  FFMA.FTZ R94, R6, R29, R95 ;  /* 0x0000001d065e7223 */ /* 0x000fe2000001005f */
[----:B------:R-:W-:Y:S01]  /*40e0*/  SHF.L.U32 R20, R20, 0x10, RZ ;  /* 0x0000001014147819 */ /* 0x000fe200000006ff */
[----:B------:R-:W-:Y:S01]  /*40f0*/  FFMA.FTZ R29, R11, R28, R96 ;  /* 0x0000001c0b1d7223 */ /* 0x000fe20000010060 */
[----:B------:R-:W-:-:S02]  /*4100*/  SHF.L.U32 R5, R73, 0x10, RZ ;  /* 0x0000001049057819 */ /* 0x000fc400000006ff */
[----:B------:R-:W-:Y:S01]  /*4110*/  PRMT R73, R73, 0x7632, R73 ;  /* 0x0000763249497816 */ /* 0x000fe20000000049 */
[----:B------:R-:W-:Y:S01]  /*4120*/  FFMA.FTZ R20, R10, R20, R3 ;  /* 0x000000140a147223 */ /* 0x000fe20000010003 */
[----:B------:R-:W-:Y:S01]  /*4130*/  SHF.L.U32 R96, R30, 0x10, RZ ;  /* 0x000000101e607819 */ /* 0x000fe200000006ff */
[----:B------:R-:W-:Y:S01]  /*4140*/  FFMA.FTZ R5, R4, R5, R29 ;  /* 0x0000000504057223 */ /* 0x000fe2000001001d */
[----:B------:R-:W-:Y:S02]  /*4150*/  PRMT R72, R31, 0x7632, R72 ;  /* 0x000076321f487816 */ /* 0x000fe40000000048 */
[----:B------:R-:W-:Y:S01]  /*4160*/  SHF.L.U32 R73, R73, 0x10, RZ ;  /* 0x0000001049497819 */ /* 0x000fe200000006ff */
[----:B------:R-:W3:Y:S01]  /*4170*/  LDG.E.128 R28, desc[UR6][R100.64+0x2f000] ;  /* 0x02f00006641c7981 */ /* 0x000ee2000c1e1d00 */
[----:B------:R-:W-:Y:S01]  /*4180*/  PRMT R3, R21, 0x7632, R3 ;  /* 0x0000763215037816 */ /* 0x000fe20000000003 */
[----:B------:R-:W-:Y:S01]  /*4190*/  FFMA.FTZ R11, R11, R96, R20 ;  /* 0x000000600b0b7223 */ /* 0x000fe20000010014 */
[----:B------:R-:W-:-:S02]  /*41a0*/  IMAD.U32 R21, R21, 0x10000, RZ ;  /* 0x0001000015157824 */ /* 0x000fc400078e00ff */
[----:B------:R-:W-:Y:S01]  /*41b0*/  FFMA.FTZ R20, R12, R73, R5 ;  /* 0x000000490c147223 */ /* 0x000fe20000010005 */
[----:B------:R-:W-:Y:S02]  /*41c0*/  SHF.L.U32 R5, R3, 0x10, RZ ;  /* 0x0000001003057819 */ /* 0x000fe400000006ff */
[----:B------:R-:W-:Y:S01]  /*41d0*/  SHF.L.U32 R10, R74, 0x10, RZ ;  /* 0x000000104a0a7819 */ /* 0x000fe200000006ff */
[----:B------:R-:W-:Y:S01]  /*41e0*/  FFMA.FTZ R11, R4, R21, R11 ;  /* 0x00000015040b7223 */ /* 0x000fe2000001000b */
[----:B------:R-:W-:Y:S02]  /*41f0*/  PRMT R74, R74, 0x7632, R74 ;  /* 0x000076324a4a7816 */ /* 0x000fe4000000004a */
[----:B------:R-:W-:Y:S01]  /*4200*/  SHF.L.U32 R72, R72, 0x10, RZ ;  /* 0x0000001048487819 */ /* 0x000fe200000006ff */
[----:B------:R-:W-:Y:S01]  /*4210*/  FFMA.FTZ R12, R12, R5, R11 ;  /* 0x000000050c0c7223 */ /* 0x000fe2000001000b */
[----:B------:R-:W-:Y:S01]  /*4220*/  SHF.L.U32 R5, R74, 0x10, RZ ;  /* 0x000000104a057819 */ /* 0x000fe200000006ff */
[----:B------:R-:W-:Y:S01]  /*4230*/  FFMA.FTZ R21, R9, R10, R20 ;  /* 0x0000000a09157223 */ /* 0x000fe20000010014 */
[----:B------:R-:W-:-:S02]  /*4240*/  IMAD.U32 R10, R22, 0x10000, RZ ;  /* 0x00010000160a7824 */ /* 0x000fc400078e00ff */
[----:B------:R-:W-:Y:S01]  /*4250*/  FFMA.FTZ R3, R7, R72, R94 ;  /* 0x0000004807037223 */ /* 0x000fe2000001005e */
[C---:B------:R-:W-:Y:S01]  /*4260*/  PRMT R4, R75.reuse, 0x7632, R4 ;  /* 0x000076324b047816 */ /* 0x040fe20000000004 */
[----:B------:R-:W-:Y:S01]  /*4270*/  FFMA.FTZ R5, R8, R5, R21 ;  /* 0x0000000508057223 */ /* 0x000fe20000010015 */
[----:B------:R-:W-:Y:S01]  /*4280*/  SHF.L.U32 R11, R75, 0x10, RZ ;  /* 0x000000104b0b7819 */ /* 0x000fe200000006ff */
[----:B------:R-:W-:Y:S01]  /*4290*/  FFMA.FTZ R21, R9, R10, R12 ;  /* 0x0000000a09157223 */ /* 0x000fe2000001000c */
[----:B-----5:R-:W-:Y:S01]  /*42a0*/  SHF.L.U32 R20, R24, 0x10, RZ ;  /* 0x0000001018147819 */ /* 0x020fe200000006ff */
[----:B------:R-:W5:Y:S01]  /*42b0*/  LDG.E.128 R72, desc[UR6][R100.64+0x32800] ;  /* 0x0328000664487981 */ /* 0x000f62000c1e1d00 */
[----:B----4-:R-:W-:Y:S02]  /*42c0*/  SHF.L.U32 R94, R36, 0x10, RZ ;  /* 0x00000010245e7819 */ /* 0x010fe400000006ff */
[----:B------:R-:W-:Y:S02]  /*42d0*/  PRMT R9, R24, 0x7632, R9 ;  /* 0x0000763218097816 */ /* 0x000fe40000000009 */
[----:B------:R-:W-:Y:S01]  /*42e0*/  PRMT R24, R36, 0x7632, R24 ;  /* 0x0000763224187816 */ /* 0x000fe20000000018 */
[----:B------:R-:W-:Y:S01]  /*42f0*/  FFMA.FTZ R95, R94, R20, R13 ;  /* 0x000000145e5f7223 */ /* 0x000fe2000001000d */
[----:B------:R-:W-:-:S02]  /*4300*/  PRMT R22, R22, 0x7632, R22 ;  /* 0x0000763216167816 */ /* 0x000fc40000000016 */
[----:B------:R-:W-:Y:S01]  /*4310*/  SHF.L.U32 R13, R9, 0x10, RZ ;  /* 0x00000010090d7819 */ /* 0x000fe200000006ff */
[----:B------:R-:W-:Y:S01]  /*4320*/  IMAD.U32 R24, R24, 0x10000, RZ ;  /* 0x0001000018187824 */ /* 0x000fe200078e00ff */
[C---:B------:R-:W-:Y:S02]  /*4330*/  PRMT R10, R25.reuse, 0x7632, R10 ;  /* 0x00007632190a7816 */ /* 0x040fe4000000000a */
[----:B------:R-:W-:Y:S02]  /*4340*/  SHF.L.U32 R9, R22, 0x10, RZ ;  /* 0x0000001016097819 */ /* 0x000fe400000006ff */
[----:B------:R-:W-:Y:S01]  /*4350*/  SHF.L.U32 R12, R25, 0x10, RZ ;  /* 0x00000010190c7819 */ /* 0x000fe200000006ff */
[----:B------:R-:W-:Y:S01]  /*4360*/  FFMA.FTZ R20, R24, R13, R95 ;  /* 0x0000000d18147223 */ /* 0x000fe2000001005f */
[C---:B------:R-:W-:Y:S02]  /*4370*/  PRMT R96, R37.reuse, 0x7632, R96 ;  /* 0x0000763225607816 */ /* 0x040fe40000000060 */
[----:B------:R-:W-:Y:S01]  /*4380*/  SHF.L.U32 R25, R37, 0x10, RZ ;  /* 0x0000001025197819 */ /* 0x000fe200000006ff */
[----:B------:R-:W-:Y:S01]  /*4390*/  FFMA.FTZ R8, R8, R9, R21 ;  /* 0x0000000908087223 */ /* 0x000fe20000010015 */
[----:B------:R-:W-:Y:S01]  /*43a0*/  SHF.L.U32 R13, R10, 0x10, RZ ;  /* 0x000000100a0d7819 */ /* 0x000fe200000006ff */
[----:B------:R-:W-:-:S02]  /*43b0*/  IMAD.U32 R96, R96, 0x10000, RZ ;  /* 0x0001000060607824 */ /* 0x000fc400078e00ff */
[----:B------:R-:W-:Y:S01]  /*43c0*/  FFMA.FTZ R21, R25, R12, R20 ;  /* 0x0000000c19157223 */ /* 0x000fe20000010014 */
[----:B------:R-:W-:Y:S02]  /*43d0*/  SHF.L.U32 R9, R23, 0x10, RZ ;  /* 0x0000001017097819 */ /* 0x000fe400000006ff */
[----:B------:R-:W-:Y:S01]  /*43e0*/  SHF.L.U32 R10, R26, 0x10, RZ ;  /* 0x000000101a0a7819 */ /* 0x000fe200000006ff */
[----:B------:R-:W-:Y:S01]  /*43f0*/  FFMA.FTZ R20, R96, R13, R21 ;  /* 0x0000000d60147223 */ /* 0x000fe20000010015 */
[----:B------:R-:W-:Y:S01]  /*4400*/  SHF.L.U32 R95, R38, 0x10, RZ ;  /* 0x00000010265f7819 */ /* 0x000fe200000006ff */
[C---:B------:R-:W-:Y:S01]  /*4410*/  FFMA.FTZ R12, R6.reuse, R11, R5 ;  /* 0x0000000b060c7223 */ /* 0x040fe20000010005 */
[----:B------:R-:W-:-:S03]  /*4420*/  FFMA.FTZ R99, R6, R9, R8 ;  /* 0x0000000906637223 */ /* 0x000fc60000010008 */
[----:B------:R-:W-:Y:S02]  /*4430*/  FFMA.FTZ R13, R95, R10, R20 ;  /* 0x0000000a5f0d7223 */ /* 0x000fe40000010014 */
[----:B------:R-:W4:Y:S01]  /*4440*/  LDG.E.128 R8, desc[UR6][R100.64+0x36000] ;  /* 0x0360000664087981 */ /* 0x000f22000c1e1d00 */
[----:B------:R-:W-:Y:S02]  /*4450*/  PRMT R5, R26, 0x7632, R5 ;  /* 0x000076321a057816 */ /* 0x000fe40000000005 */
[----:B------:R-:W-:Y:S02]  /*4460*/  PRMT R23, R23, 0x7632, R23 ;  /* 0x0000763217177816 */ /* 0x000fe40000000017 */
[----:B------:R-:W-:Y:S02]  /*4470*/  PRMT R26, R38, 0x7632, R26 ;  /* 0x00007632261a7816 */ /* 0x000fe4000000001a */
[C---:B------:R-:W-:Y:S02]  /*4480*/  PRMT R20, R80.reuse, 0x7632, R20 ;  /* 0x0000763250147816 */ /* 0x040fe40000000014 */
[----:B------:R-:W-:Y:S01]  /*4490*/  SHF.L.U32 R21, R80, 0x10, RZ ;  /* 0x0000001050157819 */ /* 0x000fe200000006ff */
[----:B------:R-:W-:Y:S01]  /*44a0*/  IMAD.U32 R4, R4, 0x10000, RZ ;  /* 0x0001000004047824 */ /* 0x000fe200078e00ff */
[----:B------:R-:W-:-:S02]  /*44b0*/  SHF.L.U32 R6, R23, 0x10, RZ ;  /* 0x0000001017067819 */ /* 0x000fc400000006ff */
[----:B------:R-:W-:Y:S02]  /*44c0*/  SHF.L.U32 R5, R5, 0x10, RZ ;  /* 0x0000001005057819 */ /* 0x000fe400000006ff */
[----:B------:R-:W-:Y:S01]  /*44d0*/  SHF.L.U32 R26, R26, 0x10, RZ ;  /* 0x000000101a1a7819 */ /* 0x000fe200000006ff */
[----:B------:R-:W-:Y:S01]  /*44e0*/  FFMA.FTZ R21, R94, R21, R14 ;  /* 0x000000155e157223 */ /* 0x000fe2000001000e */
[----:B------:R-:W-:Y:S01]  /*44f0*/  SHF.L.U32 R23, R20, 0x10, RZ ;  /* 0x0000001014177819 */ /* 0x000fe200000006ff */
[C---:B------:R-:W-:Y:S01]  /*4500*/  FFMA.FTZ R97, R7.reuse, R4, R12 ;  /* 0x0000000407617223 */ /* 0x040fe2000001000c */
[----:B------:R-:W-:Y:S01]  /*4510*/  FFMA.FTZ R99, R7, R6, R99 ;  /* 0x0000000607637223 */ /* 0x000fe20000010063 */
[----:B------:R-:W-:Y:S01]  /*4520*/  FFMA.FTZ R13, R26, R5, R13 ;  /* 0x000000051a0d7223 */ /* 0x000fe2000001000d */
[----:B------:R-:W-:Y:S02]  /*4530*/  IMAD.U32 R5, R27, 0x10000, RZ ;  /* 0x000100001b057824 */ /* 0x000fe400078e00ff */
[----:B------:R-:W-:Y:S01]  /*4540*/  FFMA.FTZ R6, R24, R23, R21 ;  /* 0x0000001718067223 */ /* 0x000fe20000010015 */
[----:B------:R-:W-:-:S02]  /*4550*/  SHF.L.U32 R80, R39, 0x10, RZ ;  /* 0x0000001027507819 */ /* 0x000fc400000006ff */
[----:B------:R-:W-:Y:S02]  /*4560*/  SHF.L.U32 R4, R81, 0x10, RZ ;  /* 0x0000001051047819 */ /* 0x000fe400000006ff */
[----:B------:R-:W-:Y:S01]  /*4570*/  SHF.L.U32 R7, R84, 0x10, RZ ;  /* 0x0000001054077819 */ /* 0x000fe200000006ff */
[----:B------:R-:W-:Y:S02]  /*4580*/  FFMA.FTZ R22, R80, R5, R13 ;  /* 0x0000000550167223 */ /* 0x000fe4000001000d */
[----:B------:R-:W-:Y:S02]  /*4590*/  FFMA.FTZ R23, R25, R4, R6 ;  /* 0x0000000419177223 */ /* 0x000fe40000010006 */
[----:B------:R-:W-:Y:S02]  /*45a0*/  FFMA.FTZ R37, R94, R7, R15 ;  /* 0x000000075e257223 */ /* 0x000fe4000001000f */
[----:B------:R-:W4:Y:S01]  /*45b0*/  LDG.E.128 R4, desc[UR6][R100.64+0x2000] ;  /* 0x0020000664047981 */ /* 0x000f22000c1e1d00 */
[----:B------:R-:W-:-:S03]  /*45c0*/  PRMT R27, R27, 0x7632, R27 ;  /* 0x000076321b1b7816 */ /* 0x000fc6000000001b */
[----:B------:R-:W4:Y:S01]  /*45d0*/  LDG.E.128 R12, desc[UR6][R102.64+0x2000] ;  /* 0x00200006660c7981 */ /* 0x000f22000c1e1d00 */
[----:B------:R-:W-:Y:S02]  /*45e0*/  PRMT R84, R84, 0x7632, R84 ;  /* 0x0000763254547816 */ /* 0x000fe40000000054 */
[----:B------:R-:W-:Y:S02]  /*45f0*/  PRMT R81, R39, 0x7632, R81 ;  /* 0x0000763227517816 */ /* 0x000fe40000000051 */
[----:B------:R-:W-:Y:S01]  /*4600*/  SHF.L.U32 R20, R27, 0x10, RZ ;  /* 0x000000101b147819 */ /* 0x000fe200000006ff */
[----:B------:R-:W-:Y:S01]  /*4610*/  IMAD.U32 R27, R84, 0x10000, RZ ;  /* 0x00010000541b7824 */ /* 0x000fe200078e00ff */
[----:B------:R-:W-:Y:S02]  /*4620*/  SHF.L.U32 R36, R85, 0x10, RZ ;  /* 0x0000001055247819 */ /* 0x000fe400000006ff */
[----:B------:R-:W-:Y:S01]  /*4630*/  PRMT R21, R81, 0x7632, R21 ;  /* 0x0000763251157816 */ /* 0x000fe20000000015 */
[----:B------:R-:W-:Y:S01]  /*4640*/  FFMA.FTZ R84, R24, R27, R37 ;  /* 0x0000001b18547223 */ /* 0x000fe20000010025 */
[----:B------:R-:W-:-:S02]  /*4650*/  PRMT R85, R85, 0x7632, R85 ;  /* 0x0000763255557816 */ /* 0x000fc40000000055 */
[----:B------:R-:W-:Y:S01]  /*4660*/  SHF.L.U32 R21, R21, 0x10, RZ ;  /* 0x0000001015157819 */ /* 0x000fe200000006ff */
[--C-:B------:R-:W-:Y:S01]  /*4670*/  FFMA.FTZ R37, R25, R36, R84.reuse ;  /* 0x0000002419257223 */ /* 0x100fe20000010054 */
[----:B------:R-:W-:Y:S01]  /*4680*/  SHF.L.U32 R85, R85, 0x10, RZ ;  /* 0x0000001055557819 */ /* 0x000fe200000006ff */
[----:B------:R-:W-:Y:S01]  /*4690*/  IMAD.U32 R36, R82, 0x10000, RZ ;  /* 0x0001000052247824 */ /* 0x000fe200078e00ff */
[----:B------:R-:W-:Y:S01]  /*46a0*/  PRMT R84, R86, 0x7632, R84 ;  /* 0x0000763256547816 */ /* 0x000fe20000000054 */
[----:B------:R-:W-:Y:S01]  /*46b0*/  FFMA.FTZ R38, R96, R21, R23 ;  /* 0x0000001560267223 */ /* 0x000fe20000010017 */
        /* <DEDUP_REMOVED lines=9> */
[C---:B------:R-:W-:Y:S01]  /*4750*/  PRMT R36, R83.reuse, 0x7632, R36 ;  /* 0x0000763253247816 */ /* 0x040fe20000000024 */
[----:B------:R-:W4:Y:S01]  /*4760*/  LDG.E.128 R20, desc[UR6][R100.64+0x5800] ;  /* 0x0058000664147981 */ /* 0x000f22000c1e1d00 */
[----:B------:R-:W-:Y:S01]  /*4770*/  SHF.L.U32 R83, R83, 0x10, RZ ;  /* 0x0000001053537819 */ /* 0x000fe200000006ff */
[C---:B------:R-:W-:Y:S01]  /*4780*/  FFMA.FTZ R37, R26.reuse, R37, R39 ;  /* 0x000000251a257223 */ /* 0x040fe20000010027 */
[----:B------:R-:W-:Y:S01]  /*4790*/  FFMA.FTZ R86, R26, R85, R86 ;  /* 0x000000551a567223 */ /* 0x000fe20000010056 */
[----:B------:R-:W-:-:S02]  /*47a0*/  PRMT R82, R52, 0x7632, R82 ;  /* 0x0000763234527816 */ /* 0x000fc40000000052 */
[----:B------:R-:W-:Y:S01]  /*47b0*/  SHF.L.U32 R85, R52, 0x10, RZ ;  /* 0x0000001034557819 */ /* 0x000fe200000006ff */
[C---:B------:R-:W-:Y:S02]  /*47c0*/  IMAD.U32 R39, R87.reuse, 0x10000, RZ ;  /* 0x0001000057277824 */ /* 0x040fe400078e00ff */
[----:B------:R-:W-:Y:S01]  /*47d0*/  FFMA.FTZ R38, R80, R83, R37 ;  /* 0x0000005350267223 */ /* 0x000fe20000010025 */
[----:B------:R-:W-:Y:S02]  /*47e0*/  PRMT R87, R87, 0x7632, R87 ;  /* 0x0000763257577816 */ /* 0x000fe40000000057 */
[----:B------:R-:W-:Y:S01]  /*47f0*/  SHF.L.U32 R37, R82, 0x10, RZ ;  /* 0x0000001052257819 */ /* 0x000fe200000006ff */
[----:B------:R-:W-:Y:S01]  /*4800*/  FFMA.FTZ R85, R94, R85, R76 ;  /* 0x000000555e557223 */ /* 0x000fe2000001004c */
[----:B------:R-:W-:Y:S01]  /*4810*/  IMAD.U32 R52, R53, 0x10000, RZ ;  /* 0x0001000035347824 */ /* 0x000fe200078e00ff */
[----:B------:R-:W-:Y:S01]  /*4820*/  SHF.L.U32 R36, R36, 0x10, RZ ;  /* 0x0000001024247819 */ /* 0x000fe200000006ff */
[----:B------:R-:W-:Y:S01]  /*4830*/  FFMA.FTZ R39, R80, R39, R86 ;  /* 0x0000002750277223 */ /* 0x000fe20000010056 */
[----:B------:R-:W-:Y:S01]  /*4840*/  SHF.L.U32 R82, R87, 0x10, RZ ;  /* 0x0000001057527819 */ /* 0x000fe200000006ff */
[----:B------:R-:W-:Y:S01]  /*4850*/  FFMA.FTZ R76, R24, R37, R85 ;  /* 0x00000025184c7223 */ /* 0x000fe20000010055 */
[----:B------:R-:W-:Y:S01]  /*4860*/  PRMT R53, R53, 0x7632, R53 ;  /* 0x0000763235357816 */ /* 0x000fe20000000035 */
[C-C-:B------:R-:W-:Y:S01]  /*4870*/  FFMA.FTZ R83, R81.reuse, R36, R38.reuse ;  /* 0x0000002451537223 */ /* 0x140fe20000010026 */
[C---:B------:R-:W-:Y:S01]  /*4880*/  PRMT R38, R16.reuse, 0x7632, R38 ;  /* 0x0000763210267816 */ /* 0x040fe20000000026 */
        /* <DEDUP_REMOVED lines=8> */
[----:B------:R-:W-:Y:S01]  /*4910*/  SHF.L.U32 R53, R38, 0x10, RZ ;  /* 0x0000001026357819 */ /* 0x000fe200000006ff */
[----:B------:R-:W-:Y:S02]  /*4920*/  IMAD.U32 R37, R16, 0x10000, RZ ;  /* 0x0001000010257824 */ /* 0x000fe400078e00ff */
[----:B------:R-:W-:Y:S01]  /*4930*/  FFMA.FTZ R39, R95, R54, R36 ;  /* 0x000000365f277223 */ /* 0x000fe20000010024 */
[C---:B------:R-:W-:Y:S01]  /*4940*/  SHF.L.U32 R36, R17.reuse, 0x10, RZ ;  /* 0x0000001011247819 */ /* 0x040fe200000006ff */
[----:B------:R-:W-:Y:S01]  /*4950*/  FFMA.FTZ R38, R24, R53, R85 ;  /* 0x0000003518267223 */ /* 0x000fe20000010055 */
[----:B------:R-:W-:Y:S01]  /*4960*/  PRMT R16, R17, 0x7632, R16 ;  /* 0x0000763211107816 */ /* 0x000fe20000000010 */
[----:B------:R-:W-:Y:S01]  /*4970*/  FFMA.FTZ R53, R26, R37, R39 ;  /* 0x000000251a357223 */ /* 0x000fe20000010027 */
[----:B------:R-:W-:Y:S01]  /*4980*/  SHF.L.U32 R17, R55, 0x10, RZ ;  /* 0x0000001037117819 */ /* 0x000fe200000006ff */
[----:B------:R-:W-:-:S02]  /*4990*/  FFMA.FTZ R87, R25, R36, R38 ;  /* 0x0000002419577223 */ /* 0x000fc40000010026 */
[----:B------:R-:W4:Y:S01]  /*49a0*/  LDG.E.128 R36, desc[UR6][R100.64+0x9000] ;  /* 0x0090000664247981 */ /* 0x000f22000c1e1d00 */
[----:B------:R-:W-:Y:S01]  /*49b0*/  SHF.L.U32 R85, R16, 0x10, RZ ;  /* 0x0000001010557819 */ /* 0x000fe200000006ff */
[----:B------:R-:W-:Y:S01]  /*49c0*/  FFMA.FTZ R84, R80, R17, R53 ;  /* 0x0000001150547223 */ /* 0x000fe20000010035 */
[----:B------:R-:W-:Y:S02]  /*49d0*/  PRMT R16, R55, 0x7632, R16 ;  /* 0x0000763237107816 */ /* 0x000fe40000000010 */
[----:B------:R-:W4:Y:S01]  /*49e0*/  LDG.E.128 R52, desc[UR6][R100.64+0xc800] ;  /* 0x00c8000664347981 */ /* 0x000f22000c1e1d00 */
[C---:B------:R-:W-:Y:S01]  /*49f0*/  IMAD.U32 R76, R18.reuse, 0x10000, RZ ;  /* 0x00010000124c7824 */ /* 0x040fe200078e00ff */
[----:B------:R-:W-:Y:S01]  /*4a00*/  PRMT R18, R18, 0x7632, R18 ;  /* 0x0000763212127816 */ /* 0x000fe20000000012 */
[----:B------:R-:W-:Y:S01]  /*4a10*/  FFMA.FTZ R78, R96, R85, R87 ;  /* 0x00000055604e7223 */ /* 0x000fe20000010057 */
[C---:B------:R-:W-:Y:S02]  /*4a20*/  PRMT R86, R68.reuse, 0x7632, R86 ;  /* 0x0000763244567816 */ /* 0x040fe40000000056 */
[----:B------:R-:W-:Y:S01]  /*4a30*/  SHF.L.U32 R68, R68, 0x10, RZ ;  /* 0x0000001044447819 */ /* 0x000fe200000006ff */
[----:B------:R-:W-:Y:S01]  /*4a40*/  FFMA.FTZ R85, R95, R76, R78 ;  /* 0x0000004c5f557223 */ /* 0x000fe2000001004e */
[----:B------:R-:W-:-:S02]  /*4a50*/  SHF.L.U32 R16, R16, 0x10, RZ ;  /* 0x0000001010107819 */ /* 0x000fc400000006ff */
[----:B------:R-:W-:Y:S01]  /*4a60*/  SHF.L.U32 R17, R18, 0x10, RZ ;  /* 0x0000001012117819 */ /* 0x000fe200000006ff */
[----:B------:R-:W-:Y:S01]  /*4a70*/  FFMA.FTZ R79, R94, R68, R79 ;  /* 0x000000445e4f7223 */ /* 0x000fe2000001004f */
[----:B------:R-:W-:Y:S02]  /*4a80*/  SHF.L.U32 R87, R86, 0x10, RZ ;  /* 0x0000001056577819 */ /* 0x000fe400000006ff */
[----:B------:R-:W-:Y:S01]  /*4a90*/  PRMT R68, R19, 0x7632, R68 ;  /* 0x0000763213447816 */ /* 0x000fe20000000044 */
[----:B------:R-:W-:Y:S01]  /*4aa0*/  FFMA.FTZ R84, R81, R16, R84 ;  /* 0x0000001051547223 */ /* 0x000fe20000010054 */
[----:B------:R-:W-:Y:S01]  /*4ab0*/  SHF.L.U32 R19, R19, 0x10, RZ ;  /* 0x0000001013137819 */ /* 0x000fe200000006ff */
[----:B------:R-:W-:Y:S01]  /*4ac0*/  FFMA.FTZ R17, R26, R17, R85 ;  /* 0x000000111a117223 */ /* 0x000fe20000010055 */
[C---:B------:R-:W-:Y:S01]  /*4ad0*/  PRMT R16, R69.reuse, 0x7632, R16 ;  /* 0x0000763245107816 */ /* 0x040fe20000000010 */
        /* <DEDUP_REMOVED lines=13> */
[----:B------:R-:W-:Y:S02]  /*4bb0*/  FFMA.FTZ R69, R95, R16, R18 ;  /* 0x000000105f457223 */ /* 0x000fe40000010012 */
[----:B------:R-:W4:Y:S01]  /*4bc0*/  LDG.E.128 R16, desc[UR6][R100.64+0x10000] ;  /* 0x0100000664107981 */ /* 0x000f22000c1e1d00 */
[C---:B------:R-:W-:Y:S01]  /*4bd0*/  IMAD.U32 R78, R41.reuse, 0x10000, RZ ;  /* 0x00010000294e7824 */ /* 0x040fe200078e00ff */
[----:B------:R-:W-:Y:S02]  /*4be0*/  PRMT R40, R41, 0x7632, R40 ;  /* 0x0000763229287816 */ /* 0x000fe40000000028 */
[----:B------:R-:W-:Y:S01]  /*4bf0*/  SHF.L.U32 R41, R70, 0x10, RZ ;  /* 0x0000001046297819 */ /* 0x000fe200000006ff */
[----:B------:R-:W-:Y:S01]  /*4c00*/  FFMA.FTZ R79, R25, R78, R86 ;  /* 0x0000004e194f7223 */ /* 0x000fe20000010056 */
[----:B------:R-:W-:-:S02]  /*4c10*/  SHF.L.U32 R77, R40, 0x10, RZ ;  /* 0x00000010284d7819 */ /* 0x000fc400000006ff */
[----:B------:R-:W-:Y:S01]  /*4c20*/  SHF.L.U32 R68, R68, 0x10, RZ ;  /* 0x0000001044447819 */ /* 0x000fe200000006ff */
[----:B------:R-:W-:Y:S01]  /*4c30*/  FFMA.FTZ R69, R26, R41, R69 ;  /* 0x000000291a457223 */ /* 0x000fe20000010045 */
[C---:B------:R-:W-:Y:S02]  /*4c40*/  SHF.L.U32 R41, R71.reuse, 0x10, RZ ;  /* 0x0000001047297819 */ /* 0x040fe400000006ff */
[----:B------:R-:W-:Y:S01]  /*4c50*/  PRMT R71, R71, 0x7632, R71 ;  /* 0x0000763247477816 */ /* 0x000fe20000000047 */
[----:B------:R-:W-:Y:S01]  /*4c60*/  FFMA.FTZ R78, R96, R77, R79 ;  /* 0x0000004d604e7223 */ /* 0x000fe2000001004f */
[--C-:B------:R-:W-:Y:S01]  /*4c70*/  FFMA.FTZ R85, R81, R68, R76.reuse ;  /* 0x0000004451557223 */ /* 0x100fe2000001004c */
[----:B------:R-:W-:Y:S01]  /*4c80*/  IMAD.U32 R70, R42, 0x10000, RZ ;  /* 0x000100002a467824 */ /* 0x000fe200078e00ff */
[C---:B------:R-:W-:Y:S02]  /*4c90*/  PRMT R76, R60.reuse, 0x7632, R76 ;  /* 0x000076323c4c7816 */ /* 0x040fe4000000004c */
[----:B------:R-:W-:Y:S01]  /*4ca0*/  SHF.L.U32 R79, R60, 0x10, RZ ;  /* 0x000000103c4f7819 */ /* 0x000fe200000006ff */
[----:B------:R-:W-:Y:S01]  /*4cb0*/  FFMA.FTZ R40, R80, R41, R69 ;  /* 0x0000002950287223 */ /* 0x000fe20000010045 */
[----:B------:R-:W-:-:S02]  /*4cc0*/  PRMT R42, R42, 0x7632, R42 ;  /* 0x000076322a2a7816 */ /* 0x000fc4000000002a */
[----:B------:R-:W-:Y:S01]  /*4cd0*/  SHF.L.U32 R86, R71, 0x10, RZ ;  /* 0x0000001047567819 */ /* 0x000fe200000006ff */
[----:B------:R-:W-:Y:S01]  /*4ce0*/  FFMA.FTZ R77, R95, R70, R78 ;  /* 0x000000465f4d7223 */ /* 0x000fe2000001004e */
[----:B------:R-:W-:Y:S01]  /*4cf0*/  SHF.L.U32 R87, R76, 0x10, RZ ;  /* 0x000000104c577819 */ /* 0x000fe200000006ff */
[----:B------:R-:W-:Y:S01]  /*4d00*/  FFMA.FTZ R79, R94, R79, R88 ;  /* 0x0000004f5e4f7223 */ /* 0x000fe20000010058 */
[----:B------:R-:W-:Y:S01]  /*4d10*/  SHF.L.U32 R41, R42, 0x10, RZ ;  /* 0x000000102a297819 */ /* 0x000fe200000006ff */
[----:B------:R-:W4:Y:S01]  /*4d20*/  LDG.E.128 R68, desc[UR6][R100.64+0x13800] ;  /* 0x0138000664447981 */ /* 0x000f22000c1e1d00 */
[----:B------:R-:W-:Y:S01]  /*4d30*/  FFMA.FTZ R86, R81, R86, R40 ;  /* 0x0000005651567223 */ /* 0x000fe20000010028 */
[C---:B------:R-:W-:Y:S01]  /*4d40*/  IMAD.U32 R40, R61.reuse, 0x10000, RZ ;  /* 0x000100003d287824 */ /* 0x040fe200078e00ff */
[----:B------:R-:W-:Y:S01]  /*4d50*/  PRMT R61, R61, 0x7632, R61 ;  /* 0x000076323d3d7816 */ /* 0x000fe2000000003d */
[----:B------:R-:W-:Y:S01]  /*4d60*/  FFMA.FTZ R42, R24, R87, R79 ;  /* 0x00000057182a7223 */ /* 0x000fe2000001004f */
[----:B------:R-:W-:Y:S01]  /*4d70*/  PRMT R60, R48, 0x7632, R60 ;  /* 0x00007632303c7816 */ /* 0x000fe2000000003c */
[----:B------:R-:W-:Y:S01]  /*4d80*/  FFMA.FTZ R77, R26, R41, R77 ;  /* 0x000000291a4d7223 */ /* 0x000fe2000001004d */
[----:B------:R-:W-:-:S02]  /*4d90*/  SHF.L.U32 R48, R48, 0x10, RZ ;  /* 0x0000001030307819 */ /* 0x000fc400000006ff */
[----:B------:R-:W-:Y:S01]  /*4da0*/  SHF.L.U32 R41, R43, 0x10, RZ ;  /* 0x000000102b297819 */ /* 0x000fe200000006ff */
[----:B------:R-:W-:Y:S01]  /*4db0*/  FFMA.FTZ R79, R25, R40, R42 ;  /* 0x00000028194f7223 */ /* 0x000fe2000001002a */
[----:B------:R-:W-:Y:S01]  /*4dc0*/  SHF.L.U32 R61, R61, 0x10, RZ ;  /* 0x000000103d3d7819 */ /* 0x000fe200000006ff */
[----:B------:R-:W-:Y:S01]  /*4dd0*/  FFMA.FTZ R89, R94, R48, R89 ;  /* 0x000000305e597223 */ /* 0x000fe20000010059 */
[----:B------:R-:W-:Y:S01]  /*4de0*/  SHF.L.U32 R87, R60, 0x10, RZ ;  /* 0x000000103c577819 */ /* 0x000fe200000006ff */
[----:B------:R-:W-:Y:S01]  /*4df0*/  FFMA.FTZ R60, R80, R41, R77 ;  /* 0x00000029503c7223 */ /* 0x000fe2000001004d */
[----:B------:R-:W-:Y:S01]  /*4e00*/  PRMT R48, R43, 0x7632, R48 ;  /* 0x000076322b307816 */ /* 0x000fe20000000030 */
[----:B------:R-:W-:Y:S01]  /*4e10*/  FFMA.FTZ R76, R96, R61, R79 ;  /* 0x0000003d604c7223 */ /* 0x000fe2000001004f */
[C---:B------:R-:W-:Y:S01]  /*4e20*/  PRMT R77, R49.reuse, 0x7632, R77 ;  /* 0x00007632314d7816 */ /* 0x040fe2000000004d */
[----:B------:R-:W-:Y:S01]  /*4e30*/  FFMA.FTZ R88, R24, R87, R89 ;  /* 0x0000005718587223 */ /* 0x000fe20000010059 */
[----:B------:R-:W-:Y:S01]  /*4e40*/  SHF.L.U32 R78, R49, 0x10, RZ ;  /* 0x00000010314e7819 */ /* 0x000fe200000006ff */
[----:B------:R-:W4:Y:S01]  /*4e50*/  LDG.E.128 R40, desc[UR6][R100.64+0x17000] ;  /* 0x0170000664287981 */ /* 0x000f22000c1e1d00 */
[C---:B------:R-:W-:Y:S01]  /*4e60*/  PRMT R61, R62.reuse, 0x7632, R61 ;  /* 0x000076323e3d7816 */ /* 0x040fe2000000003d */
[----:B------:R-:W-:Y:S01]  /*4e70*/  IMAD.U32 R62, R62, 0x10000, RZ ;  /* 0x000100003e3e7824 */ /* 0x000fe200078e00ff */
[----:B------:R-:W-:Y:S01]  /*4e80*/  SHF.L.U32 R77, R77, 0x10, RZ ;  /* 0x000000104d4d7819 */ /* 0x000fe200000006ff */
[----:B------:R-:W-:Y:S01]  /*4e90*/  FFMA.FTZ R79, R25, R78, R88 ;  /* 0x0000004e194f7223 */ /* 0x000fe20000010058 */
[----:B------:R-:W-:Y:S01]  /*4ea0*/  SHF.L.U32 R61, R61, 0x10, RZ ;  /* 0x000000103d3d7819 */ /* 0x000fe200000006ff */
[----:B------:R-:W-:Y:S01]  /*4eb0*/  FFMA.FTZ R49, R95, R62, R76 ;  /* 0x0000003e5f317223 */ /* 0x000fe2000001004c */
[----:B------:R-:W-:Y:S01]  /*4ec0*/  SHF.L.U32 R48, R48, 0x10, RZ ;  /* 0x0000001030307819 */ /* 0x000fe200000006ff */
[----:B------:R-:W-:Y:S01]  /*4ed0*/  FFMA.FTZ R62, R96, R77, R79 ;  /* 0x0000004d603e7223 */ /* 0x000fe2000001004f */
[----:B--2---:R-:W-:Y:S01]  /*4ee0*/  SHF.L.U32 R79, R56, 0x10, RZ ;  /* 0x00000010384f7819 */ /* 0x004fe200000006ff */
[----:B------:R-:W-:Y:S01]  /*4ef0*/  FFMA.FTZ R61, R26, R61, R49 ;  /* 0x0000003d1a3d7223 */ /* 0x000fe20000010031 */
[----:B------:R-:W-:-:S02]  /*4f00*/  IMAD.U32 R49, R63, 0x10000, RZ ;  /* 0x000100003f317824 */ /* 0x000fc400078e00ff */
[----:B------:R-:W-:Y:S01]  /*4f10*/  FFMA.FTZ R87, R81, R48, R60 ;  /* 0x0000003051577223 */ /* 0x000fe2000001003c */
[----:B------:R-:W-:Y:S02]  /*4f20*/  SHF.L.U32 R60, R50, 0x10, RZ ;  /* 0x00000010323c7819 */ /* 0x000fe400000006ff */
[----:B------:R-:W-:Y:S02]  /*4f30*/  PRMT R63, R63, 0x7632, R63 ;  /* 0x000076323f3f7816 */ /* 0x000fe4000000003f */
[----:B------:R-:W-:Y:S02]  /*4f40*/  PRMT R56, R56, 0x7632, R56 ;  /* 0x0000763238387816 */ /* 0x000fe40000000038 */
[----:B------:R-:W-:Y:S01]  /*4f50*/  PRMT R50, R50, 0x7632, R50 ;  /* 0x0000763232327816 */ /* 0x000fe20000000032 */
[----:B------:R-:W-:Y:S01]  /*4f60*/  FFMA.FTZ R89, R94, R79, R90 ;  /* 0x0000004f5e597223 */ /* 0x000fe2000001005a */
[----:B------:R-:W-:Y:S01]  /*4f70*/  SHF.L.U32 R79, R56, 0x10, RZ ;  /* 0x00000010384f7819 */ /* 0x000fe200000006ff */
[----:B------:R-:W-:Y:S01]  /*4f80*/  FFMA.FTZ R48, R80, R49, R61 ;  /* 0x0000003150307223 */ /* 0x000fe2000001003d */
[----:B------:R-:W-:Y:S01]  /*4f90*/  SHF.L.U32 R88, R63, 0x10, RZ ;  /* 0x000000103f587819 */ /* 0x000fe200000006ff */
[----:B------:R-:W-:Y:S01]  /*4fa0*/  FFMA.FTZ R77, R95, R60, R62 ;  /* 0x0000003c5f4d7223 */ /* 0x000fe2000001003e */
[----:B------:R-:W-:Y:S01]  /*4fb0*/  IMAD.U32 R49, R50, 0x10000, RZ ;  /* 0x0001000032317824 */ /* 0x000fe200078e00ff */
[----:B------:R-:W2:Y:S01]  /*4fc0*/  LDG.E.128 R60, desc[UR6][R100.64+0x1a800] ;  /* 0x01a80006643c7981 */ /* 0x000ea2000c1e1d00 */
[----:B------:R-:W-:Y:S01]  /*4fd0*/  SHF.L.U32 R50, R57, 0x10, RZ ;  /* 0x0000001039327819 */ /* 0x000fe200000006ff */
[----:B------:R-:W-:Y:S01]  /*4fe0*/  FFMA.FTZ R56, R24, R79, R89 ;  /* 0x0000004f18387223 */ /* 0x000fe20000010059 */
[----:B------:R-:W-:Y:S01]  /*4ff0*/  FFMA.FTZ R88, R81, R88, R48 ;  /* 0x0000005851587223 */ /* 0x000fe20000010030 */
[----:B------:R-:W-:Y:S01]  /*5000*/  SHF.L.U32 R48, R64, 0x10, RZ ;  /* 0x0000001040307819 */ /* 0x000fe200000006ff */
[----:B------:R-:W-:Y:S01]  /*5010*/  FFMA.FTZ R89, R26, R49, R77 ;  /* 0x000000311a597223 */ /* 0x000fe2000001004d */
[----:B------:R-:W-:Y:S01]  /*5020*/  PRMT R57, R57, 0x7632, R57 ;  /* 0x0000763239397816 */ /* 0x000fe20000000039 */
[----:B------:R-:W-:Y:S01]  /*5030*/  FFMA.FTZ R105, R25, R50, R56 ;  /* 0x0000003219697223 */ /* 0x000fe20000010038 */
[----:B------:R-:W-:-:S02]  /*5040*/  SHF.L.U32 R49, R51, 0x10, RZ ;  /* 0x0000001033317819 */ /* 0x000fc400000006ff */
[----:B------:R-:W-:Y:S01]  /*5050*/  PRMT R64, R64, 0x7632, R64 ;  /* 0x0000763240407816 */ /* 0x000fe20000000040 */
[----:B------:R-:W-:Y:S01]  /*5060*/  FFMA.FTZ R107, R94, R48, R91 ;  /* 0x000000305e6b7223 */ /* 0x000fe2000001005b */
[----:B------:R-:W-:Y:S01]  /*5070*/  SHF.L.U32 R57, R57, 0x10, RZ ;  /* 0x0000001039397819 */ /* 0x000fe200000006ff */
[----:B------:R-:W-:Y:S01]  /*5080*/  FFMA.FTZ R48, R80, R49, R89 ;  /* 0x0000003150307223 */ /* 0x000fe20000010059 */
[----:B------:R-:W-:Y:S01]  /*5090*/  PRMT R49, R58, 0x7632, R49 ;  /* 0x000076323a317816 */ /* 0x000fe20000000031 */
[----:B------:R-:W-:Y:S01]  /*50a0*/  IMAD.U32 R91, R64, 0x10000, RZ ;  /* 0x00010000405b7824 */ /* 0x000fe200078e00ff */
[----:B------:R-:W2:Y:S01]  /*50b0*/  LDG.E.128 R76, desc[UR6][R100.64+0x1e000] ;  /* 0x01e00006644c7981 */ /* 0x000ea2000c1e1d00 */
        /* <DEDUP_REMOVED lines=8> */
[----:B------:R-:W-:Y:S01]  /*5140*/  SHF.L.U32 R49, R49, 0x10, RZ ;  /* 0x0000001031317819 */ /* 0x000fe200000006ff */
[----:B------:R-:W-:Y:S02]  /*5150*/  IMAD.U32 R57, R56, 0x10000, RZ ;  /* 0x0001000038397824 */ /* 0x000fe400078e00ff */
[----:B------:R-:W-:Y:S01]  /*5160*/  FFMA.FTZ R65, R25, R90, R98 ;  /* 0x0000005a19417223 */ /* 0x000fe20000010062 */
[----:B------:R-:W-:Y:S01]  /*5170*/  FFMA.FTZ R64, R81, R64, R48 ;  /* 0x0000004051407223 */ /* 0x000fe20000010030 */
[----:B------:R-:W-:Y:S01]  /*5180*/  FFMA.FTZ R51, R26, R49, R51 ;  /* 0x000000311a337223 */ /* 0x000fe20000010033 */
[----:B------:R-:W-:Y:S01]  /*5190*/  SHF.L.U32 R49, R59, 0x10, RZ ;  /* 0x000000103b317819 */ /* 0x000fe200000006ff */
[----:B------:R-:W-:Y:S01]  /*51a0*/  FFMA.FTZ R50, R96, R57, R65 ;  /* 0x0000003960327223 */ /* 0x000fe20000010041 */
[----:B------:R-:W-:-:S02]  /*51b0*/  SHF.L.U32 R48, R66, 0x10, RZ ;  /* 0x0000001042307819 */ /* 0x000fc400000006ff */
[----:B------:R-:W-:Y:S01]  /*51c0*/  PRMT R66, R66, 0x7632, R66 ;  /* 0x0000763242427816 */ /* 0x000fe20000000042 */
[----:B------:R-:W-:Y:S01]  /*51d0*/  FFMA.FTZ R56, R80, R49, R51 ;  /* 0x0000003150387223 */ /* 0x000fe20000010033 */
[C---:B---3--:R-:W-:Y:S01]  /*51e0*/  PRMT R58, R44.reuse, 0x7632, R58 ;  /* 0x000076322c3a7816 */ /* 0x048fe2000000003a */
[----:B------:R-:W-:Y:S01]  /*51f0*/  FFMA.FTZ R51, R95, R48, R50 ;  /* 0x000000305f337223 */ /* 0x000fe20000010032 */
[----:B------:R-:W-:Y:S02]  /*5200*/  SHF.L.U32 R89, R44, 0x10, RZ ;  /* 0x000000102c597819 */ /* 0x000fe400000006ff */
[----:B------:R-:W-:Y:S02]  /*5210*/  SHF.L.U32 R49, R66, 0x10, RZ ;  /* 0x0000001042317819 */ /* 0x000fe400000006ff */
[----:B------:R-:W-:Y:S01]  /*5220*/  SHF.L.U32 R91, R58, 0x10, RZ ;  /* 0x000000103a5b7819 */ /* 0x000fe200000006ff */
[----:B------:R-:W-:Y:S01]  /*5230*/  FFMA.FTZ R89, R94, R89, R92 ;  /* 0x000000595e597223 */ /* 0x000fe2000001005c */
[----:B------:R-:W-:Y:S01]  /*5240*/  PRMT R59, R59, 0x7632, R59 ;  /* 0x000076323b3b7816 */ /* 0x000fe2000000003b */
[----:B------:R-:W-:Y:S01]  /*5250*/  FFMA.FTZ R65, R26, R49, R51 ;  /* 0x000000311a417223 */ /* 0x000fe20000010033 */
[----:B------:R-:W-:Y:S01]  /*5260*/  PRMT R57, R67, 0x7632, R57 ;  /* 0x0000763243397816 */ /* 0x000fe20000000039 */
[----:B------:R-:W3:Y:S01]  /*5270*/  LDG.E.128 R48, desc[UR6][R100.64+0x21800] ;  /* 0x0218000664307981 */ /* 0x000ee2000c1e1d00 */
[C---:B------:R-:W-:Y:S01]  /*5280*/  PRMT R58, R45.reuse, 0x7632, R58 ;  /* 0x000076322d3a7816 */ /* 0x040fe2000000003a */
[----:B------:R-:W-:Y:S01]  /*5290*/  FFMA.FTZ R92, R24, R91, R89 ;  /* 0x0000005b185c7223 */ /* 0x000fe20000010059 */
[----:B------:R-:W-:Y:S01]  /*52a0*/  SHF.L.U32 R90, R45, 0x10, RZ ;  /* 0x000000102d5a7819 */ /* 0x000fe200000006ff */
[----:B------:R-:W-:Y:S01]  /*52b0*/  IMAD.U32 R67, R67, 0x10000, RZ ;  /* 0x0001000043437824 */ /* 0x000fe200078e00ff */
[----:B------:R-:W-:Y:S01]  /*52c0*/  SHF.L.U32 R44, R59, 0x10, RZ ;  /* 0x000000103b2c7819 */ /* 0x000fe200000006ff */
[----:B------:R-:W-:Y:S01]  /*52d0*/  IMAD.U32 R45, R58, 0x10000, RZ ;  /* 0x000100003a2d7824 */ /* 0x000fe200078e00ff */
[----:B------:R-:W-:Y:S01]  /*52e0*/  SHF.L.U32 R66, R57, 0x10, RZ ;  /* 0x0000001039427819 */ /* 0x000fe200000006ff */
[----:B------:R-:W-:Y:S01]  /*52f0*/  FFMA.FTZ R57, R25, R90, R92 ;  /* 0x0000005a19397223 */ /* 0x000fe2000001005c */
[----:B------:R-:W-:Y:S01]  /*5300*/  FFMA.FTZ R67, R80, R67, R65 ;  /* 0x0000004350437223 */ /* 0x000fe20000010041 */
[----:B------:R-:W-:Y:S01]  /*5310*/  FFMA.FTZ R65, R81, R44, R56 ;  /* 0x0000002c51417223 */ /* 0x000fe20000010038 */
[----:B------:R-:W-:Y:S01]  /*5320*/  SHF.L.U32 R58, R32, 0x10, RZ ;  /* 0x00000010203a7819 */ /* 0x000fe200000006ff */
[----:B------:R-:W-:Y:S01]  /*5330*/  FFMA.FTZ R56, R96, R45, R57 ;  /* 0x0000002d60387223 */ /* 0x000fe20000010039 */
[----:B------:R-:W-:-:S02]  /*5340*/  PRMT R45, R32, 0x7632, R45 ;  /* 0x00007632202d7816 */ /* 0x000fc4000000002d */
[----:B------:R-:W-:Y:S01]  /*5350*/  SHF.L.U32 R44, R46, 0x10, RZ ;  /* 0x000000102e2c7819 */ /* 0x000fe200000006ff */
[----:B------:R-:W-:Y:S01]  /*5360*/  FFMA.FTZ R93, R94, R58, R93 ;  /* 0x0000003a5e5d7223 */ /* 0x000fe2000001005d */
[----:B------:R-:W-:Y:S02]  /*5370*/  SHF.L.U32 R57, R45, 0x10, RZ ;  /* 0x000000102d397819 */ /* 0x000fe400000006ff */
[----:B------:R-:W-:Y:S01]  /*5380*/  PRMT R32, R46, 0x7632, R32 ;  /* 0x000076322e207816 */ /* 0x000fe20000000020 */
[----:B------:R-:W-:Y:S01]  /*5390*/  FFMA.FTZ R66, R81, R66, R67 ;  /* 0x0000004251427223 */ /* 0x000fe20000010043 */
[----:B------:R-:W-:Y:S01]  /*53a0*/  FFMA.FTZ R59, R95, R44, R56 ;  /* 0x0000002c5f3b7223 */ /* 0x000fe20000010038 */
[----:B------:R-:W-:Y:S01]  /*53b0*/  FFMA.FTZ R58, R24, R57, R93 ;  /* 0x00000039183a7223 */ /* 0x000fe2000001005d */
[C---:B------:R-:W-:Y:S01]  /*53c0*/  PRMT R67, R47.reuse, 0x7632, R67 ;  /* 0x000076322f437816 */ /* 0x040fe20000000043 */
[----:B------:R-:W-:Y:S01]  /*53d0*/  IMAD.U32 R57, R32, 0x10000, RZ ;  /* 0x0001000020397824 */ /* 0x000fe200078e00ff */
[----:B------:R-:W-:-:S02]  /*53e0*/  SHF.L.U32 R89, R47, 0x10, RZ ;  /* 0x000000102f597819 */ /* 0x000fc400000006ff */
[C---:B------:R-:W-:Y:S01]  /*53f0*/  SHF.L.U32 R56, R33.reuse, 0x10, RZ ;  /* 0x0000001021387819 */ /* 0x040fe200000006ff */
[----:B------:R-:W3:Y:S01]  /*5400*/  LDG.E.128 R44, desc[UR6][R100.64+0x25000] ;  /* 0x02500006642c7981 */ /* 0x000ee2000c1e1d00 */
[----:B------:R-:W-:Y:S02]  /*5410*/  PRMT R90, R28, 0x7632, R90 ;  /* 0x000076321c5a7816 */ /* 0x000fe4000000005a */
[----:B------:R-:W-:Y:S01]  /*5420*/  PRMT R32, R33, 0x7632, R32 ;  /* 0x0000763221207816 */ /* 0x000fe20000000020 */
[----:B------:R-:W-:Y:S01]  /*5430*/  FFMA.FTZ R33, R26, R57, R59 ;  /* 0x000000391a217223 */ /* 0x000fe2000001003b */
[----:B------:R-:W-:Y:S01]  /*5440*/  SHF.L.U32 R28, R28, 0x10, RZ ;  /* 0x000000101c1c7819 */ /* 0x000fe200000006ff */
[----:B------:R-:W-:Y:S02]  /*5450*/  FFMA.FTZ R93, R25, R56, R58 ;  /* 0x00000038195d7223 */ /* 0x000fe4000001003a */
[----:B------:R-:W3:Y:S01]  /*5460*/  LDG.E.128 R56, desc[UR6][R100.64+0x28800] ;  /* 0x0288000664387981 */ /* 0x000ee2000c1e1d00 */
[----:B------:R-:W-:Y:S01]  /*5470*/  SHF.L.U32 R105, R90, 0x10, RZ ;  /* 0x000000105a697819 */ /* 0x000fe200000006ff */
[----:B------:R-:W-:Y:S01]  /*5480*/  FFMA.FTZ R3, R94, R28, R3 ;  /* 0x0000001c5e037223 */ /* 0x000fe20000010003 */
[----:B------:R-:W-:-:S02]  /*5490*/  SHF.L.U32 R91, R32, 0x10, RZ ;  /* 0x00000010205b7819 */ /* 0x000fc400000006ff */
[----:B------:R-:W-:Y:S01]  /*54a0*/  SHF.L.U32 R28, R67, 0x10, RZ ;  /* 0x00000010431c7819 */ /* 0x000fe200000006ff */
[--C-:B------:R-:W-:Y:S01]  /*54b0*/  FFMA.FTZ R98, R24, R105, R3.reuse ;  /* 0x0000006918627223 */ /* 0x100fe20000010003 */
[----:B------:R-:W-:Y:S01]  /*54c0*/  PRMT R3, R34, 0x7632, R3 ;  /* 0x0000763222037816 */ /* 0x000fe20000000003 */
[----:B------:R-:W-:Y:S01]  /*54d0*/  FFMA.FTZ R90, R96, R91, R93 ;  /* 0x0000005b605a7223 */ /* 0x000fe2000001005d */
        /* <DEDUP_REMOVED lines=8> */
[C---:B-----5:R-:W-:Y:S01]  /*5560*/  PRMT R34, R72.reuse, 0x7632, R34 ;  /* 0x0000763248227816 */ /* 0x060fe20000000022 */
[----:B------:R-:W-:-:S02]  /*5570*/  IMAD.U32 R72, R72, 0x10000, RZ ;  /* 0x0001000048487824 */ /* 0x000fc400078e00ff */
[----:B------:R-:W-:Y:S01]  /*5580*/  FFMA.FTZ R3, R81, R28, R32 ;  /* 0x0000001c51037223 */ /* 0x000fe20000010020 */
[----:B------:R-:W-:Y:S01]  /*5590*/  FFMA.FTZ R32, R96, R67, R89 ;  /* 0x0000004360207223 */ /* 0x000fe20000010059 */
[----:B------:R-:W-:Y:S01]  /*55a0*/  FFMA.FTZ R33, R26, R29, R33 ;  /* 0x0000001d1a217223 */ /* 0x000fe20000010021 */
[----:B------:R-:W-:Y:S01]  /*55b0*/  SHF.L.U32 R67, R34, 0x10, RZ ;  /* 0x0000001022437819 */ /* 0x000fe200000006ff */
[----:B------:R-:W-:Y:S01]  /*55c0*/  FFMA.FTZ R97, R94, R72, R97 ;  /* 0x000000485e617223 */ /* 0x000fe20000010061 */
[C---:B------:R-:W-:Y:S02]  /*55d0*/  SHF.L.U32 R29, R35.reuse, 0x10, RZ ;  /* 0x00000010231d7819 */ /* 0x040fe400000006ff */
[C---:B------:R-:W-:Y:S02]  /*55e0*/  SHF.L.U32 R28, R30.reuse, 0x10, RZ ;  /* 0x000000101e1c7819 */ /* 0x040fe400000006ff */
[----:B------:R-:W-:Y:S02]  /*55f0*/  PRMT R35, R35, 0x7632, R35 ;  /* 0x0000763223237816 */ /* 0x000fe40000000023 */
[----:B------:R-:W-:Y:S01]  /*5600*/  PRMT R30, R30, 0x7632, R30 ;  /* 0x000076321e1e7816 */ /* 0x000fe2000000001e */
[----:B------:R-:W-:Y:S01]  /*5610*/  FFMA.FTZ R98, R24, R67, R97 ;  /* 0x0000004318627223 */ /* 0x000fe20000010061 */
[C---:B------:R-:W-:Y:S01]  /*5620*/  PRMT R90, R73.reuse, 0x7632, R90 ;  /* 0x00007632495a7816 */ /* 0x040fe2000000005a */
[----:B------:R-:W-:-:S02]  /*5630*/  IMAD.U32 R92, R73, 0x10000, RZ ;  /* 0x00010000495c7824 */ /* 0x000fc400078e00ff */
[----:B------:R-:W-:Y:S01]  /*5640*/  FFMA.FTZ R72, R80, R29, R33 ;  /* 0x0000001d50487223 */ /* 0x000fe20000010021 */
[----:B------:R-:W-:Y:S01]  /*5650*/  FFMA.FTZ R89, R95, R28, R32 ;  /* 0x0000001c5f597223 */ /* 0x000fe20000010020 */
[----:B------:R-:W-:Y:S02]  /*5660*/  SHF.L.U32 R28, R35, 0x10, RZ ;  /* 0x00000010231c7819 */ /* 0x000fe400000006ff */
[----:B------:R-:W-:Y:S01]  /*5670*/  SHF.L.U32 R29, R30, 0x10, RZ ;  /* 0x000000101e1d7819 */ /* 0x000fe200000006ff */
[----:B------:R-:W5:Y:S01]  /*5680*/  LDG.E.128 R32, desc[UR6][R100.64+0x2c000] ;  /* 0x02c0000664207981 */ /* 0x000f62000c1e1d00 */
[----:B------:R-:W-:Y:S01]  /*5690*/  SHF.L.U32 R73, R90, 0x10, RZ ;  /* 0x000000105a497819 */ /* 0x000fe200000006ff */
        /* <DEDUP_REMOVED lines=8> */
[C---:B----4-:R-:W-:Y:S01]  /*5720*/  SHF.L.U32 R91, R8.reuse, 0x10, RZ ;  /* 0x00000010085b7819 */ /* 0x050fe200000006ff */
[----:B------:R-:W-:Y:S01]  /*5730*/  FFMA.FTZ R89, R95, R28, R30 ;  /* 0x0000001c5f597223 */ /* 0x000fe2000001001e */
[----:B------:R-:W-:Y:S01]  /*5740*/  PRMT R90, R8, 0x7632, R90 ;  /* 0x00007632085a7816 */ /* 0x000fe2000000005a */
[----:B------:R-:W-:Y:S01]  /*5750*/  IMAD.U32 R73, R73, 0x10000, RZ ;  /* 0x0001000049497824 */ /* 0x000fe200078e00ff */
[----:B------:R-:W-:Y:S01]  /*5760*/  PRMT R8, R75, 0x7632, R8 ;  /* 0x000076324b087816 */ /* 0x000fe20000000008 */
[----:B------:R-:W-:Y:S02]  /*5770*/  FFMA.FTZ R91, R94, R91, R99 ;  /* 0x0000005b5e5b7223 */ /* 0x000fe40000010063 */
[----:B------:R-:W-:Y:S01]  /*5780*/  FFMA.FTZ R73, R26, R73, R89 ;  /* 0x000000491a497223 */ /* 0x000fe20000010059 */
[----:B------:R-:W-:-:S02]  /*5790*/  SHF.L.U32 R89, R90, 0x10, RZ ;  /* 0x000000105a597819 */ /* 0x000fc400000006ff */
[----:B------:R-:W-:Y:S02]  /*57a0*/  PRMT R72, R31, 0x7632, R72 ;  /* 0x000076321f487816 */ /* 0x000fe40000000048 */
[----:B------:R-:W-:Y:S01]  /*57b0*/  SHF.L.U32 R75, R75, 0x10, RZ ;  /* 0x000000104b4b7819 */ /* 0x000fe200000006ff */
[----:B------:R-:W4:Y:S01]  /*57c0*/  LDG.E.128 R28, desc[UR6][R100.64+0x2f800] ;  /* 0x02f80006641c7981 */ /* 0x000f22000c1e1d00 */
[C---:B------:R-:W-:Y:S01]  /*57d0*/  SHF.L.U32 R92, R9.reuse, 0x10, RZ ;  /* 0x00000010095c7819 */ /* 0x040fe200000006ff */
[----:B------:R-:W-:Y:S01]  /*57e0*/  FFMA.FTZ R24, R24, R89, R91 ;  /* 0x0000005918187223 */ /* 0x000fe2000001005b */
[----:B------:R-:W-:Y:S01]  /*57f0*/  SHF.L.U32 R72, R72, 0x10, RZ ;  /* 0x0000001048487819 */ /* 0x000fe200000006ff */
[----:B------:R-:W-:Y:S01]  /*5800*/  FFMA.FTZ R73, R80, R75, R73 ;  /* 0x0000004b50497223 */ /* 0x000fe20000010049 */
[----:B------:R-:W-:Y:S01]  /*5810*/  PRMT R9, R9, 0x7632, R9 ;  /* 0x0000763209097816 */ /* 0x000fe20000000009 */
[----:B------:R-:W-:Y:S02]  /*5820*/  IMAD.U32 R8, R8, 0x10000, RZ ;  /* 0x0001000008087824 */ /* 0x000fe400078e00ff */
[----:B------:R-:W-:Y:S01]  /*5830*/  FFMA.FTZ R75, R25, R92, R24 ;  /* 0x0000005c194b7223 */ /* 0x000fe20000010018 */
[----:B------:R-:W-:Y:S01]  /*5840*/  FFMA.FTZ R89, R81, R72, R74 ;  /* 0x0000004851597223 */ /* 0x000fe2000001004a */
[----:B------:R-:W-:Y:S01]  /*5850*/  SHF.L.U32 R25, R9, 0x10, RZ ;  /* 0x0000001009197819 */ /* 0x000fe200000006ff */
[----:B------:R-:W-:Y:S01]  /*5860*/  FFMA.FTZ R90, R81, R8, R73 ;  /* 0x00000008515a7223 */ /* 0x000fe20000010049 */
[----:B------:R-:W-:-:S02]  /*5870*/  PRMT R24, R10, 0x7632, R24 ;  /* 0x000076320a187816 */ /* 0x000fc40000000018 */
[----:B------:R-:W-:Y:S02]  /*5880*/  SHF.L.U32 R74, R10, 0x10, RZ ;  /* 0x000000100a4a7819 */ /* 0x000fe400000006ff */
[C---:B------:R-:W-:Y:S02]  /*5890*/  PRMT R72, R11.reuse, 0x7632, R72 ;  /* 0x000076320b487816 */ /* 0x040fe40000000048 */
[----:B------:R-:W-:Y:S02]  /*58a0*/  SHF.L.U32 R73, R11, 0x10, RZ ;  /* 0x000000100b497819 */ /* 0x000fe400000006ff */
[----:B------:R-:W4:Y:S01]  /*58b0*/  LDG.E.128 R8, desc[UR6][R100.64+0x33000] ;  /* 0x0330000664087981 */ /* 0x000f22000c1e1d00 */
[--C-:B------:R-:W-:Y:S01]  /*58c0*/  FFMA.FTZ R96, R96, R25, R75.reuse ;  /* 0x0000001960607223 */ /* 0x100fe2000001004b */
[C---:B------:R-:W-:Y:S01]  /*58d0*/  PRMT R75, R4.reuse, 0x7632, R75 ;  /* 0x00007632044b7816 */ /* 0x040fe2000000004b */
[----:B------:R-:W-:Y:S01]  /*58e0*/  IMAD.U32 R4, R4, 0x10000, RZ ;  /* 0x0001000004047824 */ /* 0x000fe200078e00ff */
[----:B------:R-:W-:-:S02]  /*58f0*/  SHF.L.U32 R92, R12, 0x10, RZ ;  /* 0x000000100c5c7819 */ /* 0x000fc400000006ff */
[----:B------:R-:W-:Y:S02]  /*5900*/  PRMT R91, R12, 0x7632, R91 ;  /* 0x000076320c5b7816 */ /* 0x000fe4000000005b */
[----:B------:R-:W-:Y:S01]  /*5910*/  SHF.L.U32 R25, R24, 0x10, RZ ;  /* 0x0000001018197819 */ /* 0x000fe200000006ff */
[----:B------:R-:W-:Y:S01]  /*5920*/  FFMA.FTZ R24, R92, R4, R27 ;  /* 0x000000045c187223 */ /* 0x000fe2000001001b */
[----:B------:R-:W-:Y:S01]  /*5930*/  SHF.L.U32 R12, R75, 0x10, RZ ;  /* 0x000000104b0c7819 */ /* 0x000fe200000006ff */
[----:B------:R-:W-:Y:S01]  /*5940*/  FFMA.FTZ R95, R95, R74, R96 ;  /* 0x0000004a5f5f7223 */ /* 0x000fe20000010060 */
[----:B------:R-:W-:-:S03]  /*5950*/  SHF.L.U32 R91, R91, 0x10, RZ ;  /* 0x000000105b5b7819 */ /* 0x000fc600000006ff */
[----:B------:R-:W-:Y:S02]  /*5960*/  FFMA.FTZ R95, R26, R25, R95 ;  /* 0x000000191a5f7223 */ /* 0x000fe4000001005f */
[----:B------:R-:W-:Y:S02]  /*5970*/  FFMA.FTZ R12, R91, R12, R24 ;  /* 0x0000000c5b0c7223 */ /* 0x000fe40000010018 */
[----:B------:R-:W4:Y:S01]  /*5980*/  LDG.E.128 R24, desc[UR6][R100.64+0x36800] ;  /* 0x0368000664187981 */ /* 0x000f22000c1e1d00 */
[----:B------:R-:W-:Y:S02]  /*5990*/  IMAD.U32 R4, R5, 0x10000, RZ ;  /* 0x0001000005047824 */ /* 0x000fe400078e00ff */
[----:B------:R-:W-:Y:S01]  /*59a0*/  FFMA.FTZ R74, R80, R73, R95 ;  /* 0x00000049504a7223 */ /* 0x000fe2000001005f */
[----:B------:R-:W-:Y:S02]  /*59b0*/  SHF.L.U32 R93, R13, 0x10, RZ ;  /* 0x000000100d5d7819 */ /* 0x000fe400000006ff */
[----:B------:R-:W-:-:S02]  /*59c0*/  SHF.L.U32 R75, R20, 0x10, RZ ;  /* 0x00000010144b7819 */ /* 0x000fc400000006ff */
[----:B------:R-:W-:Y:S02]  /*59d0*/  PRMT R5, R5, 0x7632, R5 ;  /* 0x0000763205057816 */ /* 0x000fe40000000005 */
[----:B------:R-:W-:Y:S02]  /*59e0*/  PRMT R80, R13, 0x7632, R80 ;  /* 0x000076320d507816 */ /* 0x000fe40000000050 */
[----:B------:R-:W-:Y:S01]  /*59f0*/  PRMT R20, R20, 0x7632, R20 ;  /* 0x0000763214147816 */ /* 0x000fe20000000014 */
[----:B------:R-:W-:Y:S01]  /*5a00*/  FFMA.FTZ R73, R93, R4, R12 ;  /* 0x000000045d497223 */ /* 0x000fe2000001000c */
[----:B------:R-:W-:Y:S01]  /*5a10*/  SHF.L.U32 R5, R5, 0x10, RZ ;  /* 0x0000001005057819 */ /* 0x000fe200000006ff */
        /* <DEDUP_REMOVED lines=8> */
[----:B------:R-:W-:Y:S02]  /*5aa0*/  PRMT R5, R21, 0x7632, R5 ;  /* 0x0000763215057816 */ /* 0x000fe40000000005 */
[C---:B------:R-:W-:Y:S02]  /*5ab0*/  PRMT R12, R6.reuse, 0x7632, R12 ;  /* 0x00007632060c7816 */ /* 0x040fe4000000000c */
[C---:B------:R-:W-:Y:S02]  /*5ac0*/  PRMT R96, R15.reuse, 0x7632, R96 ;  /* 0x000076320f607816 */ /* 0x040fe40000000060 */
[----:B------:R-:W-:Y:S01]  /*5ad0*/  SHF.L.U32 R94, R15, 0x10, RZ ;  /* 0x000000100f5e7819 */ /* 0x000fe200000006ff */
[----:B------:R-:W-:Y:S01]  /*5ae0*/  FFMA.FTZ R15, R93, R14, R20 ;  /* 0x0000000e5d0f7223 */ /* 0x000fe20000010014 */
[----:B------:R-:W-:Y:S02]  /*5af0*/  SHF.L.U32 R6, R6, 0x10, RZ ;  /* 0x0000001006067819 */ /* 0x000fe400000006ff */
[----:B------:R-:W-:Y:S01]  /*5b00*/  SHF.L.U32 R13, R5, 0x10, RZ ;  /* 0x00000010050d7819 */ /* 0x000fe200000006ff */
[----:B------:R-:W-:Y:S01]  /*5b10*/  IMAD.U32 R73, R7, 0x10000, RZ ;  /* 0x0001000007497824 */ /* 0x000fe200078e00ff */
[----:B------:R-:W-:Y:S01]  /*5b20*/  SHF.L.U32 R20, R12, 0x10, RZ ;  /* 0x000000100c147819 */ /* 0x000fe200000006ff */
[----:B------:R-:W-:Y:S01]  /*5b30*/  FFMA.FTZ R98, R83, R6, R4 ;  /* 0x0000000653627223 */ /* 0x000fe20000010004 */
[----:B------:R-:W-:Y:S01]  /*5b40*/  SHF.L.U32 R95, R95, 0x10, RZ ;  /* 0x000000105f5f7819 */ /* 0x000fe200000006ff */
[----:B------:R-:W-:Y:S01]  /*5b50*/  FFMA.FTZ R106, R80, R13, R15 ;  /* 0x0000000d506a7223 */ /* 0x000fe2000001000f */
[----:B------:R-:W-:Y:S01]  /*5b60*/  PRMT R21, R7, 0x7632, R21 ;  /* 0x0000763207157816 */ /* 0x000fe20000000015 */
[----:B------:R-:W4:Y:S04]  /*5b70*/  LDG.E.128 R12, desc[UR6][R102.64+0x2800] ;  /* 0x00280006660c7981 */ /* 0x000f28000c1e1d00 */
[----:B------:R-:W4:Y:S01]  /*5b80*/  LDG.E.128 R4, desc[UR6][R100.64+0x2800] ;  /* 0x0028000664047981 */ /* 0x000f22000c1e1d00 */
[----:B------:R-:W-:Y:S01]  /*5b90*/  FFMA.FTZ R75, R95, R20, R98 ;  /* 0x000000145f4b7223 */ /* 0x000fe20000010062 */
[----:B------:R-:W-:Y:S01]  /*5ba0*/  SHF.L.U32 R104, R22, 0x10, RZ ;  /* 0x0000001016687819 */ /* 0x000fe200000006ff */
[----:B------:R-:W-:Y:S01]  /*5bb0*/  IMAD.U32 R72, R72, 0x10000, RZ ;  /* 0x0001000048487824 */ /* 0x000fe200078e00ff */
[----:B------:R-:W-:Y:S01]  /*5bc0*/  PRMT R22, R22, 0x7632, R22 ;  /* 0x0000763216167816 */ /* 0x000fe20000000016 */
[----:B------:R-:W-:Y:S01]  /*5bd0*/  FFMA.FTZ R73, R94, R73, R75 ;  /* 0x000000495e497223 */ /* 0x000fe2000001004b */
[----:B------:R-:W-:-:S02]  /*5be0*/  SHF.L.U32 R21, R21, 0x10, RZ ;  /* 0x0000001015157819 */ /* 0x000fc400000006ff */
[----:B------:R-:W-:Y:S01]  /*5bf0*/  SHF.L.U32 R96, R96, 0x10, RZ ;  /* 0x0000001060607819 */ /* 0x000fe200000006ff */
[----:B------:R-:W-:Y:S01]  /*5c00*/  FFMA.FTZ R97, R81, R72, R74 ;  /* 0x0000004851617223 */ /* 0x000fe2000001004a */
[----:B------:R-:W-:Y:S01]  /*5c10*/  SHF.L.U32 R22, R22, 0x10, RZ ;  /* 0x0000001016167819 */ /* 0x000fe200000006ff */
[----:B------:R-:W-:Y:S01]  /*5c20*/  FFMA.FTZ R104, R83, R104, R106 ;  /* 0x0000006853687223 */ /* 0x000fe2000001006a */
[----:B------:R-:W-:Y:S01]  /*5c30*/  PRMT R20, R36, 0x7632, R20 ;  /* 0x0000763224147816 */ /* 0x000fe20000000014 */
[----:B------:R-:W-:Y:S01]  /*5c40*/  FFMA.FTZ R81, R96, R21, R73 ;  /* 0x0000001560517223 */ /* 0x000fe20000010049 */
[----:B------:R-:W-:Y:S01]  /*5c50*/  IMAD.U32 R21, R36, 0x10000, RZ ;  /* 0x0001000024157824 */ /* 0x000fe200078e00ff */
[----:B------:R-:W-:Y:S01]  /*5c60*/  SHF.L.U32 R75, R23, 0x10, RZ ;  /* 0x00000010174b7819 */ /* 0x000fe200000006ff */
[----:B------:R-:W-:Y:S01]  /*5c70*/  FFMA.FTZ R99, R95, R22, R104 ;  /* 0x000000165f637223 */ /* 0x000fe20000010068 */
[----:B------:R-:W-:Y:S01]  /*5c80*/  PRMT R23, R23, 0x7632, R23 ;  /* 0x0000763217177816 */ /* 0x000fe20000000017 */
[----:B------:R-:W-:Y:S01]  /*5c90*/  FFMA.FTZ R22, R92, R21, R82 ;  /* 0x000000155c167223 */ /* 0x000fe20000010052 */
[----:B------:R-:W-:-:S02]  /*5ca0*/  PRMT R36, R52, 0x7632, R36 ;  /* 0x0000763234247816 */ /* 0x000fc40000000024 */
[----:B------:R-:W-:Y:S02]  /*5cb0*/  SHF.L.U32 R73, R52, 0x10, RZ ;  /* 0x0000001034497819 */ /* 0x000fe400000006ff */
[----:B------:R-:W-:Y:S01]  /*5cc0*/  SHF.L.U32 R20, R20, 0x10, RZ ;  /* 0x0000001014147819 */ /* 0x000fe200000006ff */
[----:B------:R-:W-:Y:S01]  /*5cd0*/  FFMA.FTZ R75, R94, R75, R99 ;  /* 0x0000004b5e4b7223 */ /* 0x000fe20000010063 */
[----:B------:R-:W-:Y:S01]  /*5ce0*/  SHF.L.U32 R23, R23, 0x10, RZ ;  /* 0x0000001017177819 */ /* 0x000fe200000006ff */
[----:B------:R-:W-:Y:S01]  /*5cf0*/  FFMA.FTZ R73, R92, R73, R84 ;  /* 0x000000495c497223 */ /* 0x000fe20000010054 */
[----:B------:R-:W-:Y:S01]  /*5d00*/  SHF.L.U32 R52, R36, 0x10, RZ ;  /* 0x0000001024347819 */ /* 0x000fe200000006ff */
[----:B------:R-:W-:Y:S01]  /*5d10*/  FFMA.FTZ R36, R91, R20, R22 ;  /* 0x000000145b247223 */ /* 0x000fe20000010016 */
[C---:B------:R-:W-:Y:S01]  /*5d20*/  PRMT R20, R37.reuse, 0x7632, R20 ;  /* 0x0000763225147816 */ /* 0x040fe20000000014 */
[----:B------:R-:W-:Y:S02]  /*5d30*/  IMAD.U32 R22, R37, 0x10000, RZ ;  /* 0x0001000025167824 */ /* 0x000fe400078e00ff */
[----:B------:R-:W-:Y:S01]  /*5d40*/  FFMA.FTZ R82, R96, R23, R75 ;  /* 0x0000001760527223 */ /* 0x000fe2000001004b */
[----:B------:R-:W-:Y:S01]  /*5d50*/  FFMA.FTZ R75, R91, R52, R73 ;  /* 0x000000345b4b7223 */ /* 0x000fe20000010049 */
[----:B------:R-:W-:-:S02]  /*5d60*/  PRMT R52, R53, 0x7632, R52 ;  /* 0x0000763235347816 */ /* 0x000fc40000000034 */
[----:B------:R-:W-:Y:S01]  /*5d70*/  SHF.L.U32 R72, R53, 0x10, RZ ;  /* 0x0000001035487819 */ /* 0x000fe200000006ff */
[C---:B------:R-:W-:Y:S01]  /*5d80*/  FFMA.FTZ R53, R93.reuse, R22, R36 ;  /* 0x000000165d357223 */ /* 0x040fe20000010024 */
[----:B------:R-:W-:Y:S02]  /*5d90*/  SHF.L.U32 R37, R20, 0x10, RZ ;  /* 0x0000001014257819 */ /* 0x000fe400000006ff */
[----:B------:R-:W4:Y:S01]  /*5da0*/  LDG.E.128 R20, desc[UR6][R100.64+0x6000] ;  /* 0x0060000664147981 */ /* 0x000f22000c1e1d00 */
[----:B------:R-:W-:Y:S01]  /*5db0*/  SHF.L.U32 R73, R52, 0x10, RZ ;  /* 0x0000001034497819 */ /* 0x000fe200000006ff */
[----:B------:R-:W-:Y:S01]  /*5dc0*/  FFMA.FTZ R74, R93, R72, R75 ;  /* 0x000000485d4a7223 */ /* 0x000fe2000001004b */
[----:B------:R-:W-:-:S03]  /*5dd0*/  IMAD.U32 R72, R54, 0x10000, RZ ;  /* 0x0001000036487824 */ /* 0x000fc600078e00ff */
[C---:B------:R-:W-:Y:S01]  /*5de0*/  FFMA.FTZ R73, R80.reuse, R73, R74 ;  /* 0x0000004950497223 */ /* 0x040fe2000001004a */
[----:B------:R-:W-:-:S03]  /*5df0*/  FFMA.FTZ R52, R80, R37, R53 ;  /* 0x0000002550347223 */ /* 0x000fc60000010035 */
[----:B------:R-:W-:Y:S02]  /*5e00*/  FFMA.FTZ R53, R83, R72, R73 ;  /* 0x0000004853357223 */ /* 0x000fe40000010049 */
[----:B------:R-:W4:Y:S01]  /*5e10*/  LDG.E.128 R72, desc[UR6][R100.64+0x9800] ;  /* 0x0098000664487981 */ /* 0x000f22000c1e1d00 */
[C---:B------:R-:W-:Y:S02]  /*5e20*/  SHF.L.U32 R36, R38.reuse, 0x10, RZ ;  /* 0x0000001026247819 */ /* 0x040fe400000006ff */
[----:B------:R-:W-:-:S03]  /*5e30*/  PRMT R38, R38, 0x7632, R38 ;  /* 0x0000763226267816 */ /* 0x000fc60000000026 */
[----:B------:R-:W-:Y:S01]  /*5e40*/  FFMA.FTZ R52, R83, R36, R52 ;  /* 0x0000002453347223 */ /* 0x000fe20000010034 */
[----:B------:R-:W-:-:S05]  /*5e50*/  SHF.L.U32 R38, R38, 0x10, RZ ;  /* 0x0000001026267819 */ /* 0x000fca00000006ff */
[----:B------:R-:W-:Y:S01]  /*5e60*/  FFMA.FTZ R37, R95, R38, R52 ;  /* 0x000000265f257223 */ /* 0x000fe20000010034 */
[C---:B------:R-:W-:Y:S01]  /*5e70*/  IMAD.U32 R38, R16.reuse, 0x10000, RZ ;  /* 0x0001000010267824 */ /* 0x040fe200078e00ff */
[----:B------:R-:W-:Y:S02]  /*5e80*/  PRMT R16, R16, 0x7632, R16 ;  /* 0x0000763210107816 */ /* 0x000fe40000000010 */
[C---:B------:R-:W-:Y:S02]  /*5e90*/  PRMT R36, R39.reuse, 0x7632, R36 ;  /* 0x0000763227247816 */ /* 0x040fe40000000024 */
[----:B------:R-:W-:Y:S01]  /*5ea0*/  SHF.L.U32 R39, R39, 0x10, RZ ;  /* 0x0000001027277819 */ /* 0x000fe200000006ff */
[----:B------:R-:W-:Y:S01]  /*5eb0*/  FFMA.FTZ R52, R92, R38, R85 ;  /* 0x000000265c347223 */ /* 0x000fe20000010055 */
[----:B------:R-:W-:Y:S02]  /*5ec0*/  SHF.L.U32 R16, R16, 0x10, RZ ;  /* 0x0000001010107819 */ /* 0x000fe400000006ff */
        /* <DEDUP_REMOVED lines=8> */
[----:B------:R-:W-:Y:S02]  /*5f50*/  IMAD.U32 R17, R36, 0x10000, RZ ;  /* 0x0001000024117824 */ /* 0x000fe400078e00ff */
[----:B------:R-:W-:Y:S01]  /*5f60*/  FFMA.FTZ R37, R93, R38, R16 ;  /* 0x000000265d257223 */ /* 0x000fe20000010010 */
[----:B------:R-:W-:Y:S01]  /*5f70*/  SHF.L.U32 R16, R18, 0x10, RZ ;  /* 0x0000001012107819 */ /* 0x000fe200000006ff */
[----:B------:R-:W-:Y:S01]  /*5f80*/  FFMA.FTZ R54, R95, R54, R53 ;  /* 0x000000365f367223 */ /* 0x000fe20000010035 */
[C---:B------:R-:W-:Y:S01]  /*5f90*/  SHF.L.U32 R53, R55.reuse, 0x10, RZ ;  /* 0x0000001037357819 */ /* 0x040fe200000006ff */
[----:B------:R-:W-:Y:S01]  /*5fa0*/  FFMA.FTZ R36, R80, R17, R37 ;  /* 0x0000001150247223 */ /* 0x000fe20000010025 */
[----:B------:R-:W-:-:S02]  /*5fb0*/  PRMT R55, R55, 0x7632, R55 ;  /* 0x0000763237377816 */ /* 0x000fc40000000037 */
[----:B------:R-:W-:Y:S02]  /*5fc0*/  PRMT R18, R18, 0x7632, R18 ;  /* 0x0000763212127816 */ /* 0x000fe40000000012 */
[C---:B------:R-:W-:Y:S02]  /*5fd0*/  PRMT R38, R68.reuse, 0x7632, R38 ;  /* 0x0000763244267816 */ /* 0x040fe40000000026 */
        /* <DEDUP_REMOVED lines=13> */
[----:B------:R-:W-:Y:S01]  /*60b0*/  PRMT R52, R19, 0x7632, R52 ;  /* 0x0000763213347816 */ /* 0x000fe20000000034 */
[----:B------:R-:W-:Y:S01]  /*60c0*/  FFMA.FTZ R53, R94, R17, R53 ;  /* 0x000000115e357223 */ /* 0x000fe20000010035 */
[----:B------:R-:W-:Y:S01]  /*60d0*/  SHF.L.U32 R19, R54, 0x10, RZ ;  /* 0x0000001036137819 */ /* 0x000fe200000006ff */
[----:B------:R-:W-:Y:S01]  /*60e0*/  FFMA.FTZ R55, R93, R68, R86 ;  /* 0x000000445d377223 */ /* 0x000fe20000010056 */
[C---:B------:R-:W-:Y:S01]  /*60f0*/  PRMT R16, R40.reuse, 0x7632, R16 ;  /* 0x0000763228107816 */ /* 0x040fe20000000010 */
[----:B------:R-:W4:Y:S01]  /*6100*/  LDG.E.128 R36, desc[UR6][R100.64+0xd000] ;  /* 0x00d0000664247981 */ /* 0x000f22000c1e1d00 */
[----:B------:R-:W-:Y:S01]  /*6110*/  SHF.L.U32 R17, R40, 0x10, RZ ;  /* 0x0000001028117819 */ /* 0x000fe200000006ff */
[----:B------:R-:W-:Y:S01]  /*6120*/  FFMA.FTZ R54, R80, R19, R55 ;  /* 0x0000001350367223 */ /* 0x000fe20000010037 */
[----:B------:R-:W-:Y:S01]  /*6130*/  SHF.L.U32 R40, R70, 0x10, RZ ;  /* 0x0000001046287819 */ /* 0x000fe200000006ff */
[----:B------:R-:W-:-:S02]  /*6140*/  IMAD.U32 R68, R16, 0x10000, RZ ;  /* 0x0001000010447824 */ /* 0x000fc400078e00ff */
[----:B------:R-:W-:Y:S01]  /*6150*/  FFMA.FTZ R86, R92, R17, R87 ;  /* 0x000000115c567223 */ /* 0x000fe20000010057 */
[----:B------:R-:W-:Y:S01]  /*6160*/  PRMT R70, R70, 0x7632, R70 ;  /* 0x0000763246467816 */ /* 0x000fe20000000046 */
[--C-:B------:R-:W-:Y:S01]  /*6170*/  FFMA.FTZ R40, R83, R40, R54.reuse ;  /* 0x0000002853287223 */ /* 0x100fe20000010036 */
[----:B------:R-:W-:Y:S01]  /*6180*/  PRMT R54, R41, 0x7632, R54 ;  /* 0x0000763229367816 */ /* 0x000fe20000000036 */
[----:B------:R-:W-:Y:S01]  /*6190*/  FFMA.FTZ R86, R91, R68, R86 ;  /* 0x000000445b567223 */ /* 0x000fe20000010056 */
[----:B------:R-:W-:Y:S01]  /*61a0*/  SHF.L.U32 R68, R41, 0x10, RZ ;  /* 0x0000001029447819 */ /* 0x000fe200000006ff */
[----:B------:R-:W4:Y:S01]  /*61b0*/  LDG.E.128 R16, desc[UR6][R100.64+0x10800] ;  /* 0x0108000664107981 */ /* 0x000f22000c1e1d00 */
[----:B------:R-:W-:Y:S01]  /*61c0*/  SHF.L.U32 R70, R70, 0x10, RZ ;  /* 0x0000001046467819 */ /* 0x000fe200000006ff */
[----:B------:R-:W-:Y:S01]  /*61d0*/  IMAD.U32 R87, R54, 0x10000, RZ ;  /* 0x0001000036577824 */ /* 0x000fe200078e00ff */
[----:B------:R-:W-:Y:S01]  /*61e0*/  SHF.L.U32 R41, R52, 0x10, RZ ;  /* 0x0000001034297819 */ /* 0x000fe200000006ff */
[----:B------:R-:W-:Y:S01]  /*61f0*/  FFMA.FTZ R99, R93, R68, R86 ;  /* 0x000000445d637223 */ /* 0x000fe20000010056 */
[----:B------:R-:W-:Y:S01]  /*6200*/  SHF.L.U32 R55, R71, 0x10, RZ ;  /* 0x0000001047377819 */ /* 0x000fe200000006ff */
[----:B------:R-:W-:Y:S01]  /*6210*/  FFMA.FTZ R69, R95, R70, R40 ;  /* 0x000000465f457223 */ /* 0x000fe20000010028 */
[----:B------:R-:W-:-:S02]  /*6220*/  PRMT R71, R71, 0x7632, R71 ;  /* 0x0000763247477816 */ /* 0x000fc40000000047 */
[----:B------:R-:W-:Y:S01]  /*6230*/  PRMT R40, R42, 0x7632, R40 ;  /* 0x000076322a287816 */ /* 0x000fe20000000028 */
[----:B------:R-:W-:Y:S01]  /*6240*/  FFMA.FTZ R86, R96, R41, R53 ;  /* 0x0000002960567223 */ /* 0x000fe20000010035 */
[----:B------:R-:W-:Y:S01]  /*6250*/  SHF.L.U32 R42, R42, 0x10, RZ ;  /* 0x000000102a2a7819 */ /* 0x000fe200000006ff */
[----:B------:R-:W-:Y:S01]  /*6260*/  FFMA.FTZ R68, R80, R87, R99 ;  /* 0x0000005750447223 */ /* 0x000fe20000010063 */
[C---:B--2---:R-:W-:Y:S02]  /*6270*/  PRMT R41, R60.reuse, 0x7632, R41 ;  /* 0x000076323c297816 */ /* 0x044fe40000000029 */
        /* <DEDUP_REMOVED lines=8> */
[C---:B------:R-:W-:Y:S01]  /*6300*/  SHF.L.U32 R99, R76.reuse, 0x10, RZ ;  /* 0x000000104c637819 */ /* 0x040fe200000006ff */
[----:B------:R-:W-:Y:S01]  /*6310*/  FFMA.FTZ R69, R95, R40, R42 ;  /* 0x000000285f457223 */ /* 0x000fe2000001002a */
[----:B------:R-:W-:Y:S01]  /*6320*/  SHF.L.U32 R40, R61, 0x10, RZ ;  /* 0x000000103d287819 */ /* 0x000fe200000006ff */
[----:B------:R-:W-:Y:S01]  /*6330*/  FFMA.FTZ R60, R91, R60, R88 ;  /* 0x0000003c5b3c7223 */ /* 0x000fe20000010058 */
[----:B------:R-:W-:Y:S01]  /*6340*/  PRMT R42, R76, 0x7632, R42 ;  /* 0x000076324c2a7816 */ /* 0x000fe2000000002a */
[----:B------:R-:W2:Y:S01]  /*6350*/  LDG.E.128 R52, desc[UR6][R100.64+0x14000] ;  /* 0x0140000664347981 */ /* 0x000ea2000c1e1d00 */
[----:B------:R-:W-:Y:S01]  /*6360*/  PRMT R61, R61, 0x7632, R61 ;  /* 0x000076323d3d7816 */ /* 0x000fe2000000003d */
[----:B------:R-:W-:Y:S01]  /*6370*/  FFMA.FTZ R71, R93, R40, R60 ;  /* 0x000000285d477223 */ /* 0x000fe2000001003c */
        /* <DEDUP_REMOVED lines=9> */
[C---:B------:R-:W-:Y:S02]  /*6410*/  PRMT R60, R43.reuse, 0x7632, R60 ;  /* 0x000076322b3c7816 */ /* 0x040fe4000000003c */
[----:B------:R-:W-:Y:S01]  /*6420*/  SHF.L.U32 R68, R78, 0x10, RZ ;  /* 0x000000104e447819 */ /* 0x000fe200000006ff */
[----:B------:R-:W-:Y:S01]  /*6430*/  FFMA.FTZ R70, R80, R71, R77 ;  /* 0x0000004750467223 */ /* 0x000fe2000001004d */
[----:B------:R-:W-:Y:S02]  /*6440*/  SHF.L.U32 R41, R43, 0x10, RZ ;  /* 0x000000102b297819 */ /* 0x000fe400000006ff */
[----:B------:R-:W-:Y:S01]  /*6450*/  SHF.L.U32 R61, R60, 0x10, RZ ;  /* 0x000000103c3d7819 */ /* 0x000fe200000006ff */
[----:B------:R-:W-:Y:S01]  /*6460*/  FFMA.FTZ R68, R83, R68, R70 ;  /* 0x0000004453447223 */ /* 0x000fe20000010046 */
[C---:B------:R-:W-:Y:S02]  /*6470*/  SHF.L.U32 R60, R62.reuse, 0x10, RZ ;  /* 0x000000103e3c7819 */ /* 0x040fe400000006ff */
[----:B------:R-:W-:-:S02]  /*6480*/  PRMT R62, R62, 0x7632, R62 ;  /* 0x000076323e3e7816 */ /* 0x000fc4000000003e */
[----:B------:R-:W-:Y:S02]  /*6490*/  PRMT R78, R78, 0x7632, R78 ;  /* 0x000076324e4e7816 */ /* 0x000fe4000000004e */
[----:B---3--:R-:W-:Y:S01]  /*64a0*/  PRMT R70, R48, 0x7632, R70 ;  /* 0x0000763230467816 */ /* 0x008fe20000000046 */
[----:B------:R-:W-:Y:S01]  /*64b0*/  FFMA.FTZ R69, R94, R41, R69 ;  /* 0x000000295e457223 */ /* 0x000fe20000010045 */
[----:B------:R-:W-:Y:S01]  /*64c0*/  SHF.L.U32 R48, R48, 0x10, RZ ;  /* 0x0000001030307819 */ /* 0x000fe200000006ff */
[----:B------:R-:W-:Y:S01]  /*64d0*/  FFMA.FTZ R60, R83, R60, R64 ;  /* 0x0000003c533c7223 */ /* 0x000fe20000010040 */
[----:B------:R-:W-:Y:S01]  /*64e0*/  SHF.L.U32 R78, R78, 0x10, RZ ;  /* 0x000000104e4e7819 */ /* 0x000fe200000006ff */
[----:B------:R-:W-:Y:S02]  /*64f0*/  IMAD.U32 R62, R62, 0x10000, RZ ;  /* 0x000100003e3e7824 */ /* 0x000fe400078e00ff */
[----:B------:R-:W-:Y:S01]  /*6500*/  FFMA.FTZ R76, R96, R61, R69 ;  /* 0x0000003d604c7223 */ /* 0x000fe20000010045 */
[----:B------:R-:W-:-:S02]  /*6510*/  IMAD.U32 R70, R70, 0x10000, RZ ;  /* 0x0001000046467824 */ /* 0x000fc400078e00ff */
[----:B------:R-:W-:Y:S01]  /*6520*/  FFMA.FTZ R88, R92, R48, R65 ;  /* 0x000000305c587223 */ /* 0x000fe20000010041 */
[----:B------:R-:W-:Y:S01]  /*6530*/  SHF.L.U32 R69, R63, 0x10, RZ ;  /* 0x000000103f457819 */ /* 0x000fe200000006ff */
[----:B------:R-:W3:Y:S01]  /*6540*/  LDG.E.128 R40, desc[UR6][R100.64+0x17800] ;  /* 0x0178000664287981 */ /* 0x000ee2000c1e1d00 */
[C---:B------:R-:W-:Y:S01]  /*6550*/  FFMA.FTZ R71, R95.reuse, R62, R60 ;  /* 0x0000003e5f477223 */ /* 0x040fe2000001003c */
[----:B------:R-:W-:Y:S01]  /*6560*/  FFMA.FTZ R65, R95, R78, R68 ;  /* 0x0000004e5f417223 */ /* 0x000fe20000010044 */
[----:B------:R-:W-:Y:S01]  /*6570*/  PRMT R48, R49, 0x7632, R48 ;  /* 0x0000763231307816 */ /* 0x000fe20000000030 */
[----:B------:R-:W-:Y:S01]  /*6580*/  FFMA.FTZ R70, R91, R70, R88 ;  /* 0x000000465b467223 */ /* 0x000fe20000010058 */
[----:B------:R-:W-:Y:S01]  /*6590*/  SHF.L.U32 R68, R49, 0x10, RZ ;  /* 0x0000001031447819 */ /* 0x000fe200000006ff */
[----:B------:R-:W-:Y:S01]  /*65a0*/  FFMA.FTZ R69, R94, R69, R71 ;  /* 0x000000455e457223 */ /* 0x000fe20000010047 */
[----:B------:R-:W-:Y:S02]  /*65b0*/  PRMT R64, R63, 0x7632, R64 ;  /* 0x000076323f407816 */ /* 0x000fe40000000040 */
[----:B------:R-:W-:Y:S01]  /*65c0*/  SHF.L.U32 R71, R48, 0x10, RZ ;  /* 0x0000001030477819 */ /* 0x000fe200000006ff */
[----:B------:R-:W-:Y:S01]  /*65d0*/  FFMA.FTZ R99, R93, R68, R70 ;  /* 0x000000445d637223 */ /* 0x000fe20000010046 */
[C---:B------:R-:W-:Y:S01]  /*65e0*/  SHF.L.U32 R49, R79.reuse, 0x10, RZ ;  /* 0x000000104f317819 */ /* 0x040fe200000006ff */
[----:B------:R-:W3:Y:S01]  /*65f0*/  LDG.E.128 R60, desc[UR6][R100.64+0x1b000] ;  /* 0x01b00006643c7981 */ /* 0x000ee2000c1e1d00 */
[----:B------:R-:W-:-:S02]  /*6600*/  PRMT R79, R79, 0x7632, R79 ;  /* 0x000076324f4f7816 */ /* 0x000fc4000000004f */
[----:B------:R-:W-:Y:S02]  /*6610*/  SHF.L.U32 R48, R50, 0x10, RZ ;  /* 0x0000001032307819 */ /* 0x000fe400000006ff */
[----:B------:R-:W-:Y:S01]  /*6620*/  SHF.L.U32 R77, R64, 0x10, RZ ;  /* 0x00000010404d7819 */ /* 0x000fe200000006ff */
[----:B------:R-:W-:Y:S01]  /*6630*/  FFMA.FTZ R64, R80, R71, R99 ;  /* 0x0000004750407223 */ /* 0x000fe20000010063 */
[----:B------:R-:W-:Y:S01]  /*6640*/  PRMT R50, R50, 0x7632, R50 ;  /* 0x0000763232327816 */ /* 0x000fe20000000032 */
[----:B------:R-:W-:Y:S01]  /*6650*/  FFMA.FTZ R49, R94, R49, R65 ;  /* 0x000000315e317223 */ /* 0x000fe20000010041 */
[----:B------:R-:W-:Y:S01]  /*6660*/  IMAD.U32 R79, R79, 0x10000, RZ ;  /* 0x000100004f4f7824 */ /* 0x000fe200078e00ff */
[----:B------:R-:W-:Y:S01]  /*6670*/  SHF.L.U32 R65, R44, 0x10, RZ ;  /* 0x000000102c417819 */ /* 0x000fe200000006ff */
[----:B------:R-:W-:Y:S01]  /*6680*/  FFMA.FTZ R48, R83, R48, R64 ;  /* 0x0000003053307223 */ /* 0x000fe20000010040 */
[----:B------:R-:W-:Y:S02]  /*6690*/  SHF.L.U32 R50, R50, 0x10, RZ ;  /* 0x0000001032327819 */ /* 0x000fe400000006ff */
[----:B------:R-:W-:Y:S01]  /*66a0*/  PRMT R44, R44, 0x7632, R44 ;  /* 0x000076322c2c7816 */ /* 0x000fe2000000002c */
[----:B------:R-:W-:-:S02]  /*66b0*/  FFMA.FTZ R78, R96, R79, R49 ;  /* 0x0000004f604e7223 */ /* 0x000fc40000010031 */
[----:B------:R-:W-:Y:S01]  /*66c0*/  FFMA.FTZ R49, R95, R50, R48 ;  /* 0x000000325f317223 */ /* 0x000fe20000010030 */
[----:B------:R-:W-:Y:S01]  /*66d0*/  SHF.L.U32 R64, R44, 0x10, RZ ;  /* 0x000000102c407819 */ /* 0x000fe200000006ff */
[----:B------:R-:W-:Y:S01]  /*66e0*/  FFMA.FTZ R66, R92, R65, R66 ;  /* 0x000000415c427223 */ /* 0x000fe20000010042 */
[C---:B------:R-:W-:Y:S02]  /*66f0*/  PRMT R50, R56.reuse, 0x7632, R50 ;  /* 0x0000763238327816 */ /* 0x040fe40000000032 */
[----:B------:R-:W-:Y:S01]  /*6700*/  SHF.L.U32 R56, R56, 0x10, RZ ;  /* 0x0000001038387819 */ /* 0x000fe200000006ff */
[----:B------:R-:W-:Y:S01]  /*6710*/  FFMA.FTZ R77, R96, R77, R69 ;  /* 0x0000004d604d7223 */ /* 0x000fe20000010045 */
[C---:B------:R-:W-:Y:S01]  /*6720*/  PRMT R44, R51.reuse, 0x7632, R44 ;  /* 0x00007632332c7816 */ /* 0x040fe2000000002c */
[----:B------:R-:W-:Y:S01]  /*6730*/  IMAD.U32 R51, R51, 0x10000, RZ ;  /* 0x0001000033337824 */ /* 0x000fe200078e00ff */
[C---:B------:R-:W-:Y:S01]  /*6740*/  SHF.L.U32 R48, R45.reuse, 0x10, RZ ;  /* 0x000000102d307819 */ /* 0x040fe200000006ff */
[----:B------:R-:W3:Y:S01]  /*6750*/  LDG.E.128 R68, desc[UR6][R100.64+0x1e800] ;  /* 0x01e8000664447981 */ /* 0x000ee2000c1e1d00 */
[----:B------:R-:W-:Y:S01]  /*6760*/  PRMT R45, R45, 0x7632, R45 ;  /* 0x000076322d2d7816 */ /* 0x000fe2000000002d */
[----:B------:R-:W-:Y:S01]  /*6770*/  FFMA.FTZ R64, R91, R64, R66 ;  /* 0x000000405b407223 */ /* 0x000fe20000010042 */
[----:B------:R-:W-:Y:S01]  /*6780*/  SHF.L.U32 R50, R50, 0x10, RZ ;  /* 0x0000001032327819 */ /* 0x000fe200000006ff */
[----:B------:R-:W-:Y:S01]  /*6790*/  FFMA.FTZ R56, R92, R56, R3 ;  /* 0x000000385c387223 */ /* 0x000fe20000010003 */
[----:B------:R-:W-:Y:S01]  /*67a0*/  FFMA.FTZ R49, R94, R51, R49 ;  /* 0x000000335e317223 */ /* 0x000fe20000010031 */
[----:B------:R-:W-:Y:S01]  /*67b0*/  SHF.L.U32 R3, R44, 0x10, RZ ;  /* 0x000000102c037819 */ /* 0x000fe200000006ff */
[----:B------:R-:W-:Y:S01]  /*67c0*/  FFMA.FTZ R51, R93, R48, R64 ;  /* 0x000000305d337223 */ /* 0x000fe20000010040 */
[----:B------:R-:W-:Y:S01]  /*67d0*/  IMAD.U32 R45, R45, 0x10000, RZ ;  /* 0x000100002d2d7824 */ /* 0x000fe200078e00ff */
[----:B------:R-:W-:Y:S01]  /*67e0*/  SHF.L.U32 R44, R57, 0x10, RZ ;  /* 0x00000010392c7819 */ /* 0x000fe200000006ff */
[----:B------:R-:W-:Y:S01]  /*67f0*/  FFMA.FTZ R50, R91, R50, R56 ;  /* 0x000000325b327223 */ /* 0x000fe20000010038 */
[----:B------:R-:W-:Y:S01]  /*6800*/  PRMT R57, R57, 0x7632, R57 ;  /* 0x0000763239397816 */ /* 0x000fe20000000039 */
[----:B------:R-:W-:-:S02]  /*6810*/  FFMA.FTZ R56, R80, R45, R51 ;  /* 0x0000002d50387223 */ /* 0x000fc40000010033 */
[----:B------:R-:W-:Y:S01]  /*6820*/  FFMA.FTZ R45, R93, R44, R50 ;  /* 0x0000002c5d2d7223 */ /* 0x000fe20000010032 */
[----:B------:R-:W-:Y:S02]  /*6830*/  SHF.L.U32 R57, R57, 0x10, RZ ;  /* 0x0000001039397819 */ /* 0x000fe400000006ff */
[----:B------:R-:W-:Y:S01]  /*6840*/  SHF.L.U32 R44, R46, 0x10, RZ ;  /* 0x000000102e2c7819 */ /* 0x000fe200000006ff */
[----:B------:R-:W-:Y:S01]  /*6850*/  FFMA.FTZ R3, R96, R3, R49 ;  /* 0x0000000360037223 */ /* 0x000fe20000010031 */
[----:B------:R-:W-:Y:S01]  /*6860*/  PRMT R46, R46, 0x7632, R46 ;  /* 0x000076322e2e7816 */ /* 0x000fe2000000002e */
[----:B------:R-:W3:Y:S01]  /*6870*/  LDG.E.128 R48, desc[UR6][R100.64+0x22000] ;  /* 0x0220000664307981 */ /* 0x000ee2000c1e1d00 */
[----:B------:R-:W-:Y:S01]  /*6880*/  SHF.L.U32 R64, R58, 0x10, RZ ;  /* 0x000000103a407819 */ /* 0x000fe200000006ff */
[----:B------:R-:W-:Y:S01]  /*6890*/  FFMA.FTZ R45, R80, R57, R45 ;  /* 0x00000039502d7223 */ /* 0x000fe2000001002d */
[----:B------:R-:W-:Y:S01]  /*68a0*/  PRMT R58, R58, 0x7632, R58 ;  /* 0x000076323a3a7816 */ /* 0x000fe2000000003a */
[----:B------:R-:W-:Y:S01]  /*68b0*/  FFMA.FTZ R44, R83, R44, R56 ;  /* 0x0000002c532c7223 */ /* 0x000fe20000010038 */
[----:B------:R-:W-:-:S02]  /*68c0*/  IMAD.U32 R46, R46, 0x10000, RZ ;  /* 0x000100002e2e7824 */ /* 0x000fc400078e00ff */
[----:B------:R-:W-:Y:S01]  /*68d0*/  FFMA.FTZ R65, R83, R64, R45 ;  /* 0x0000004053417223 */ /* 0x000fe2000001002d */
[----:B------:R-:W-:Y:S01]  /*68e0*/  SHF.L.U32 R58, R58, 0x10, RZ ;  /* 0x000000103a3a7819 */ /* 0x000fe200000006ff */
[----:B------:R-:W-:Y:S01]  /*68f0*/  FFMA.FTZ R45, R95, R46, R44 ;  /* 0x0000002e5f2d7223 */ /* 0x000fe2000001002c */
[----:B-----5:R-:W-:Y:S02]  /*6900*/  SHF.L.U32 R44, R32, 0x10, RZ ;  /* 0x00000010202c7819 */ /* 0x020fe400000006ff */
[----:B------:R-:W-:Y:S01]  /*6910*/  PRMT R32, R59, 0x7632, R32 ;  /* 0x000076323b207816 */ /* 0x000fe20000000020 */
[--C-:B------:R-:W-:Y:S01]  /*6920*/  FFMA.FTZ R58, R95, R58, R65.reuse ;  /* 0x0000003a5f3a7223 */ /* 0x100fe20000010041 */
[----:B------:R-:W-:Y:S02]  /*6930*/  SHF.L.U32 R57, R59, 0x10, RZ ;  /* 0x000000103b397819 */ /* 0x000fe400000006ff */
[----:B------:R-:W-:Y:S02]  /*6940*/  PRMT R64, R47, 0x7632, R64 ;  /* 0x000076322f407816 */ /* 0x000fe40000000040 */
[----:B------:R-:W-:-:S02]  /*6950*/  PRMT R65, R32, 0x7632, R65 ;  /* 0x0000763220417816 */ /* 0x000fc40000000041 */
[----:B------:R-:W-:Y:S01]  /*6960*/  SHF.L.U32 R47, R47, 0x10, RZ ;  /* 0x000000102f2f7819 */ /* 0x000fe200000006ff */
[----:B------:R-:W-:Y:S01]  /*6970*/  FFMA.FTZ R98, R94, R57, R58 ;  /* 0x000000395e627223 */ /* 0x000fe2000001003a */
[----:B------:R-:W-:Y:S01]  /*6980*/  FFMA.FTZ R104, R92, R44, R67 ;  /* 0x0000002c5c687223 */ /* 0x000fe20000010043 */
[----:B------:R-:W5:Y:S01]  /*6990*/  LDG.E.128 R56, desc[UR6][R100.64+0x3000] ;  /* 0x0030000664387981 */ /* 0x000f62000c1e1d00 */
[----:B------:R-:W-:Y:S01]  /*69a0*/  IMAD.U32 R88, R65, 0x10000, RZ ;  /* 0x0001000041587824 */ /* 0x000fe200078e00ff */
[----:B------:R-:W-:Y:S01]  /*69b0*/  SHF.L.U32 R79, R64, 0x10, RZ ;  /* 0x00000010404f7819 */ /* 0x000fe200000006ff */
[----:B------:R-:W-:Y:S01]  /*69c0*/  FFMA.FTZ R99, R94, R47, R45 ;  /* 0x0000002f5e637223 */ /* 0x000fe2000001002d */
[----:B------:R0:W5:Y:S01]  /*69d0*/  LDG.E.128 R64, desc[UR6][R102.64+0x3000] ;  /* 0x0030000666407981 */ /* 0x000162000c1e1d00 */
[----:B------:R-:W-:Y:S01]  /*69e0*/  SHF.L.U32 R105, R32, 0x10, RZ ;  /* 0x0000001020697819 */ /* 0x000fe200000006ff */
[----:B------:R-:W-:Y:S01]  /*69f0*/  FFMA.FTZ R104, R91, R88, R104 ;  /* 0x000000585b687223 */ /* 0x000fe20000010068 */
[C---:B------:R-:W-:Y:S01]  /*6a00*/  SHF.L.U32 R32, R33.reuse, 0x10, RZ ;  /* 0x0000001021207819 */ /* 0x040fe200000006ff */
[----:B------:R-:W5:Y:S01]  /*6a10*/  LDG.E.128 R44, desc[UR6][R100.64+0x25800] ;  /* 0x02580006642c7981 */ /* 0x000f62000c1e1d00 */
[----:B------:R-:W-:Y:S01]  /*6a20*/  PRMT R33, R33, 0x7632, R33 ;  /* 0x0000763221217816 */ /* 0x000fe20000000021 */
[----:B------:R-:W-:-:S02]  /*6a30*/  FFMA.FTZ R88, R96, R79, R99 ;  /* 0x0000004f60587223 */ /* 0x000fc40000010063 */
[----:B------:R-:W-:Y:S01]  /*6a40*/  FFMA.FTZ R99, R93, R32, R104 ;  /* 0x000000205d637223 */ /* 0x000fe20000010068 */
[C---:B----4-:R-:W-:Y:S01]  /*6a50*/  PRMT R32, R28.reuse, 0x7632, R32 ;  /* 0x000076321c207816 */ /* 0x050fe20000000020 */
[----:B------:R-:W-:Y:S01]  /*6a60*/  IMAD.U32 R33, R33, 0x10000, RZ ;  /* 0x0001000021217824 */ /* 0x000fe200078e00ff */
[----:B------:R-:W-:Y:S01]  /*6a70*/  SHF.L.U32 R106, R28, 0x10, RZ ;  /* 0x000000101c6a7819 */ /* 0x000fe200000006ff */
[----:B------:R-:W-:Y:S01]  /*6a80*/  FFMA.FTZ R79, R96, R105, R98 ;  /* 0x00000069604f7223 */ /* 0x000fe20000010062 */
[C---:B------:R-:W-:Y:S02]  /*6a90*/  PRMT R28, R34.reuse, 0x7632, R28 ;  /* 0x00007632221c7816 */ /* 0x040fe4000000001c */
[----:B------:R-:W-:Y:S02]  /*6aa0*/  SHF.L.U32 R34, R34, 0x10, RZ ;  /* 0x0000001022227819 */ /* 0x000fe400000006ff */
[----:B------:R-:W-:Y:S01]  /*6ab0*/  SHF.L.U32 R98, R32, 0x10, RZ ;  /* 0x0000001020627819 */ /* 0x000fe200000006ff */
[----:B------:R-:W-:Y:S01]  /*6ac0*/  FFMA.FTZ R32, R80, R33, R99 ;  /* 0x0000002150207223 */ /* 0x000fe20000010063 */
[----:B------:R-:W-:Y:S01]  /*6ad0*/  FFMA.FTZ R106, R92, R106, R89 ;  /* 0x0000006a5c6a7223 */ /* 0x000fe20000010059 */
[----:B0-----:R-:W-:-:S02]  /*6ae0*/  SHF.L.U32 R102, R29, 0x10, RZ ;  /* 0x000000101d667819 */ /* 0x001fc400000006ff */
[----:B------:R-:W-:Y:S01]  /*6af0*/  FFMA.FTZ R32, R83, R34, R32 ;  /* 0x0000002253207223 */ /* 0x000fe20000010020 */
[----:B------:R-:W-:Y:S01]  /*6b00*/  PRMT R29, R29, 0x7632, R29 ;  /* 0x000076321d1d7816 */ /* 0x000fe2000000001d */
[----:B------:R-:W-:Y:S01]  /*6b10*/  FFMA.FTZ R98, R91, R98, R106 ;  /* 0x000000625b627223 */ /* 0x000fe2000001006a */
[----:B------:R-:W-:Y:S01]  /*6b20*/  PRMT R34, R8, 0x7632, R34 ;  /* 0x0000763208227816 */ /* 0x000fe20000000022 */
        /* <DEDUP_REMOVED lines=8> */
[----:B------:R-:W-:-:S02]  /*6bb0*/  SHF.L.U32 R34, R34, 0x10, RZ ;  /* 0x0000001022227819 */ /* 0x000fc400000006ff */
[----:B------:R-:W-:Y:S01]  /*6bc0*/  SHF.L.U32 R8, R30, 0x10, RZ ;  /* 0x000000101e087819 */ /* 0x000fe200000006ff */
[----:B------:R-:W-:Y:S01]  /*6bd0*/  FFMA.FTZ R28, R80, R33, R99 ;  /* 0x00000021501c7223 */ /* 0x000fe20000010063 */
[----:B------:R-:W-:Y:S01]  /*6be0*/  FFMA.FTZ R29, R94, R35, R29 ;  /* 0x000000235e1d7223 */ /* 0x000fe2000001001d */
[----:B------:R-:W-:Y:S01]  /*6bf0*/  PRMT R30, R30, 0x7632, R30 ;  /* 0x000076321e1e7816 */ /* 0x000fe2000000001e */
[----:B------:R-:W-:Y:S02]  /*6c00*/  FFMA.FTZ R98, R91, R34, R90 ;  /* 0x000000225b627223 */ /* 0x000fe4000001005a */
[----:B------:R-:W4:Y:S01]  /*6c10*/  LDG.E.128 R32, desc[UR6][R100.64+0x29000] ;  /* 0x0290000664207981 */ /* 0x000f22000c1e1d00 */
[----:B------:R-:W-:Y:S01]  /*6c20*/  IMAD.U32 R89, R89, 0x10000, RZ ;  /* 0x0001000059597824 */ /* 0x000fe200078e00ff */
[----:B------:R-:W-:Y:S01]  /*6c30*/  SHF.L.U32 R30, R30, 0x10, RZ ;  /* 0x000000101e1e7819 */ /* 0x000fe200000006ff */
[----:B------:R-:W-:Y:S01]  /*6c40*/  FFMA.FTZ R8, R83, R8, R28 ;  /* 0x0000000853087223 */ /* 0x000fe2000001001c */
[----:B------:R-:W-:-:S02]  /*6c50*/  SHF.L.U32 R90, R9, 0x10, RZ ;  /* 0x00000010095a7819 */ /* 0x000fc400000006ff */
[C---:B------:R-:W-:Y:S02]  /*6c60*/  PRMT R9, R24.reuse, 0x7632, R9 ;  /* 0x0000763218097816 */ /* 0x040fe40000000009 */
[----:B------:R-:W-:Y:S01]  /*6c70*/  SHF.L.U32 R24, R24, 0x10, RZ ;  /* 0x0000001018187819 */ /* 0x000fe200000006ff */
[----:B------:R-:W-:Y:S01]  /*6c80*/  FFMA.FTZ R28, R96, R89, R29 ;  /* 0x00000059601c7223 */ /* 0x000fe2000001001d */
[----:B------:R-:W-:Y:S01]  /*6c90*/  FFMA.FTZ R29, R95, R30, R8 ;  /* 0x0000001e5f1d7223 */ /* 0x000fe20000010008 */
[C---:B------:R-:W-:Y:S02]  /*6ca0*/  SHF.L.U32 R8, R9.reuse, 0x10, RZ ;  /* 0x0000001009087819 */ /* 0x040fe400000006ff */
[----:B------:R-:W-:Y:S01]  /*6cb0*/  FFMA.FTZ R92, R92, R24, R97 ;  /* 0x000000185c5c7223 */ /* 0x000fe20000010061 */
[----:B------:R-:W-:Y:S01]  /*6cc0*/  PRMT R9, R9, 0x7632, R9 ;  /* 0x0000763209097816 */ /* 0x000fe20000000009 */
[C---:B------:R-:W-:Y:S01]  /*6cd0*/  IMAD.U32 R30, R25.reuse, 0x10000, RZ ;  /* 0x00010000191e7824 */ /* 0x040fe200078e00ff */
[----:B------:R-:W-:Y:S01]  /*6ce0*/  PRMT R24, R25, 0x7632, R24 ;  /* 0x0000763219187816 */ /* 0x000fe20000000018 */
[----:B------:R-:W-:Y:S01]  /*6cf0*/  FFMA.FTZ R8, R91, R8, R92 ;  /* 0x000000085b087223 */ /* 0x000fe2000001005c */
[----:B------:R-:W-:Y:S01]  /*6d00*/  SHF.L.U32 R9, R9, 0x10, RZ ;  /* 0x0000001009097819 */ /* 0x000fe200000006ff */
[C---:B------:R-:W-:Y:S01]  /*6d10*/  FFMA.FTZ R99, R93.reuse, R90, R98 ;  /* 0x0000005a5d637223 */ /* 0x040fe20000010062 */
[----:B------:R-:W-:Y:S01]  /*6d20*/  SHF.L.U32 R25, R24, 0x10, RZ ;  /* 0x0000001018197819 */ /* 0x000fe200000006ff */
[----:B------:R-:W-:-:S02]  /*6d30*/  FFMA.FTZ R8, R93, R30, R8 ;  /* 0x0000001e5d087223 */ /* 0x000fc40000010008 */
[C---:B------:R-:W-:Y:S02]  /*6d40*/  FFMA.FTZ R30, R80.reuse, R9, R99 ;  /* 0x00000009501e7223 */ /* 0x040fe40000010063 */
[----:B------:R-:W-:Y:S01]  /*6d50*/  FFMA.FTZ R9, R80, R25, R8 ;  /* 0x0000001950097223 */ /* 0x000fe20000010008 */
[----:B------:R-:W-:Y:S01]  /*6d60*/  SHF.L.U32 R8, R10, 0x10, RZ ;  /* 0x000000100a087819 */ /* 0x000fe200000006ff */
[----:B------:R-:W-:Y:S01]  /*6d70*/  IMAD.U32 R80, R26, 0x10000, RZ ;  /* 0x000100001a507824 */ /* 0x000fe200078e00ff */
[C---:B------:R-:W-:Y:S02]  /*6d80*/  SHF.L.U32 R89, R31.reuse, 0x10, RZ ;  /* 0x000000101f597819 */ /* 0x040fe400000006ff */
[----:B------:R-:W-:Y:S01]  /*6d90*/  PRMT R90, R31, 0x7632, R90 ;  /* 0x000076321f5a7816 */ /* 0x000fe2000000005a */
[C---:B------:R-:W-:Y:S01]  /*6da0*/  FFMA.FTZ R30, R83.reuse, R8, R30 ;  /* 0x00000008531e7223 */ /* 0x040fe2000001001e */
[----:B------:R-:W-:Y:S01]  /*6db0*/  PRMT R24, R10, 0x7632, R24 ;  /* 0x000076320a187816 */ /* 0x000fe20000000018 */
[----:B------:R-:W-:Y:S01]  /*6dc0*/  FFMA.FTZ R31, R83, R80, R9 ;  /* 0x00000050531f7223 */ /* 0x000fe20000010009 */
[----:B------:R-:W-:-:S02]  /*6dd0*/  PRMT R91, R11, 0x7632, R91 ;  /* 0x000076320b5b7816 */ /* 0x000fc4000000005b */
[----:B------:R-:W-:Y:S02]  /*6de0*/  SHF.L.U32 R25, R11, 0x10, RZ ;  /* 0x000000100b197819 */ /* 0x000fe400000006ff */
[----:B------:R-:W4:Y:S01]  /*6df0*/  LDG.E.128 R8, desc[UR6][R100.64+0x2c800] ;  /* 0x02c8000664087981 */ /* 0x000f22000c1e1d00 */
[----:B------:R-:W-:Y:S02]  /*6e00*/  PRMT R26, R26, 0x7632, R26 ;  /* 0x000076321a1a7816 */ /* 0x000fe4000000001a */
[----:B------:R-:W-:Y:S01]  /*6e10*/  SHF.L.U32 R24, R24, 0x10, RZ ;  /* 0x0000001018187819 */ /* 0x000fe200000006ff */
[----:B------:R-:W-:Y:S01]  /*6e20*/  FFMA.FTZ R89, R94, R89, R29 ;  /* 0x000000595e597223 */ /* 0x000fe2000001001d */
[----:B------:R-:W-:Y:S02]  /*6e30*/  PRMT R80, R4, 0x7632, R80 ;  /* 0x0000763204507816 */ /* 0x000fe40000000050 */
[----:B------:R-:W-:Y:S02]  /*6e40*/  SHF.L.U32 R26, R26, 0x10, RZ ;  /* 0x000000101a1a7819 */ /* 0x000fe400000006ff */
[----:B------:R-:W-:Y:S01]  /*6e50*/  SHF.L.U32 R92, R4, 0x10, RZ ;  /* 0x00000010045c7819 */ /* 0x000fe200000006ff */
[C---:B------:R-:W-:Y:S01]  /*6e60*/  IMAD.U32 R29, R12.reuse, 0x10000, RZ ;  /* 0x000100000c1d7824 */ /* 0x040fe200078e00ff */
[----:B------:R-:W-:Y:S01]  /*6e70*/  PRMT R4, R12, 0x7632, R4 ;  /* 0x000076320c047816 */ /* 0x000fe20000000004 */
[C---:B------:R-:W-:Y:S01]  /*6e80*/  FFMA.FTZ R83, R95.reuse, R24, R30 ;  /* 0x000000185f537223 */ /* 0x040fe2000001001e */
[----:B------:R-:W-:Y:S01]  /*6e90*/  FFMA.FTZ R26, R95, R26, R31 ;  /* 0x0000001a5f1a7223 */ /* 0x000fe2000001001f */
[----:B------:R-:W-:Y:S01]  /*6ea0*/  SHF.L.U32 R93, R80, 0x10, RZ ;  /* 0x00000010505d7819 */ /* 0x000fe200000006ff */
[----:B------:R-:W-:Y:S01]  /*6eb0*/  FFMA.FTZ R95, R29, R92, R81 ;  /* 0x0000005c1d5f7223 */ /* 0x000fe20000010051 */
[----:B------:R-:W-:Y:S01]  /*6ec0*/  SHF.L.U32 R30, R4, 0x10, RZ ;  /* 0x00000010041e7819 */ /* 0x000fe200000006ff */
[----:B------:R-:W-:Y:S01]  /*6ed0*/  IMAD.U32 R31, R13, 0x10000, RZ ;  /* 0x000100000d1f7824 */ /* 0x000fe200078e00ff */
[----:B------:R-:W-:-:S02]  /*6ee0*/  SHF.L.U32 R12, R5, 0x10, RZ ;  /* 0x00000010050c7819 */ /* 0x000fc400000006ff */
[C---:B------:R-:W-:Y:S01]  /*6ef0*/  PRMT R5, R27.reuse, 0x7632, R5 ;  /* 0x000076321b057816 */ /* 0x040fe20000000005 */
[----:B------:R-:W-:Y:S01]  /*6f00*/  FFMA.FTZ R24, R30, R93, R95 ;  /* 0x0000005d1e187223 */ /* 0x000fe2000001005f */
[C---:B------:R-:W-:Y:S01]  /*6f10*/  FFMA.FTZ R4, R94.reuse, R25, R83 ;  /* 0x000000195e047223 */ /* 0x040fe20000010053 */
[----:B------:R-:W-:Y:S02]  /*6f20*/  SHF.L.U32 R81, R27, 0x10, RZ ;  /* 0x000000101b517819 */ /* 0x000fe400000006ff */
[----:B------:R-:W-:Y:S01]  /*6f30*/  FFMA.FTZ R83, R31, R12, R24 ;  /* 0x0000000c1f537223 */ /* 0x000fe20000010018 */
[----:B------:R-:W-:Y:S02]  /*6f40*/  PRMT R12, R5, 0x7632, R12 ;  /* 0x00007632050c7816 */ /* 0x000fe4000000000c */
[----:B------:R-:W-:Y:S01]  /*6f50*/  PRMT R80, R13, 0x7632, R80 ;  /* 0x000076320d507816 */ /* 0x000fe20000000050 */
[----:B------:R-:W-:Y:S01]  /*6f60*/  FFMA.FTZ R94, R94, R81, R26 ;  /* 0x000000515e5e7223 */ /* 0x000fe2000001001a */
[----:B------:R-:W-:Y:S01]  /*6f70*/  SHF.L.U32 R13, R12, 0x10, RZ ;  /* 0x000000100c0d7819 */ /* 0x000fe200000006ff */
[----:B------:R-:W4:Y:S01]  /*6f80*/  LDG.E.128 R24, desc[UR6][R100.64+0x30000] ;  /* 0x0300000664187981 */ /* 0x000f22000c1e1d00 */
[----:B------:R-:W-:-:S02]  /*6f90*/  SHF.L.U32 R80, R80, 0x10, RZ ;  /* 0x0000001050507819 */ /* 0x000fc400000006ff */
[----:B------:R-:W-:Y:S01]  /*6fa0*/  SHF.L.U32 R90, R90, 0x10, RZ ;  /* 0x000000105a5a7819 */ /* 0x000fe200000006ff */
[----:B------:R-:W-:Y:S01]  /*6fb0*/  IMAD.U32 R91, R91, 0x10000, RZ ;  /* 0x000100005b5b7824 */ /* 0x000fe200078e00ff */
        /* <DEDUP_REMOVED lines=8> */
[----:B------:R-:W-:-:S02]  /*7040*/  PRMT R83, R14, 0x7632, R83 ;  /* 0x000076320e537816 */ /* 0x000fc40000000053 */
[C---:B------:R-:W-:Y:S02]  /*7050*/  PRMT R4, R20.reuse, 0x7632, R4 ;  /* 0x0000763214047816 */ /* 0x040fe40000000004 */
[----:B------:R-:W-:Y:S01]  /*7060*/  SHF.L.U32 R5, R20, 0x10, RZ ;  /* 0x0000001014057819 */ /* 0x000fe200000006ff */
        /* <DEDUP_REMOVED lines=9> */
[----:B------:R-:W4:Y:S01]  /*7100*/  LDG.E.128 R12, desc[UR6][R100.64+0x6800] ;  /* 0x00680006640c7981 */ /* 0x000f22000c1e1d00 */
[----:B------:R-:W-:-:S02]  /*7110*/  SHF.L.U32 R4, R21, 0x10, RZ ;  /* 0x0000001015047819 */ /* 0x000fc400000006ff */
[----:B------:R-:W-:Y:S02]  /*7120*/  PRMT R21, R21, 0x7632, R21 ;  /* 0x0000763215157816 */ /* 0x000fe40000000015 */
[----:B------:R-:W-:Y:S01]  /*7130*/  PRMT R91, R72, 0x7632, R91 ;  /* 0x00007632485b7816 */ /* 0x000fe2000000005b */
[----:B------:R-:W-:Y:S01]  /*7140*/  FFMA.FTZ R93, R31, R4, R82 ;  /* 0x000000041f5d7223 */ /* 0x000fe20000010052 */
[----:B------:R-:W-:Y:S01]  /*7150*/  IMAD.U32 R4, R7, 0x10000, RZ ;  /* 0x0001000007047824 */ /* 0x000fe200078e00ff */
[----:B------:R-:W-:Y:S02]  /*7160*/  SHF.L.U32 R5, R21, 0x10, RZ ;  /* 0x0000001015057819 */ /* 0x000fe400000006ff */
[----:B------:R-:W-:Y:S01]  /*7170*/  SHF.L.U32 R95, R91, 0x10, RZ ;  /* 0x000000105b5f7819 */ /* 0x000fe200000006ff */
[----:B------:R-:W-:Y:S01]  /*7180*/  FFMA.FTZ R91, R89, R4, R6 ;  /* 0x00000004595b7223 */ /* 0x000fe20000010006 */
[----:B------:R-:W-:Y:S01]  /*7190*/  PRMT R21, R7, 0x7632, R21 ;  /* 0x0000763207157816 */ /* 0x000fe20000000015 */
[----:B------:R-:W-:-:S02]  /*71a0*/  FFMA.FTZ R82, R80, R5, R93 ;  /* 0x0000000550527223 */ /* 0x000fc4000001005d */
[----:B------:R-:W4:Y:S01]  /*71b0*/  LDG.E.128 R4, desc[UR6][R100.64+0x33800] ;  /* 0x0338000664047981 */ /* 0x000f22000c1e1d00 */
[----:B------:R-:W-:-:S05]  /*71c0*/  SHF.L.U32 R72, R72, 0x10, RZ ;  /* 0x0000001048487819 */ /* 0x000fca00000006ff */
[----:B------:R-:W-:Y:S01]  /*71d0*/  FFMA.FTZ R85, R29, R72, R85 ;  /* 0x000000481d557223 */ /* 0x000fe20000010055 */
[----:B------:R-:W-:Y:S01]  /*71e0*/  IMAD.U32 R72, R20, 0x10000, RZ ;  /* 0x0001000014487824 */ /* 0x000fe200078e00ff */
[----:B------:R-:W-:Y:S02]  /*71f0*/  SHF.L.U32 R20, R22, 0x10, RZ ;  /* 0x0000001016147819 */ /* 0x000fe400000006ff */
[--C-:B------:R-:W-:Y:S01]  /*7200*/  FFMA.FTZ R98, R30, R95, R85.reuse ;  /* 0x0000005f1e627223 */ /* 0x100fe20000010055 */
[----:B------:R-:W-:Y:S02]  /*7210*/  PRMT R22, R22, 0x7632, R22 ;  /* 0x0000763216167816 */ /* 0x000fe40000000016 */
[C---:B------:R-:W-:Y:S02]  /*7220*/  PRMT R85, R73.reuse, 0x7632, R85 ;  /* 0x0000763249557816 */ /* 0x040fe40000000055 */
        /* <DEDUP_REMOVED lines=8> */
[----:B------:R-:W-:Y:S01]  /*72b0*/  IMAD.U32 R20, R23, 0x10000, RZ ;  /* 0x0001000017147824 */ /* 0x000fe200078e00ff */
[----:B------:R-:W-:Y:S01]  /*72c0*/  SHF.L.U32 R74, R74, 0x10, RZ ;  /* 0x000000104a4a7819 */ /* 0x000fe200000006ff */
[----:B------:R-:W-:Y:S01]  /*72d0*/  FFMA.FTZ R22, R83, R22, R82 ;  /* 0x0000001653167223 */ /* 0x000fe20000010052 */
[----:B------:R-:W-:Y:S01]  /*72e0*/  FFMA.FTZ R94, R80, R85, R73 ;  /* 0x00000055505e7223 */ /* 0x000fe20000010049 */
[----:B------:R-:W-:-:S02]  /*72f0*/  SHF.L.U32 R82, R21, 0x10, RZ ;  /* 0x0000001015527819 */ /* 0x000fc400000006ff */
[----:B------:R-:W-:Y:S01]  /*7300*/  FFMA.FTZ R85, R89, R20, R22 ;  /* 0x0000001459557223 */ /* 0x000fe20000010016 */
[----:B------:R-:W-:Y:S01]  /*7310*/  FFMA.FTZ R74, R81, R74, R94 ;  /* 0x0000004a514a7223 */ /* 0x000fe2000001005e */
[C---:B------:R-:W-:Y:S02]  /*7320*/  SHF.L.U32 R21, R36.reuse, 0x10, RZ ;  /* 0x0000001024157819 */ /* 0x040fe400000006ff */
[----:B------:R-:W-:Y:S01]  /*7330*/  PRMT R20, R36, 0x7632, R20 ;  /* 0x0000763224147816 */ /* 0x000fe20000000014 */
[----:B------:R-:W-:Y:S01]  /*7340*/  FFMA.FTZ R74, R83, R82, R74 ;  /* 0x00000052534a7223 */ /* 0x000fe2000001004a */
[----:B------:R-:W-:Y:S01]  /*7350*/  SHF.L.U32 R36, R75, 0x10, RZ ;  /* 0x000000104b247819 */ /* 0x000fe200000006ff */
[----:B------:R-:W-:Y:S01]  /*7360*/  FFMA.FTZ R95, R29, R21, R84 ;  /* 0x000000151d5f7223 */ /* 0x000fe20000010054 */
[----:B------:R-:W-:Y:S02]  /*7370*/  SHF.L.U32 R93, R20, 0x10, RZ ;  /* 0x00000010145d7819 */ /* 0x000fe400000006ff */
[----:B------:R-:W-:-:S02]  /*7380*/  PRMT R73, R23, 0x7632, R73 ;  /* 0x0000763217497816 */ /* 0x000fc40000000049 */
[----:B------:R-:W-:Y:S01]  /*7390*/  PRMT R75, R75, 0x7632, R75 ;  /* 0x000076324b4b7816 */ /* 0x000fe2000000004b */
[----:B------:R-:W-:Y:S01]  /*73a0*/  FFMA.FTZ R36, R89, R36, R74 ;  /* 0x0000002459247223 */ /* 0x000fe2000001004a */
[----:B------:R-:W-:Y:S02]  /*73b0*/  IMAD.U32 R74, R37, 0x10000, RZ ;  /* 0x00010000254a7824 */ /* 0x000fe400078e00ff */
[----:B------:R-:W-:Y:S01]  /*73c0*/  FFMA.FTZ R82, R30, R93, R95 ;  /* 0x0000005d1e527223 */ /* 0x000fe2000001005f */
[----:B------:R-:W-:Y:S01]  /*73d0*/  SHF.L.U32 R73, R73, 0x10, RZ ;  /* 0x0000001049497819 */ /* 0x000fe200000006ff */
[----:B------:R-:W4:Y:S01]  /*73e0*/  LDG.E.128 R20, desc[UR6][R100.64+0x37000] ;  /* 0x0370000664147981 */ /* 0x000f22000c1e1d00 */
[----:B------:R-:W-:Y:S02]  /*73f0*/  PRMT R37, R37, 0x7632, R37 ;  /* 0x0000763225257816 */ /* 0x000fe40000000025 */
[----:B------:R-:W-:Y:S01]  /*7400*/  SHF.L.U32 R75, R75, 0x10, RZ ;  /* 0x000000104b4b7819 */ /* 0x000fe200000006ff */
[----:B------:R-:W-:Y:S01]  /*7410*/  FFMA.FTZ R93, R31, R74, R82 ;  /* 0x0000004a1f5d7223 */ /* 0x000fe20000010052 */
[----:B------:R-:W-:Y:S01]  /*7420*/  SHF.L.U32 R37, R37, 0x10, RZ ;  /* 0x0000001025257819 */ /* 0x000fe200000006ff */
[----:B------:R-:W-:Y:S01]  /*7430*/  FFMA.FTZ R74, R72, R73, R85 ;  /* 0x00000049484a7223 */ /* 0x000fe20000010055 */
[----:B------:R-:W-:Y:S01]  /*7440*/  SHF.L.U32 R84, R16, 0x10, RZ ;  /* 0x0000001010547819 */ /* 0x000fe200000006ff */
[--C-:B------:R-:W-:Y:S01]  /*7450*/  FFMA.FTZ R73, R72, R75, R36.reuse ;  /* 0x0000004b48497223 */ /* 0x100fe20000010024 */
[----:B------:R-:W-:Y:S01]  /*7460*/  PRMT R36, R16, 0x7632, R36 ;  /* 0x0000763210247816 */ /* 0x000fe20000000024 */
[----:B------:R-:W-:-:S02]  /*7470*/  IMAD.U32 R16, R38, 0x10000, RZ ;  /* 0x0001000026107824 */ /* 0x000fc400078e00ff */
        /* <DEDUP_REMOVED lines=9> */
[----:B------:R-:W-:Y:S01]  /*7510*/  FFMA.FTZ R16, R83, R38, R16 ;  /* 0x0000002653107223 */ /* 0x000fe20000010010 */
[----:B------:R-:W-:-:S02]  /*7520*/  SHF.L.U32 R36, R39, 0x10, RZ ;  /* 0x0000001027247819 */ /* 0x000fc400000006ff */
[C---:B--2---:R-:W-:Y:S01]  /*7530*/  PRMT R17, R52.reuse, 0x7632, R17 ;  /* 0x0000763234117816 */ /* 0x044fe20000000011 */
[----:B------:R-:W-:Y:S01]  /*7540*/  IMAD.U32 R52, R52, 0x10000, RZ ;  /* 0x0001000034347824 */ /* 0x000fe200078e00ff */
[----:B------:R-:W-:Y:S01]  /*7550*/  PRMT R75, R39, 0x7632, R75 ;  /* 0x00007632274b7816 */ /* 0x000fe2000000004b */
[----:B------:R-:W-:Y:S01]  /*7560*/  FFMA.FTZ R39, R31, R82, R84 ;  /* 0x000000521f277223 */ /* 0x000fe20000010054 */
[----:B------:R-:W-:Y:S02]  /*7570*/  SHF.L.U32 R37, R37, 0x10, RZ ;  /* 0x0000001025257819 */ /* 0x000fe400000006ff */
[----:B------:R-:W-:Y:S01]  /*7580*/  SHF.L.U32 R85, R17, 0x10, RZ ;  /* 0x0000001011557819 */ /* 0x000fe200000006ff */
[--C-:B------:R-:W-:Y:S01]  /*7590*/  FFMA.FTZ R17, R89, R36, R16.reuse ;  /* 0x0000002459117223 */ /* 0x100fe20000010010 */
[C---:B------:R-:W-:Y:S01]  /*75a0*/  PRMT R16, R18.reuse, 0x7632, R16 ;  /* 0x0000763212107816 */ /* 0x040fe20000000010 */
        /* <DEDUP_REMOVED lines=10> */
[----:B------:R-:W-:Y:S01]  /*7650*/  SHF.L.U32 R17, R82, 0x10, RZ ;  /* 0x0000001052117819 */ /* 0x000fe200000006ff */
[----:B------:R-:W-:Y:S01]  /*7660*/  FFMA.FTZ R53, R31, R84, R86 ;  /* 0x000000541f357223 */ /* 0x000fe20000010056 */
[----:B------:R-:W2:Y:S01]  /*7670*/  LDG.E.128 R36, desc[UR6][R100.64+0xa000] ;  /* 0x00a0000664247981 */ /* 0x000ea2000c1e1d00 */
[----:B------:R-:W-:Y:S01]  /*7680*/  FFMA.FTZ R18, R83, R16, R18 ;  /* 0x0000001053127223 */ /* 0x000fe20000010012 */
[----:B------:R-:W-:-:S02]  /*7690*/  SHF.L.U32 R16, R19, 0x10, RZ ;  /* 0x0000001013107819 */ /* 0x000fc400000006ff */
[----:B------:R-:W-:Y:S01]  /*76a0*/  SHF.L.U32 R82, R54, 0x10, RZ ;  /* 0x0000001036527819 */ /* 0x000fe200000006ff */
[----:B------:R-:W-:Y:S01]  /*76b0*/  FFMA.FTZ R84, R80, R17, R53 ;  /* 0x0000001150547223 */ /* 0x000fe20000010035 */
[----:B------:R-:W-:Y:S01]  /*76c0*/  PRMT R54, R54, 0x7632, R54 ;  /* 0x0000763236367816 */ /* 0x000fe20000000036 */
[----:B------:R-:W-:Y:S01]  /*76d0*/  FFMA.FTZ R53, R89, R16, R18 ;  /* 0x0000001059357223 */ /* 0x000fe20000010012 */
[C---:B---3--:R-:W-:Y:S01]  /*76e0*/  SHF.L.U32 R17, R40.reuse, 0x10, RZ ;  /* 0x0000001028117819 */ /* 0x048fe200000006ff */
[----:B------:R-:W-:Y:S01]  /*76f0*/  FFMA.FTZ R84, R81, R82, R84 ;  /* 0x0000005251547223 */ /* 0x000fe20000010054 */
[----:B------:R-:W-:Y:S01]  /*7700*/  PRMT R16, R40, 0x7632, R16 ;  /* 0x0000763228107816 */ /* 0x000fe20000000010 */
[----:B------:R-:W-:Y:S01]  /*7710*/  IMAD.U32 R54, R54, 0x10000, RZ ;  /* 0x0001000036367824 */ /* 0x000fe200078e00ff */
[C---:B------:R-:W-:Y:S02]  /*7720*/  PRMT R40, R55.reuse, 0x7632, R40 ;  /* 0x0000763237287816 */ /* 0x040fe40000000028 */
[----:B------:R-:W-:Y:S01]  /*7730*/  SHF.L.U32 R82, R55, 0x10, RZ ;  /* 0x0000001037527819 */ /* 0x000fe200000006ff */
[----:B------:R-:W-:Y:S01]  /*7740*/  FFMA.FTZ R54, R83, R54, R84 ;  /* 0x0000003653367223 */ /* 0x000fe20000010054 */
[----:B------:R-:W-:Y:S01]  /*7750*/  SHF.L.U32 R55, R16, 0x10, RZ ;  /* 0x0000001010377819 */ /* 0x000fe200000006ff */
[----:B------:R-:W-:Y:S01]  /*7760*/  FFMA.FTZ R85, R29, R17, R76 ;  /* 0x000000111d557223 */ /* 0x000fe2000001004c */
[----:B------:R-:W-:Y:S01]  /*7770*/  PRMT R52, R19, 0x7632, R52 ;  /* 0x0000763213347816 */ /* 0x000fe20000000034 */
[--C-:B------:R-:W-:Y:S01]  /*7780*/  FFMA.FTZ R82, R89, R82, R54.reuse ;  /* 0x0000005259527223 */ /* 0x100fe20000010036 */
[C---:B------:R-:W-:Y:S01]  /*7790*/  PRMT R54, R41.reuse, 0x7632, R54 ;  /* 0x0000763229367816 */ /* 0x040fe20000000036 */
[----:B------:R-:W-:Y:S01]  /*77a0*/  FFMA.FTZ R84, R30, R55, R85 ;  /* 0x000000371e547223 */ /* 0x000fe20000010055 */
[----:B------:R-:W-:Y:S01]  /*77b0*/  SHF.L.U32 R76, R41, 0x10, RZ ;  /* 0x00000010294c7819 */ /* 0x000fe200000006ff */
[----:B------:R-:W3:Y:S01]  /*77c0*/  LDG.E.128 R16, desc[UR6][R100.64+0xd800] ;  /* 0x00d8000664107981 */ /* 0x000ee2000c1e1d00 */
[----:B------:R-:W-:-:S02]  /*77d0*/  SHF.L.U32 R55, R40, 0x10, RZ ;  /* 0x0000001028377819 */ /* 0x000fc400000006ff */
[----:B------:R-:W-:Y:S01]  /*77e0*/  SHF.L.U32 R40, R60, 0x10, RZ ;  /* 0x000000103c287819 */ /* 0x000fe200000006ff */
[----:B------:R-:W-:Y:S01]  /*77f0*/  IMAD.U32 R41, R52, 0x10000, RZ ;  /* 0x0001000034297824 */ /* 0x000fe200078e00ff */
[----:B------:R-:W-:Y:S01]  /*7800*/  SHF.L.U32 R85, R54, 0x10, RZ ;  /* 0x0000001036557819 */ /* 0x000fe200000006ff */
[----:B------:R-:W-:Y:S01]  /*7810*/  FFMA.FTZ R87, R31, R76, R84 ;  /* 0x0000004c1f577223 */ /* 0x000fe20000010054 */
[----:B------:R-:W-:Y:S01]  /*7820*/  PRMT R60, R60, 0x7632, R60 ;  /* 0x000076323c3c7816 */ /* 0x000fe2000000003c */
[----:B------:R-:W-:Y:S01]  /*7830*/  FFMA.FTZ R77, R29, R40, R77 ;  /* 0x000000281d4d7223 */ /* 0x000fe2000001004d */
[----:B------:R-:W-:Y:S01]  /*7840*/  FFMA.FTZ R84, R72, R41, R53 ;  /* 0x0000002948547223 */ /* 0x000fe20000010035 */
[----:B------:R-:W-:Y:S01]  /*7850*/  SHF.L.U32 R40, R42, 0x10, RZ ;  /* 0x000000102a287819 */ /* 0x000fe200000006ff */
[----:B------:R-:W-:Y:S01]  /*7860*/  FFMA.FTZ R86, R80, R85, R87 ;  /* 0x0000005550567223 */ /* 0x000fe20000010057 */
[----:B------:R-:W-:Y:S01]  /*7870*/  IMAD.U32 R41, R60, 0x10000, RZ ;  /* 0x000100003c297824 */ /* 0x000fe200078e00ff */
[----:B------:R-:W-:-:S02]  /*7880*/  PRMT R42, R42, 0x7632, R42 ;  /* 0x000076322a2a7816 */ /* 0x000fc4000000002a */
[----:B------:R-:W-:Y:S01]  /*7890*/  FFMA.FTZ R40, R81, R40, R86 ;  /* 0x0000002851287223 */ /* 0x000fe20000010056 */
[----:B------:R-:W-:Y:S01]  /*78a0*/  FFMA.FTZ R94, R30, R41, R77 ;  /* 0x000000291e5e7223 */ /* 0x000fe2000001004d */
[----:B------:R-:W-:Y:S02]  /*78b0*/  SHF.L.U32 R42, R42, 0x10, RZ ;  /* 0x000000102a2a7819 */ /* 0x000fe400000006ff */
[C---:B------:R-:W-:Y:S02]  /*78c0*/  PRMT R41, R61.reuse, 0x7632, R41 ;  /* 0x000076323d297816 */ /* 0x040fe40000000029 */
[----:B------:R-:W-:Y:S02]  /*78d0*/  SHF.L.U32 R86, R61, 0x10, RZ ;  /* 0x000000103d567819 */ /* 0x000fe400000006ff */
[C---:B------:R-:W-:Y:S02]  /*78e0*/  PRMT R61, R68.reuse, 0x7632, R61 ;  /* 0x00007632443d7816 */ /* 0x040fe4000000003d */
[----:B------:R-:W-:Y:S01]  /*78f0*/  SHF.L.U32 R68, R68, 0x10, RZ ;  /* 0x0000001044447819 */ /* 0x000fe200000006ff */
[----:B------:R-:W-:Y:S01]  /*7900*/  FFMA.FTZ R82, R72, R55, R82 ;  /* 0x0000003748527223 */ /* 0x000fe20000010052 */
[----:B------:R-:W-:Y:S01]  /*7910*/  SHF.L.U32 R76, R43, 0x10, RZ ;  /* 0x000000102b4c7819 */ /* 0x000fe200000006ff */
[----:B------:R-:W-:Y:S01]  /*7920*/  FFMA.FTZ R40, R83, R42, R40 ;  /* 0x0000002a53287223 */ /* 0x000fe20000010028 */
[----:B------:R-:W-:Y:S01]  /*7930*/  PRMT R60, R43, 0x7632, R60 ;  /* 0x000076322b3c7816 */ /* 0x000fe2000000003c */
[----:B------:R-:W3:Y:S01]  /*7940*/  LDG.E.128 R52, desc[UR6][R100.64+0x11000] ;  /* 0x0110000664347981 */ /* 0x000ee2000c1e1d00 */
[----:B------:R-:W-:-:S02]  /*7950*/  IMAD.U32 R41, R41, 0x10000, RZ ;  /* 0x0001000029297824 */ /* 0x000fc400078e00ff */
[----:B------:R-:W-:Y:S01]  /*7960*/  FFMA.FTZ R43, R31, R86, R94 ;  /* 0x000000561f2b7223 */ /* 0x000fe2000001005e */
[----:B------:R-:W-:Y:S01]  /*7970*/  FFMA.FTZ R85, R29, R68, R78 ;  /* 0x000000441d557223 */ /* 0x000fe2000001004e */
[----:B------:R-:W-:Y:S01]  /*7980*/  SHF.L.U32 R77, R61, 0x10, RZ ;  /* 0x000000103d4d7819 */ /* 0x000fe200000006ff */
[----:B------:R-:W-:Y:S01]  /*7990*/  FFMA.FTZ R61, R89, R76, R40 ;  /* 0x0000004c593d7223 */ /* 0x000fe20000010028 */
[----:B------:R-:W-:Y:S01]  /*79a0*/  PRMT R68, R62, 0x7632, R68 ;  /* 0x000076323e447816 */ /* 0x000fe20000000044 */
[----:B------:R-:W-:Y:S01]  /*79b0*/  FFMA.FTZ R76, R80, R41, R43 ;  /* 0x00000029504c7223 */ /* 0x000fe2000001002b */
[----:B------:R-:W-:Y:S01]  /*79c0*/  SHF.L.U32 R62, R62, 0x10, RZ ;  /* 0x000000103e3e7819 */ /* 0x000fe200000006ff */
[C---:B------:R-:W-:Y:S01]  /*79d0*/  IMAD.U32 R94, R48.reuse, 0x10000, RZ ;  /* 0x00010000305e7824 */ /* 0x040fe200078e00ff */
[----:B------:R-:W-:Y:S01]  /*79e0*/  PRMT R48, R48, 0x7632, R48 ;  /* 0x0000763230307816 */ /* 0x000fe20000000030 */
[----:B------:R-:W-:Y:S02]  /*79f0*/  IMAD.U32 R68, R68, 0x10000, RZ ;  /* 0x0001000044447824 */ /* 0x000fe400078e00ff */
[----:B------:R-:W-:Y:S01]  /*7a00*/  FFMA.FTZ R86, R30, R77, R85 ;  /* 0x0000004d1e567223 */ /* 0x000fe20000010055 */
[----:B------:R-:W-:Y:S01]  /*7a10*/  FFMA.FTZ R62, R81, R62, R76 ;  /* 0x0000003e513e7223 */ /* 0x000fe2000001004c */
[----:B------:R-:W-:Y:S01]  /*7a20*/  SHF.L.U32 R77, R48, 0x10, RZ ;  /* 0x00000010304d7819 */ /* 0x000fe200000006ff */
[----:B------:R-:W3:Y:S02]  /*7a30*/  LDG.E.128 R40, desc[UR6][R100.64+0x14800] ;  /* 0x0148000664287981 */ /* 0x000ee4000c1e1d00 */
[----:B------:R-:W-:Y:S01]  /*7a40*/  FFMA.FTZ R62, R83, R68, R62 ;  /* 0x00000044533e7223 */ /* 0x000fe2000001003e */
[----:B------:R-:W-:Y:S01]  /*7a50*/  PRMT R68, R63, 0x7632, R68 ;  /* 0x000076323f447816 */ /* 0x000fe20000000044 */
[----:B------:R-:W-:Y:S01]  /*7a60*/  FFMA.FTZ R87, R29, R94, R3 ;  /* 0x0000005e1d577223 */ /* 0x000fe20000010003 */
[----:B------:R-:W-:Y:S01]  /*7a70*/  SHF.L.U32 R85, R60, 0x10, RZ ;  /* 0x000000103c557819 */ /* 0x000fe200000006ff */
[----:B------:R-:W-:Y:S01]  /*7a80*/  IMAD.U32 R48, R49, 0x10000, RZ ;  /* 0x0001000031307824 */ /* 0x000fe200078e00ff */
[----:B------:R-:W-:-:S02]  /*7a90*/  PRMT R60, R69, 0x7632, R60 ;  /* 0x00007632453c7816 */ /* 0x000fc4000000003c */
[----:B------:R-:W-:Y:S02]  /*7aa0*/  SHF.L.U32 R78, R69, 0x10, RZ ;  /* 0x00000010454e7819 */ /* 0x000fe400000006ff */
[----:B------:R-:W-:Y:S01]  /*7ab0*/  SHF.L.U32 R3, R68, 0x10, RZ ;  /* 0x0000001044037819 */ /* 0x000fe200000006ff */
[----:B------:R-:W-:Y:S01]  /*7ac0*/  FFMA.FTZ R68, R30, R77, R87 ;  /* 0x0000004d1e447223 */ /* 0x000fe20000010057 */
        /* <DEDUP_REMOVED lines=9> */
[----:B------:R-:W-:Y:S01]  /*7b60*/  PRMT R70, R70, 0x7632, R70 ;  /* 0x0000763246467816 */ /* 0x000fe20000000046 */
[----:B------:R-:W-:Y:S01]  /*7b70*/  FFMA.FTZ R48, R80, R49, R87 ;  /* 0x0000003150307223 */ /* 0x000fe20000010057 */
[C---:B------:R-:W-:Y:S02]  /*7b80*/  PRMT R77, R50.reuse, 0x7632, R77 ;  /* 0x00007632324d7816 */ /* 0x040fe4000000004d */
[----:B------:R-:W-:Y:S01]  /*7b90*/  SHF.L.U32 R102, R50, 0x10, RZ ;  /* 0x0000001032667819 */ /* 0x000fe200000006ff */
[----:B-----5:R-:W-:Y:S02]  /*7ba0*/  IMAD.U32 R50, R56, 0x10000, RZ ;  /* 0x0001000038327824 */ /* 0x020fe400078e00ff */
[----:B------:R-:W-:Y:S01]  /*7bb0*/  FFMA.FTZ R69, R89, R60, R62 ;  /* 0x0000003c59457223 */ /* 0x000fe2000001003e */
[----:B------:R-:W-:Y:S01]  /*7bc0*/  SHF.L.U32 R94, R64, 0x10, RZ ;  /* 0x00000010405e7819 */ /* 0x000fe200000006ff */
[----:B------:R-:W5:Y:S01]  /*7bd0*/  LDG.E.128 R60, desc[UR6][R100.64+0x18000] ;  /* 0x01800006643c7981 */ /* 0x000f62000c1e1d00 */
[----:B------:R-:W-:-:S02]  /*7be0*/  PRMT R56, R56, 0x7632, R56 ;  /* 0x0000763238387816 */ /* 0x000fc40000000038 */
[----:B------:R-:W-:Y:S01]  /*7bf0*/  PRMT R87, R64, 0x7632, R87 ;  /* 0x0000763240577816 */ /* 0x000fe20000000057 */
[----:B------:R-:W-:Y:S01]  /*7c00*/  FFMA.FTZ R86, R81, R76, R78 ;  /* 0x0000004c51567223 */ /* 0x000fe2000001004e */
[----:B------:R-:W-:Y:S02]  /*7c10*/  SHF.L.U32 R70, R70, 0x10, RZ ;  /* 0x0000001046467819 */ /* 0x000fe400000006ff */
[----:B------:R-:W-:Y:S01]  /*7c20*/  SHF.L.U32 R49, R44, 0x10, RZ ;  /* 0x000000102c317819 */ /* 0x000fe200000006ff */
[----:B------:R-:W-:Y:S01]  /*7c30*/  FFMA.FTZ R50, R94, R50, R91 ;  /* 0x000000325e327223 */ /* 0x000fe2000001005b */
[----:B------:R-:W-:Y:S02]  /*7c40*/  SHF.L.U32 R56, R56, 0x10, RZ ;  /* 0x0000001038387819 */ /* 0x000fe400000006ff */
[----:B------:R-:W-:Y:S01]  /*7c50*/  SHF.L.U32 R87, R87, 0x10, RZ ;  /* 0x0000001057577819 */ /* 0x000fe200000006ff */
[----:B------:R-:W-:Y:S01]  /*7c60*/  FFMA.FTZ R70, R83, R70, R86 ;  /* 0x0000004653467223 */ /* 0x000fe20000010056 */
[----:B------:R-:W-:Y:S01]  /*7c70*/  SHF.L.U32 R78, R71, 0x10, RZ ;  /* 0x00000010474e7819 */ /* 0x000fe200000006ff */
[----:B------:R-:W-:Y:S01]  /*7c80*/  FFMA.FTZ R95, R29, R49, R88 ;  /* 0x000000311d5f7223 */ /* 0x000fe20000010058 */
[----:B------:R-:W-:Y:S01]  /*7c90*/  PRMT R76, R71, 0x7632, R76 ;  /* 0x00007632474c7816 */ /* 0x000fe2000000004c */
[----:B------:R-:W-:Y:S01]  /*7ca0*/  IMAD.U32 R88, R65, 0x10000, RZ ;  /* 0x0001000041587824 */ /* 0x000fe200078e00ff */
[----:B------:R-:W-:-:S02]  /*7cb0*/  PRMT R44, R57, 0x7632, R44 ;  /* 0x00007632392c7816 */ /* 0x000fc4000000002c */
[----:B------:R-:W-:Y:S02]  /*7cc0*/  SHF.L.U32 R57, R57, 0x10, RZ ;  /* 0x0000001039397819 */ /* 0x000fe400000006ff */
[----:B------:R-:W-:Y:S01]  /*7cd0*/  PRMT R91, R65, 0x7632, R91 ;  /* 0x00007632415b7816 */ /* 0x000fe2000000005b */
[----:B------:R-:W-:Y:S01]  /*7ce0*/  FFMA.FTZ R65, R87, R56, R50 ;  /* 0x0000003857417223 */ /* 0x000fe20000010032 */
[----:B------:R-:W-:Y:S01]  /*7cf0*/  FFMA.FTZ R70, R89, R78, R70 ;  /* 0x0000004e59467223 */ /* 0x000fe20000010046 */
[----:B------:R-:W-:Y:S02]  /*7d00*/  SHF.L.U32 R71, R76, 0x10, RZ ;  /* 0x000000104c477819 */ /* 0x000fe400000006ff */
[----:B------:R-:W-:Y:S01]  /*7d10*/  SHF.L.U32 R56, R44, 0x10, RZ ;  /* 0x000000102c387819 */ /* 0x000fe200000006ff */
[----:B------:R-:W-:Y:S01]  /*7d20*/  FFMA.FTZ R98, R88, R57, R65 ;  /* 0x0000003958627223 */ /* 0x000fe20000010041 */
[----:B------:R-:W-:Y:S01]  /*7d30*/  SHF.L.U32 R91, R91, 0x10, RZ ;  /* 0x000000105b5b7819 */ /* 0x000fe200000006ff */
[----:B------:R-:W-:Y:S01]  /*7d40*/  FFMA.FTZ R3, R72, R3, R69 ;  /* 0x0000000348037223 */ /* 0x000fe20000010045 */
[----:B------:R-:W-:Y:S01]  /*7d50*/  PRMT R44, R44, 0x7632, R44 ;  /* 0x000076322c2c7816 */ /* 0x000fe2000000002c */
[----:B------:R-:W-:Y:S01]  /*7d60*/  FFMA.FTZ R86, R72, R71, R70 ;  /* 0x0000004748567223 */ /* 0x000fe20000010046 */
[----:B------:R-:W-:Y:S01]  /*7d70*/  SHF.L.U32 R64, R58, 0x10, RZ ;  /* 0x000000103a407819 */ /* 0x000fe200000006ff */
[----:B------:R-:W5:Y:S01]  /*7d80*/  LDG.E.128 R68, desc[UR6][R100.64+0x1b800] ;  /* 0x01b8000664447981 */ /* 0x000f62000c1e1d00 */
[----:B------:R-:W-:Y:S01]  /*7d90*/  SHF.L.U32 R93, R66, 0x10, RZ ;  /* 0x00000010425d7819 */ /* 0x000fe200000006ff */
[----:B------:R-:W-:Y:S01]  /*7da0*/  FFMA.FTZ R56, R91, R56, R98 ;  /* 0x000000385b387223 */ /* 0x000fe20000010062 */
[----:B------:R-:W-:-:S02]  /*7db0*/  PRMT R58, R58, 0x7632, R58 ;  /* 0x000076323a3a7816 */ /* 0x000fc4000000003a */
[----:B------:R-:W-:Y:S01]  /*7dc0*/  PRMT R97, R66, 0x7632, R97 ;  /* 0x0000763242617816 */ /* 0x000fe20000000061 */
[----:B------:R-:W-:Y:S01]  /*7dd0*/  IMAD.U32 R57, R44, 0x10000, RZ ;  /* 0x000100002c397824 */ /* 0x000fe200078e00ff */
[----:B------:R-:W-:Y:S01]  /*7de0*/  SHF.L.U32 R58, R58, 0x10, RZ ;  /* 0x000000103a3a7819 */ /* 0x000fe200000006ff */
        /* <DEDUP_REMOVED lines=9> */
[----:B------:R-:W-:-:S02]  /*7e80*/  PRMT R64, R59, 0x7632, R64 ;  /* 0x000076323b407816 */ /* 0x000fc40000000040 */
[C---:B----4-:R-:W-:Y:S01]  /*7e90*/  PRMT R44, R32.reuse, 0x7632, R44 ;  /* 0x00007632202c7816 */ /* 0x050fe2000000002c */
[----:B------:R-:W-:Y:S01]  /*7ea0*/  FFMA.FTZ R102, R81, R102, R48 ;  /* 0x0000006651667223 */ /* 0x000fe20000010030 */
[----:B------:R-:W-:Y:S02]  /*7eb0*/  PRMT R45, R45, 0x7632, R45 ;  /* 0x000076322d2d7816 */ /* 0x000fe4000000002d */
[----:B------:R-:W-:Y:S01]  /*7ec0*/  SHF.L.U32 R32, R32, 0x10, RZ ;  /* 0x0000001020207819 */ /* 0x000fe200000006ff */
[----:B------:R-:W-:Y:S01]  /*7ed0*/  FFMA.FTZ R103, R95, R66, R58 ;  /* 0x000000425f677223 */ /* 0x000fe2000001003a */
[C---:B------:R-:W-:Y:S01]  /*7ee0*/  PRMT R76, R51.reuse, 0x7632, R76 ;  /* 0x00007632334c7816 */ /* 0x040fe2000000004c */
[----:B------:R-:W-:Y:S01]  /*7ef0*/  IMAD.U32 R98, R98, 0x10000, RZ ;  /* 0x0001000062627824 */ /* 0x000fe200078e00ff */
[----:B------:R-:W-:Y:S02]  /*7f00*/  SHF.L.U32 R78, R51, 0x10, RZ ;  /* 0x00000010334e7819 */ /* 0x000fe400000006ff */
[----:B------:R-:W-:Y:S01]  /*7f10*/  SHF.L.U32 R99, R64, 0x10, RZ ;  /* 0x0000001040637819 */ /* 0x000fe200000006ff */
[----:B------:R-:W4:Y:S01]  /*7f20*/  LDG.E.128 R48, desc[UR6][R100.64+0x1f000] ;  /* 0x01f0000664307981 */ /* 0x000f22000c1e1d00 */
[----:B------:R-:W-:Y:S01]  /*7f30*/  SHF.L.U32 R45, R45, 0x10, RZ ;  /* 0x000000102d2d7819 */ /* 0x000fe200000006ff */
[----:B------:R-:W-:-:S02]  /*7f40*/  FFMA.FTZ R79, R29, R32, R79 ;  /* 0x000000201d4f7223 */ /* 0x000fc4000001004f */
[----:B------:R-:W-:Y:S01]  /*7f50*/  FFMA.FTZ R32, R98, R99, R103 ;  /* 0x0000006362207223 */ /* 0x000fe20000010067 */
[C---:B------:R-:W-:Y:S01]  /*7f60*/  SHF.L.U32 R106, R33.reuse, 0x10, RZ ;  /* 0x00000010216a7819 */ /* 0x040fe200000006ff */
[----:B------:R-:W-:Y:S01]  /*7f70*/  FFMA.FTZ R104, R80, R45, R65 ;  /* 0x0000002d50687223 */ /* 0x000fe20000010041 */
[----:B------:R-:W-:Y:S01]  /*7f80*/  PRMT R45, R33, 0x7632, R45 ;  /* 0x00007632212d7816 */ /* 0x000fe2000000002d */
[----:B------:R-:W4:Y:S01]  /*7f90*/  LDG.E.128 R56, desc[UR6][R100.64+0x22800] ;  /* 0x0228000664387981 */ /* 0x000f22000c1e1d00 */
[----:B------:R-:W-:-:S03]  /*7fa0*/  SHF.L.U32 R67, R44, 0x10, RZ ;  /* 0x000000102c437819 */ /* 0x000fc600000006ff */
[----:B------:R-:W0:Y:S01]  /*7fb0*/  SHFL.BFLY PT, R33, R32, 0x10, 0x1f ;  /* 0x0e001f0020217f89 */ /* 0x000e2200000e0000 */
[----:B------:R-:W-:Y:S01]  /*7fc0*/  SHF.L.U32 R77, R77, 0x10, RZ ;  /* 0x000000104d4d7819 */ /* 0x000fe200000006ff */
[----:B------:R-:W-:Y:S01]  /*7fd0*/  FFMA.FTZ R108, R30, R67, R79 ;  /* 0x000000431e6c7223 */ /* 0x000fe2000001004f */
[----:B------:R-:W-:Y:S01]  /*7fe0*/  SHF.L.U32 R45, R45, 0x10, RZ ;  /* 0x000000102d2d7819 */ /* 0x000fe200000006ff */
[----:B------:R-:W4:Y:S02]  /*7ff0*/  LDG.E.128 R64, desc[UR6][R100.64+0x26000] ;  /* 0x0260000664407981 */ /* 0x000f24000c1e1d00 */
[----:B------:R-:W-:Y:S01]  /*8000*/  FFMA.FTZ R102, R83, R77, R102 ;  /* 0x0000004d53667223 */ /* 0x000fe20000010066 */
[----:B------:R-:W-:Y:S01]  /*8010*/  FFMA.FTZ R77, R31, R106, R108 ;  /* 0x0000006a1f4d7223 */ /* 0x000fe2000001006c */
[----:B------:R-:W-:-:S03]  /*8020*/  SHF.L.U32 R44, R46, 0x10, RZ ;  /* 0x000000102e2c7819 */ /* 0x000fc600000006ff */
[--C-:B------:R-:W-:Y:S01]  /*8030*/  FFMA.FTZ R106, R80, R45, R77.reuse ;  /* 0x0000002d506a7223 */ /* 0x100fe2000001004d */
[----:B------:R-:W-:Y:S02]  /*8040*/  PRMT R77, R8, 0x7632, R77 ;  /* 0x00007632084d7816 */ /* 0x000fe4000000004d */
[----:B------:R-:W-:Y:S02]  /*8050*/  PRMT R46, R46, 0x7632, R46 ;  /* 0x000076322e2e7816 */ /* 0x000fe4000000002e */
[----:B------:R-:W-:Y:S01]  /*8060*/  SHF.L.U32 R8, R8, 0x10, RZ ;  /* 0x0000001008087819 */ /* 0x000fe200000006ff */
[----:B------:R-:W-:Y:S01]  /*8070*/  FFMA.FTZ R104, R81, R44, R104 ;  /* 0x0000002c51687223 */ /* 0x000fe20000010068 */
[----:B------:R-:W-:Y:S01]  /*8080*/  SHF.L.U32 R77, R77, 0x10, RZ ;  /* 0x000000104d4d7819 */ /* 0x000fe200000006ff */
[----:B------:R-:W-:Y:S02]  /*8090*/  IMAD.U32 R46, R46, 0x10000, RZ ;  /* 0x000100002e2e7824 */ /* 0x000fe400078e00ff */
[----:B------:R-:W-:Y:S01]  /*80a0*/  FFMA.FTZ R79, R29, R8, R28 ;  /* 0x000000081d4f7223 */ /* 0x000fe2000001001c */
[----:B0-----:R-:W-:Y:S01]  /*80b0*/  FADD.FTZ R8, R32, R33 ;  /* 0x0000002120087221 */ /* 0x001fe20000010000 */
[----:B------:R-:W-:-:S02]  /*80c0*/  FFMA.FTZ R46, R83, R46, R104 ;  /* 0x0000002e532e7223 */ /* 0x000fc40000010068 */
[----:B------:R-:W-:Y:S01]  /*80d0*/  FFMA.FTZ R104, R30, R77, R79 ;  /* 0x0000004d1e687223 */ /* 0x000fe2000001004f */
[----:B------:R-:W-:Y:S01]  /*80e0*/  FFMA.FTZ R105, R89, R78, R102 ;  /* 0x0000004e59697223 */ /* 0x000fe20000010066 */
[----:B------:R-:W0:Y:S01]  /*80f0*/  SHFL.BFLY PT, R77, R8, 0x8, 0x1f ;  /* 0x0d001f00084d7f89 */ /* 0x000e2200000e0000 */
[C---:B------:R-:W-:Y:S02]  /*8100*/  PRMT R45, R34.reuse, 0x7632, R45 ;  /* 0x00007632222d7816 */ /* 0x040fe4000000002d */
[----:B------:R-:W-:Y:S02]  /*8110*/  SHF.L.U32 R78, R34, 0x10, RZ ;  /* 0x00000010224e7819 */ /* 0x000fe400000006ff */
[----:B------:R-:W-:Y:S02]  /*8120*/  SHF.L.U32 R44, R47, 0x10, RZ ;  /* 0x000000102f2c7819 */ /* 0x000fe400000006ff */
[----:B------:R-:W-:Y:S01]  /*8130*/  SHF.L.U32 R102, R45, 0x10, RZ ;  /* 0x000000102d667819 */ /* 0x000fe200000006ff */
[----:B------:R-:W-:Y:S01]  /*8140*/  FFMA.FTZ R106, R81, R78, R106 ;  /* 0x0000004e516a7223 */ /* 0x000fe2000001006a */
[----:B------:R-:W-:-:S02]  /*8150*/  PRMT R28, R9, 0x7632, R28 ;  /* 0x00007632091c7816 */ /* 0x000fc4000000001c */
[----:B------:R-:W-:Y:S01]  /*8160*/  SHF.L.U32 R32, R9, 0x10, RZ ;  /* 0x0000001009207819 */ /* 0x000fe200000006ff */
[----:B------:R-:W-:Y:S01]  /*8170*/  FFMA.FTZ R78, R89, R44, R46 ;  /* 0x0000002c594e7223 */ /* 0x000fe2000001002e */
[----:B------:R-:W-:Y:S02]  /*8180*/  PRMT R34, R47, 0x7632, R34 ;  /* 0x000076322f227816 */ /* 0x000fe40000000022 */
[----:B------:R-:W-:Y:S01]  /*8190*/  SHF.L.U32 R76, R76, 0x10, RZ ;  /* 0x000000104c4c7819 */ /* 0x000fe200000006ff */
[----:B------:R-:W4:Y:S01]  /*81a0*/  LDG.E.128 R44, desc[UR6][R100.64+0x29800] ;  /* 0x02980006642c7981 */ /* 0x000f22000c1e1d00 */
[----:B------:R-:W-:Y:S01]  /*81b0*/  SHF.L.U32 R9, R28, 0x10, RZ ;  /* 0x000000101c097819 */ /* 0x000fe200000006ff */
[----:B------:R-:W-:Y:S01]  /*81c0*/  FFMA.FTZ R106, R83, R102, R106 ;  /* 0x00000066536a7223 */ /* 0x000fe2000001006a */
[----:B------:R-:W-:Y:S01]  /*81d0*/  FFMA.FTZ R33, R31, R32, R104 ;  /* 0x000000201f217223 */ /* 0x000fe20000010068 */
[C---:B------:R-:W-:Y:S01]  /*81e0*/  IMAD.U32 R102, R35.reuse, 0x10000, RZ ;  /* 0x0001000023667824 */ /* 0x040fe200078e00ff */
[----:B------:R-:W-:Y:S01]  /*81f0*/  PRMT R35, R35, 0x7632, R35 ;  /* 0x0000763223237816 */ /* 0x000fe20000000023 */
[----:B------:R-:W-:Y:S01]  /*8200*/  FFMA.FTZ R105, R72, R76, R105 ;  /* 0x0000004c48697223 */ /* 0x000fe20000010069 */
[----:B------:R-:W-:Y:S01]  /*8210*/  SHF.L.U32 R28, R10, 0x10, RZ ;  /* 0x000000100a1c7819 */ /* 0x000fe200000006ff */
[----:B------:R-:W-:Y:S01]  /*8220*/  FFMA.FTZ R76, R80, R9, R33 ;  /* 0x00000009504c7223 */ /* 0x000fe20000010021 */
[----:B------:R-:W-:Y:S01]  /*8230*/  PRMT R10, R10, 0x7632, R10 ;  /* 0x000076320a0a7816 */ /* 0x000fe2000000000a */
[----:B------:R-:W-:Y:S01]  /*8240*/  IMAD.U32 R35, R35, 0x10000, RZ ;  /* 0x0001000023237824 */ /* 0x000fe200078e00ff */
[----:B------:R-:W-:Y:S01]  /*8250*/  PRMT R9, R24, 0x7632, R9 ;  /* 0x0000763218097816 */ /* 0x000fe20000000009 */
[----:B------:R-:W-:Y:S01]  /*8260*/  FFMA.FTZ R102, R89, R102, R106 ;  /* 0x0000006659667223 */ /* 0x000fe2000001006a */
[----:B------:R-:W-:Y:S01]  /*8270*/  SHF.L.U32 R10, R10, 0x10, RZ ;  /* 0x000000100a0a7819 */ /* 0x000fe200000006ff */
[----:B------:R-:W-:Y:S01]  /*8280*/  FFMA.FTZ R76, R81, R28, R76 ;  /* 0x0000001c514c7223 */ /* 0x000fe2000001004c */
[----:B------:R-:W-:-:S02]  /*8290*/  SHF.L.U32 R24, R24, 0x10, RZ ;  /* 0x0000001018187819 */ /* 0x000fc400000006ff */
[----:B------:R-:W-:Y:S01]  /*82a0*/  SHF.L.U32 R103, R34, 0x10, RZ ;  /* 0x0000001022677819 */ /* 0x000fe200000006ff */
[----:B------:R-:W-:Y:S01]  /*82b0*/  FFMA.FTZ R99, R72, R35, R102 ;  /* 0x0000002348637223 */ /* 0x000fe20000010066 */
[----:B------:R-:W-:Y:S01]  /*82c0*/  SHF.L.U32 R28, R11, 0x10, RZ ;  /* 0x000000100b1c7819 */ /* 0x000fe200000006ff */
[----:B------:R-:W-:Y:S01]  /*82d0*/  FFMA.FTZ R76, R83, R10, R76 ;  /* 0x0000000a534c7223 */ /* 0x000fe2000001004c */
[----:B------:R-:W4:Y:S01]  /*82e0*/  LDG.E.128 R32, desc[UR6][R100.64+0x2d000] ;  /* 0x02d0000664207981 */ /* 0x000f22000c1e1d00 */
[----:B------:R-:W-:Y:S02]  /*82f0*/  IMAD.U32 R9, R9, 0x10000, RZ ;  /* 0x0001000009097824 */ /* 0x000fe400078e00ff */
[----:B------:R-:W-:Y:S01]  /*8300*/  FFMA.FTZ R79, R29, R24, R92 ;  /* 0x000000181d4f7223 */ /* 0x000fe2000001005c */
[----:B0-----:R-:W-:Y:S01]  /*8310*/  FADD.FTZ R77, R8, R77 ;  /* 0x0000004d084d7221 */ /* 0x001fe20000010000 */
[--C-:B------:R-:W-:Y:S01]  /*8320*/  FFMA.FTZ R103, R72, R103, R78.reuse ;  /* 0x0000006748677223 */ /* 0x100fe2000001004e */
[C---:B------:R-:W-:Y:S01]  /*8330*/  PRMT R78, R25.reuse, 0x7632, R78 ;  /* 0x00007632194e7816 */ /* 0x040fe2000000004e */
[----:B------:R-:W-:Y:S01]  /*8340*/  FFMA.FTZ R102, R30, R9, R79 ;  /* 0x000000091e667223 */ /* 0x000fe2000001004f */
[----:B------:R-:W-:Y:S01]  /*8350*/  SHF.L.U32 R92, R25, 0x10, RZ ;  /* 0x00000010195c7819 */ /* 0x000fe200000006ff */
[----:B------:R-:W-:Y:S01]  /*8360*/  FFMA.FTZ R25, R89, R28, R76 ;  /* 0x0000001c59197223 */ /* 0x000fe2000001004c */
[----:B------:R-:W-:Y:S01]  /*8370*/  PRMT R24, R11, 0x7632, R24 ;  /* 0x000076320b187816 */ /* 0x000fe20000000018 */
[----:B------:R-:W0:Y:S01]  /*8380*/  SHFL.BFLY PT, R76, R77, 0x4, 0x1f ;  /* 0x0c801f004d4c7f89 */ /* 0x000e2200000e0000 */
[----:B------:R-:W-:Y:S01]  /*8390*/  SHF.L.U32 R79, R78, 0x10, RZ ;  /* 0x000000104e4f7819 */ /* 0x000fe200000006ff */
[----:B------:R-:W-:Y:S01]  /*83a0*/  FFMA.FTZ R109, R31, R92, R102 ;  /* 0x0000005c1f6d7223 */ /* 0x000fe20000010066 */
[C---:B------:R-:W-:Y:S01]  /*83b0*/  PRMT R28, R12.reuse, 0x7632, R28 ;  /* 0x000076320c1c7816 */ /* 0x040fe2000000001c */
[----:B------:R-:W4:Y:S01]  /*83c0*/  LDG.E.128 R8, desc[UR6][R100.64+0x30800] ;  /* 0x0308000664087981 */ /* 0x000f22000c1e1d00 */
[----:B------:R-:W-:Y:S01]  /*83d0*/  SHF.L.U32 R111, R12, 0x10, RZ ;  /* 0x000000100c6f7819 */ /* 0x000fe200000006ff */
[----:B------:R-:W-:Y:S01]  /*83e0*/  IMAD.U32 R107, R24, 0x10000, RZ ;  /* 0x00010000186b7824 */ /* 0x000fe200078e00ff */
[----:B------:R-:W-:Y:S01]  /*83f0*/  SHF.L.U32 R12, R26, 0x10, RZ ;  /* 0x000000101a0c7819 */ /* 0x000fe200000006ff */
[----:B------:R-:W-:Y:S01]  /*8400*/  FFMA.FTZ R24, R80, R79, R109 ;  /* 0x0000004f50187223 */ /* 0x000fe2000001006d */
[----:B------:R-:W-:Y:S01]  /*8410*/  PRMT R26, R26, 0x7632, R26 ;  /* 0x000076321a1a7816 */ /* 0x000fe2000000001a */
[----:B------:R-:W-:Y:S01]  /*8420*/  FFMA.FTZ R74, R94, R111, R74 ;  /* 0x0000006f5e4a7223 */ /* 0x000fe2000001004a */
[----:B------:R-:W-:Y:S01]  /*8430*/  SHF.L.U32 R28, R28, 0x10, RZ ;  /* 0x000000101c1c7819 */ /* 0x000fe200000006ff */
[--C-:B------:R-:W-:Y:S01]  /*8440*/  FFMA.FTZ R107, R72, R107, R25.reuse ;  /* 0x0000006b486b7223 */ /* 0x100fe20000010019 */
[----:B------:R-:W-:Y:S01]  /*8450*/  SHF.L.U32 R26, R26, 0x10, RZ ;  /* 0x000000101a1a7819 */ /* 0x000fe200000006ff */
[----:B------:R-:W-:Y:S01]  /*8460*/  FFMA.FTZ R12, R81, R12, R24 ;  /* 0x0000000c510c7223 */ /* 0x000fe20000010018 */
[----:B------:R-:W-:Y:S01]  /*8470*/  PRMT R25, R13, 0x7632, R25 ;  /* 0x000076320d197816 */ /* 0x000fe20000000019 */
[----:B------:R-:W-:Y:S01]  /*8480*/  FFMA.FTZ R109, R87, R28, R74 ;  /* 0x0000001c576d7223 */ /* 0x000fe2000001004a */
[----:B------:R-:W-:Y:S01]  /*8490*/  SHF.L.U32 R79, R13, 0x10, RZ ;  /* 0x000000100d4f7819 */ /* 0x000fe200000006ff */
[----:B------:R-:W-:Y:S01]  /*84a0*/  FFMA.FTZ R74, R83, R26, R12 ;  /* 0x0000001a534a7223 */ /* 0x000fe2000001000c */
[----:B------:R-:W-:Y:S01]  /*84b0*/  IMAD.U32 R24, R4, 0x10000, RZ ;  /* 0x0001000004187824 */ /* 0x000fe200078e00ff */
[----:B------:R-:W-:-:S02]  /*84c0*/  SHF.L.U32 R26, R25, 0x10, RZ ;  /* 0x00000010191a7819 */ /* 0x000fc400000006ff */
[----:B------:R-:W-:Y:S01]  /*84d0*/  FFMA.FTZ R78, R88, R79, R109 ;  /* 0x0000004f584e7223 */ /* 0x000fe2000001006d */
[----:B------:R-:W-:Y:S01]  /*84e0*/  PRMT R13, R27, 0x7632, R13 ;  /* 0x000076321b0d7816 */ /* 0x000fe2000000000d */
[----:B------:R-:W-:Y:S01]  /*84f0*/  FFMA.FTZ R113, R29, R24, R90 ;  /* 0x000000181d717223 */ /* 0x000fe2000001005a */
[----:B------:R-:W-:Y:S01]  /*8500*/  SHF.L.U32 R28, R27, 0x10, RZ ;  /* 0x000000101b1c7819 */ /* 0x000fe200000006ff */
[----:B------:R-:W-:Y:S02]  /*8510*/  FFMA.FTZ R78, R91, R26, R78 ;  /* 0x0000001a5b4e7223 */ /* 0x000fe4000001004e */
[----:B------:R-:W4:Y:S01]  /*8520*/  LDG.E.128 R24, desc[UR6][R100.64+0x34000] ;  /* 0x0340000664187981 */ /* 0x000f22000c1e1d00 */
[----:B0-----:R-:W-:Y:S01]  /*8530*/  FADD.FTZ R12, R77, R76 ;  /* 0x0000004c4d0c7221 */ /* 0x001fe20000010000 */
[----:B------:R-:W-:-:S05]  /*8540*/  SHF.L.U32 R76, R14, 0x10, RZ ;  /* 0x000000100e4c7819 */ /* 0x000fca00000006ff */
[----:B------:R-:W-:Y:S02]  /*8550*/  FFMA.FTZ R102, R93, R76, R78 ;  /* 0x0000004c5d667223 */ /* 0x000fe4000001004e */
[----:B------:R0:W4:Y:S01]  /*8560*/  LDG.E.128 R76, desc[UR6][R100.64+0x37800] ;  /* 0x03780006644c7981 */ /* 0x000122000c1e1d00 */
[----:B------:R-:W-:Y:S02]  /*8570*/  PRMT R14, R14, 0x7632, R14 ;  /* 0x000076320e0e7816 */ /* 0x000fe4000000000e */
[----:B------:R-:W-:-:S03]  /*8580*/  SHF.L.U32 R92, R15, 0x10, RZ ;  /* 0x000000100f5c7819 */ /* 0x000fc600000006ff */
[----:B------:R-:W-:Y:S01]  /*8590*/  IMAD.U32 R90, R14, 0x10000, RZ ;  /* 0x000100000e5a7824 */ /* 0x000fe200078e00ff */
[----:B------:R-:W-:Y:S01]  /*85a0*/  PRMT R4, R4, 0x7632, R4 ;  /* 0x0000763204047816 */ /* 0x000fe20000000004 */
[----:B------:R-:W1:Y:S01]  /*85b0*/  SHFL.BFLY PT, R109, R12, 0x2, 0x1f ;  /* 0x0c401f000c6d7f89 */ /* 0x000e6200000e0000 */
[----:B------:R-:W-:Y:S01]  /*85c0*/  PRMT R15, R15, 0x7632, R15 ;  /* 0x000076320f0f7816 */ /* 0x000fe2000000000f */
[----:B------:R-:W-:Y:S01]  /*85d0*/  FFMA.FTZ R90, R97, R90, R102 ;  /* 0x0000005a615a7223 */ /* 0x000fe20000010066 */
[----:B------:R-:W-:-:S03]  /*85e0*/  SHF.L.U32 R111, R4, 0x10, RZ ;  /* 0x00000010046f7819 */ /* 0x000fc600000006ff */
[----:B------:R-:W-:Y:S01]  /*85f0*/  FFMA.FTZ R115, R95, R92, R90 ;  /* 0x0000005c5f737223 */ /* 0x000fe2000001005a */
[----:B0-----:R-:W-:Y:S01]  /*8600*/  IMAD.U32 R101, R15, 0x10000, RZ ;  /* 0x000100000f657824 */ /* 0x001fe200078e00ff */
[----:B------:R-:W-:Y:S01]  /*8610*/  SHF.L.U32 R4, R5, 0x10, RZ ;  /* 0x0000001005047819 */ /* 0x000fe200000006ff */
[----:B------:R-:W-:Y:S02]  /*8620*/  FFMA.FTZ R14, R30, R111, R113 ;  /* 0x0000006f1e0e7223 */ /* 0x000fe40000010071 */
[----:B------:R-:W-:Y:S01]  /*8630*/  FFMA.FTZ R101, R98, R101, R115 ;  /* 0x0000006562657223 */ /* 0x000fe20000010073 */
[----:B------:R-:W-:Y:S01]  /*8640*/  FFMA.FTZ R111, R89, R28, R74 ;  /* 0x0000001c596f7223 */ /* 0x000fe2000001004a */
[----:B------:R-:W-:Y:S01]  /*8650*/  FFMA.FTZ R113, R31, R4, R14 ;  /* 0x000000041f717223 */ /* 0x000fe2000001000e */
[----:B------:R-:W-:Y:S02]  /*8660*/  PRMT R4, R5, 0x7632, R4 ;  /* 0x0000763205047816 */ /* 0x000fe40000000004 */
[----:B------:R-:W0:Y:S01]  /*8670*/  SHFL.BFLY PT, R28, R101, 0x10, 0x1f ;  /* 0x0e001f00651c7f89 */ /* 0x000e2200000e0000 */
[----:B------:R-:W-:-:S02]  /*8680*/  PRMT R14, R20, 0x7632, R14 ;  /* 0x00007632140e7816 */ /* 0x000fc4000000000e */
[----:B------:R-:W-:Y:S02]  /*8690*/  SHF.L.U32 R20, R20, 0x10, RZ ;  /* 0x0000001014147819 */ /* 0x000fe400000006ff */
[----:B------:R-:W-:Y:S02]  /*86a0*/  SHF.L.U32 R5, R13, 0x10, RZ ;  /* 0x000000100d057819 */ /* 0x000fe400000006ff */
[----:B------:R-:W-:Y:S01]  /*86b0*/  SHF.L.U32 R13, R4, 0x10, RZ ;  /* 0x00000010040d7819 */ /* 0x000fe200000006ff */
[----:B------:R-:W-:Y:S01]  /*86c0*/  FFMA.FTZ R29, R29, R20, R96 ;  /* 0x000000141d1d7223 */ /* 0x000fe20000010060 */
[----:B------:R-:W-:Y:S02]  /*86d0*/  SHF.L.U32 R15, R14, 0x10, RZ ;  /* 0x000000100e0f7819 */ /* 0x000fe400000006ff */
[----:B------:R-:W-:Y:S01]  /*86e0*/  SHF.L.U32 R4, R6, 0x10, RZ ;  /* 0x0000001006047819 */ /* 0x000fe200000006ff */
[----:B------:R-:W-:Y:S01]  /*86f0*/  FFMA.FTZ R14, R80, R13, R113 ;  /* 0x0000000d500e7223 */ /* 0x000fe20000010071 */
[----:B------:R-:W-:Y:S01]  /*8700*/  PRMT R6, R6, 0x7632, R6 ;  /* 0x0000763206067816 */ /* 0x000fe20000000006 */
[----:B-1----:R-:W-:Y:S01]  /*8710*/  FADD.FTZ R109, R12, R109 ;  /* 0x0000006d0c6d7221 */ /* 0x002fe20000010000 */
[C---:B------:R-:W-:Y:S01]  /*8720*/  SHF.L.U32 R20, R21.reuse, 0x10, RZ ;  /* 0x0000001015147819 */ /* 0x040fe200000006ff */
[----:B------:R-:W-:Y:S01]  /*8730*/  FFMA.FTZ R30, R30, R15, R29 ;  /* 0x0000000f1e1e7223 */ /* 0x000fe2000001001d */
[----:B------:R-:W-:Y:S01]  /*8740*/  PRMT R21, R21, 0x7632, R21 ;  /* 0x0000763215157816 */ /* 0x000fe20000000015 */
[----:B------:R-:W-:Y:S01]  /*8750*/  FFMA.FTZ R4, R81, R4, R14 ;  /* 0x0000000451047223 */ /* 0x000fe2000001000e */
[----:B------:R-:W-:Y:S01]  /*8760*/  SHF.L.U32 R6, R6, 0x10, RZ ;  /* 0x0000001006067819 */ /* 0x000fe200000006ff */
[----:B------:R-:W1:Y:S01]  /*8770*/  SHFL.BFLY PT, R14, R109, 0x1, 0x1f ;  /* 0x0c201f006d0e7f89 */ /* 0x000e6200000e0000 */
[----:B------:R-:W-:Y:S01]  /*8780*/  FFMA.FTZ R31, R31, R20, R30 ;  /* 0x000000141f1f7223 */ /* 0x000fe2000001001e */
[----:B------:R-:W-:Y:S01]  /*8790*/  IMAD.U32 R21, R21, 0x10000, RZ ;  /* 0x0001000015157824 */ /* 0x000fe200078e00ff */
[----:B------:R-:W-:Y:S01]  /*87a0*/  PRMT R12, R22, 0x7632, R12 ;  /* 0x00007632160c7816 */ /* 0x000fe2000000000c */
[----:B------:R-:W-:Y:S01]  /*87b0*/  FFMA.FTZ R6, R83, R6, R4 ;  /* 0x0000000653067223 */ /* 0x000fe20000010004 */
[----:B------:R-:W-:Y:S01]  /*87c0*/  SHF.L.U32 R4, R7, 0x10, RZ ;  /* 0x0000001007047819 */ /* 0x000fe200000006ff */
[----:B------:R-:W-:Y:S01]  /*87d0*/  FFMA.FTZ R80, R80, R21, R31 ;  /* 0x0000001550507223 */ /* 0x000fe2000001001f */
[----:B------:R-:W-:Y:S01]  /*87e0*/  SHF.L.U32 R22, R22, 0x10, RZ ;  /* 0x0000001016167819 */ /* 0x000fe200000006ff */
[----:B0-----:R-:W-:Y:S01]  /*87f0*/  FADD.FTZ R28, R101, R28 ;  /* 0x0000001c651c7221 */ /* 0x001fe20000010000 */
[----:B------:R-:W-:Y:S01]  /*8800*/  SHF.L.U32 R12, R12, 0x10, RZ ;  /* 0x000000100c0c7819 */ /* 0x000fe200000006ff */
[----:B------:R-:W-:Y:S01]  /*8810*/  FFMA.FTZ R13, R89, R4, R6 ;  /* 0x00000004590d7223 */ /* 0x000fe20000010006 */
[C---:B--2---:R-:W-:Y:S01]  /*8820*/  SHF.L.U32 R6, R36.reuse, 0x10, RZ ;  /* 0x0000001024067819 */ /* 0x044fe200000006ff */
[----:B------:R-:W-:Y:S01]  /*8830*/  FFMA.FTZ R22, R81, R22, R80 ;  /* 0x0000001651167223 */ /* 0x000fe20000010050 */
[----:B------:R-:W-:-:S02]  /*8840*/  PRMT R36, R36, 0x7632, R36 ;  /* 0x0000763224247816 */ /* 0x000fc40000000024 */
[----:B------:R-:W-:Y:S01]  /*8850*/  LOP3.LUT P0, RZ, R2, 0x1f, RZ, 0xc0, !PT ;  /* 0x0000001f02ff7812 */ /* 0x000fe2000780c0ff */
[----:B------:R-:W-:Y:S01]  /*8860*/  FFMA.FTZ R12, R83, R12, R22 ;  /* 0x0000000c530c7223 */ /* 0x000fe20000010016 */
[----:B------:R-:W-:Y:S01]  /*8870*/  IMAD.U32 R4, R23, 0x10000, RZ ;  /* 0x0001000017047824 */ /* 0x000fe200078e00ff */
[----:B------:R-:W-:Y:S01]  /*8880*/  SHF.R.S32.HI R15, RZ, 0x1f, R2 ;  /* 0x0000001fff0f7819 */ /* 0x000fe20000011402 */
[----:B------:R-:W0:Y:S01]  /*8890*/  SHFL.BFLY PT, R21, R28, 0x8, 0x1f ;  /* 0x0d001f001c157f89 */ /* 0x000e2200000e0000 */
[----:B------:R-:W-:Y:S01]  /*88a0*/  SHF.L.U32 R36, R36, 0x10, RZ ;  /* 0x0000001024247819 */ /* 0x000fe200000006ff */
[----:B------:R-:W-:Y:S01]  /*88b0*/  FFMA.FTZ R6, R94, R6, R73 ;  /* 0x000000065e067223 */ /* 0x000fe20000010049 */
[----:B------:R-:W-:Y:S01]  /*88c0*/  PRMT R7, R7, 0x7632, R7 ;  /* 0x0000763207077816 */ /* 0x000fe20000000007 */
[----:B------:R-:W-:Y:S01]  /*88d0*/  FFMA.FTZ R12, R89, R4, R12 ;  /* 0x00000004590c7223 */ /* 0x000fe2000001000c */
[----:B------:R-:W-:Y:S02]  /*88e0*/  PRMT R23, R23, 0x7632, R23 ;  /* 0x0000763217177816 */ /* 0x000fe40000000017 */
[----:B------:R-:W-:Y:S01]  /*88f0*/  LEA.HI R4, R15, R2, RZ, 0x5 ;  /* 0x000000020f047211 */ /* 0x000fe200078f28ff */
[----:B------:R-:W-:Y:S01]  /*8900*/  FFMA.FTZ R15, R87, R36, R6 ;  /* 0x00000024570f7223 */ /* 0x000fe20000010006 */
[----:B------:R-:W-:-:S02]  /*8910*/  SHF.L.U32 R7, R7, 0x10, RZ ;  /* 0x0000001007077819 */ /* 0x000fc400000006ff */
[C---:B------:R-:W-:Y:S01]  /*8920*/  PRMT R6, R37.reuse, 0x7632, R6 ;  /* 0x0000763225067816 */ /* 0x040fe20000000006 */
[----:B------:R-:W-:Y:S01]  /*8930*/  IMAD.U32 R37, R37, 0x10000, RZ ;  /* 0x0001000025257824 */ /* 0x000fe200078e00ff */
[----:B------:R-:W-:Y:S01]  /*8940*/  SHF.L.U32 R23, R23, 0x10, RZ ;  /* 0x0000001017177819 */ /* 0x000fe200000006ff */
[----:B-1----:R-:W-:Y:S01]  /*8950*/  @!P0 FADD.FTZ R109, R109, R14 ;  /* 0x0000000e6d6d8221 */ /* 0x002fe20000010000 */
[----:B------:R-:W-:Y:S01]  /*8960*/  SHF.L.U32 R6, R6, 0x10, RZ ;  /* 0x0000001006067819 */ /* 0x000fe200000006ff */
[----:B------:R-:W-:Y:S01]  /*8970*/  FFMA.FTZ R7, R72, R7, R13 ;  /* 0x0000000748077223 */ /* 0x000fe2000001000d */
[----:B------:R-:W-:Y:S01]  /*8980*/  FFMA.FTZ R14, R88, R37, R15 ;  /* 0x00000025580e7223 */ /* 0x000fe2000001000f */
[--C-:B------:R-:W-:Y:S01]  /*8990*/  FFMA.FTZ R13, R72, R23, R12.reuse ;  /* 0x00000017480d7223 */ /* 0x100fe2000001000c */
[C---:B------:R-:W-:Y:S02]  /*89a0*/  PRMT R12, R38.reuse, 0x7632, R12 ;  /* 0x00007632260c7816 */ /* 0x040fe4000000000c */
[----:B------:R-:W-:Y:S01]  /*89b0*/  SHF.L.U32 R38, R38, 0x10, RZ ;  /* 0x0000001026267819 */ /* 0x000fe200000006ff */
[--C-:B------:R-:W-:Y:S01]  /*89c0*/  FFMA.FTZ R6, R91, R6, R14.reuse ;  /* 0x000000065b067223 */ /* 0x100fe2000001000e */
[----:B---3--:R-:W-:-:S02]  /*89d0*/  PRMT R14, R16, 0x7632, R14 ;  /* 0x00007632100e7816 */ /* 0x008fc4000000000e */
[----:B------:R-:W-:Y:S01]  /*89e0*/  SHF.L.U32 R16, R16, 0x10, RZ ;  /* 0x0000001010107819 */ /* 0x000fe200000006ff */
[----:B------:R-:W-:Y:S01]  /*89f0*/  FFMA.FTZ R38, R93, R38, R6 ;  /* 0x000000265d267223 */ /* 0x000fe20000010006 */
[----:B------:R-:W-:Y:S01]  /*8a00*/  SHF.L.U32 R12, R12, 0x10, RZ ;  /* 0x000000100c0c7819 */ /* 0x000fe200000006ff */
[----:B------:R-:W-:Y:S02]  /*8a10*/  IMAD.U32 R14, R14, 0x10000, RZ ;  /* 0x000100000e0e7824 */ /* 0x000fe400078e00ff */
[----:B------:R-:W-:Y:S01]  /*8a20*/  FFMA.FTZ R16, R94, R16, R75 ;  /* 0x000000105e107223 */ /* 0x000fe2000001004b */
[----:B0-----:R-:W-:Y:S01]  /*8a30*/  FADD.FTZ R6, R28, R21 ;  /* 0x000000151c067221 */ /* 0x001fe20000010000 */
[----:B------:R-:W-:Y:S01]  /*8a40*/  FFMA.FTZ R38, R97, R12, R38 ;  /* 0x0000000c61267223 */ /* 0x000fe20000010026 */
[----:B------:R-:W-:Y:S01]  /*8a50*/  SHF.L.U32 R12, R39, 0x10, RZ ;  /* 0x00000010270c7819 */ /* 0x000fe200000006ff */
[----:B------:R-:W-:Y:S01]  /*8a60*/  FFMA.FTZ R23, R87, R14, R16 ;  /* 0x0000000e57177223 */ /* 0x000fe20000010010 */
[----:B------:R-:W-:-:S02]  /*8a70*/  SHF.L.U32 R21, R17, 0x10, RZ ;  /* 0x0000001011157819 */ /* 0x000fc400000006ff */
[----:B------:R-:W-:Y:S01]  /*8a80*/  PRMT R17, R17, 0x7632, R17 ;  /* 0x0000763211117816 */ /* 0x000fe20000000011 */
[----:B------:R-:W-:Y:S01]  /*8a90*/  FFMA.FTZ R15, R95, R12, R38 ;  /* 0x0000000c5f0f7223 */ /* 0x000fe20000010026 */
[----:B------:R-:W-:Y:S01]  /*8aa0*/  PRMT R39, R39, 0x7632, R39 ;  /* 0x0000763227277816 */ /* 0x000fe20000000027 */
[----:B------:R-:W-:Y:S01]  /*8ab0*/  FFMA.FTZ R16, R88, R21, R23 ;  /* 0x0000001558107223 */ /* 0x000fe20000010017 */
[----:B------:R-:W-:Y:S02]  /*8ac0*/  SHF.L.U32 R12, R17, 0x10, RZ ;  /* 0x00000010110c7819 */ /* 0x000fe400000006ff */
[C---:B------:R-:W-:Y:S02]  /*8ad0*/  PRMT R17, R52.reuse, 0x7632, R17 ;  /* 0x0000763234117816 */ /* 0x040fe40000000011 */
[----:B------:R-:W-:Y:S01]  /*8ae0*/  SHF.L.U32 R21, R52, 0x10, RZ ;  /* 0x0000001034157819 */ /* 0x000fe200000006ff */
[----:B------:R-:W-:Y:S01]  /*8af0*/  IMAD.U32 R39, R39, 0x10000, RZ ;  /* 0x0001000027277824 */ /* 0x000fe200078e00ff */
[----:B------:R-:W-:Y:S01]  /*8b00*/  SHF.L.U32 R14, R18, 0x10, RZ ;  /* 0x00000010120e7819 */ /* 0x000fe200000006ff */
[----:B------:R-:W-:Y:S01]  /*8b10*/  FFMA.FTZ R16, R91, R12, R16 ;  /* 0x0000000c5b107223 */ /* 0x000fe20000010010 */
[----:B------:R-:W-:Y:S01]  /*8b20*/  SHF.L.U32 R22, R17, 0x10, RZ ;  /* 0x0000001011167819 */ /* 0x000fe200000006ff */
[----:B------:R-:W-:Y:S01]  /*8b30*/  FFMA.FTZ R84, R94, R21, R84 ;  /* 0x000000155e547223 */ /* 0x000fe20000010054 */
[----:B------:R-:W-:Y:S01]  /*8b40*/  PRMT R18, R18, 0x7632, R18 ;  /* 0x0000763212127816 */ /* 0x000fe20000000012 */
[--C-:B------:R-:W-:Y:S01]  /*8b50*/  FFMA.FTZ R12, R98, R39, R15.reuse ;  /* 0x00000027620c7223 */ /* 0x100fe2000001000f */
[----:B------:R-:W-:Y:S01]  /*8b60*/  PRMT R15, R53, 0x7632, R15 ;  /* 0x00007632350f7816 */ /* 0x000fe2000000000f */
[----:B------:R-:W-:Y:S01]  /*8b70*/  FFMA.FTZ R17, R87, R22, R84 ;  /* 0x0000001657117223 */ /* 0x000fe20000010054 */
[----:B------:R-:W-:Y:S01]  /*8b80*/  SHF.L.U32 R53, R53, 0x10, RZ ;  /* 0x0000001035357819 */ /* 0x000fe200000006ff */
[----:B------:R-:W-:Y:S01]  /*8b90*/  FFMA.FTZ R20, R93, R14, R16 ;  /* 0x0000000e5d147223 */ /* 0x000fe20000010010 */
[----:B------:R-:W-:-:S02]  /*8ba0*/  SHF.L.U32 R18, R18, 0x10, RZ ;  /* 0x0000001012127819 */ /* 0x000fc400000006ff */
[----:B------:R-:W-:Y:S01]  /*8bb0*/  SHF.L.U32 R22, R15, 0x10, RZ ;  /* 0x000000100f167819 */ /* 0x000fe200000006ff */
[----:B------:R-:W-:Y:S01]  /*8bc0*/  FFMA.FTZ R28, R88, R53, R17 ;  /* 0x00000035581c7223 */ /* 0x000fe20000010011 */
[C---:B------:R-:W-:Y:S01]  /*8bd0*/  PRMT R15, R40.reuse, 0x7632, R15 ;  /* 0x00007632280f7816 */ /* 0x040fe2000000000f */
[----:B------:R-:W-:Y:S01]  /*8be0*/  FFMA.FTZ R18, R97, R18, R20 ;  /* 0x0000001261127223 */ /* 0x000fe20000010014 */
[----:B------:R-:W-:Y:S01]  /*8bf0*/  SHF.L.U32 R17, R40, 0x10, RZ ;  /* 0x0000001028117819 */ /* 0x000fe200000006ff */
[----:B------:R-:W-:Y:S01]  /*8c00*/  IMAD.U32 R16, R19, 0x10000, RZ ;  /* 0x0001000013107824 */ /* 0x000fe200078e00ff */
[C---:B------:R-:W-:Y:S01]  /*8c10*/  SHF.L.U32 R20, R54.reuse, 0x10, RZ ;  /* 0x0000001036147819 */ /* 0x040fe200000006ff */
[----:B------:R-:W-:Y:S01]  /*8c20*/  FFMA.FTZ R22, R91, R22, R28 ;  /* 0x000000165b167223 */ /* 0x000fe2000001001c */
[----:B------:R-:W-:Y:S01]  /*8c30*/  PRMT R54, R54, 0x7632, R54 ;  /* 0x0000763236367816 */ /* 0x000fe20000000036 */
        /* <DEDUP_REMOVED lines=15> */
[C---:B-----5:R-:W-:Y:S01]  /*8d30*/  PRMT R19, R60.reuse, 0x7632, R19 ;  /* 0x000076323c137816 */ /* 0x060fe20000000013 */
[----:B------:R-:W-:Y:S01]  /*8d40*/  FFMA.FTZ R17, R95, R16, R20 ;  /* 0x000000105f117223 */ /* 0x000fe20000010014 */
[----:B------:R-:W-:Y:S01]  /*8d50*/  SHF.L.U32 R60, R60, 0x10, RZ ;  /* 0x000000103c3c7819 */ /* 0x000fe200000006ff */
        /* <DEDUP_REMOVED lines=9> */
[----:B------:R-:W-:Y:S01]  /*8df0*/  SHF.L.U32 R19, R61, 0x10, RZ ;  /* 0x000000103d137819 */ /* 0x000fe200000006ff */
[----:B------:R-:W-:Y:S01]  /*8e00*/  FFMA.FTZ R18, R97, R16, R18 ;  /* 0x0000001061127223 */ /* 0x000fe20000010012 */
[----:B------:R-:W-:Y:S01]  /*8e10*/  SHF.L.U32 R15, R55, 0x10, RZ ;  /* 0x00000010370f7819 */ /* 0x000fe200000006ff */
[C---:B------:R-:W-:Y:S01]  /*8e20*/  IMAD.U32 R16, R43.reuse, 0x10000, RZ ;  /* 0x000100002b107824 */ /* 0x040fe200078e00ff */
[----:B------:R-:W-:Y:S01]  /*8e30*/  PRMT R43, R43, 0x7632, R43 ;  /* 0x000076322b2b7816 */ /* 0x000fe2000000002b */
[----:B------:R-:W-:Y:S01]  /*8e40*/  FFMA.FTZ R20, R88, R19, R21 ;  /* 0x0000001358147223 */ /* 0x000fe20000010015 */
[----:B------:R-:W-:Y:S01]  /*8e50*/  PRMT R19, R68, 0x7632, R19 ;  /* 0x0000763244137816 */ /* 0x000fe20000000013 */
[----:B------:R-:W-:Y:S01]  /*8e60*/  FFMA.FTZ R15, R98, R15, R17 ;  /* 0x0000000f620f7223 */ /* 0x000fe20000010011 */
[----:B------:R-:W-:-:S02]  /*8e70*/  PRMT R61, R61, 0x7632, R61 ;  /* 0x000076323d3d7816 */ /* 0x000fc4000000003d */
[----:B------:R-:W-:Y:S01]  /*8e80*/  SHF.L.U32 R68, R68, 0x10, RZ ;  /* 0x0000001044447819 */ /* 0x000fe200000006ff */
[----:B------:R-:W-:Y:S01]  /*8e90*/  FFMA.FTZ R17, R95, R16, R18 ;  /* 0x000000105f117223 */ /* 0x000fe20000010012 */
[----:B------:R-:W-:Y:S02]  /*8ea0*/  SHF.L.U32 R43, R43, 0x10, RZ ;  /* 0x000000102b2b7819 */ /* 0x000fe400000006ff */
[----:B------:R-:W-:Y:S01]  /*8eb0*/  SHF.L.U32 R16, R61, 0x10, RZ ;  /* 0x000000103d107819 */ /* 0x000fe200000006ff */
[----:B------:R-:W-:Y:S01]  /*8ec0*/  FFMA.FTZ R68, R94, R68, R3 ;  /* 0x000000445e447223 */ /* 0x000fe20000010003 */
[----:B------:R-:W-:Y:S01]  /*8ed0*/  SHF.L.U32 R22, R19, 0x10, RZ ;  /* 0x0000001013167819 */ /* 0x000fe200000006ff */
[--C-:B------:R-:W-:Y:S01]  /*8ee0*/  FFMA.FTZ R3, R98, R43, R17.reuse ;  /* 0x0000002b62037223 */ /* 0x100fe20000010011 */
[C---:B------:R-:W-:Y:S01]  /*8ef0*/  IMAD.U32 R18, R62.reuse, 0x10000, RZ ;  /* 0x000100003e127824 */ /* 0x040fe200078e00ff */
[----:B------:R-:W-:Y:S01]  /*8f00*/  PRMT R17, R69, 0x7632, R17 ;  /* 0x0000763245117816 */ /* 0x000fe20000000011 */
[----:B------:R-:W-:Y:S01]  /*8f10*/  FFMA.FTZ R16, R91, R16, R20 ;  /* 0x000000105b107223 */ /* 0x000fe20000010014 */
[----:B------:R-:W-:Y:S01]  /*8f20*/  PRMT R62, R62, 0x7632, R62 ;  /* 0x000076323e3e7816 */ /* 0x000fe2000000003e */
[----:B------:R-:W-:Y:S01]  /*8f30*/  FFMA.FTZ R19, R87, R22, R68 ;  /* 0x0000001657137223 */ /* 0x000fe20000010044 */
[----:B------:R-:W-:Y:S01]  /*8f40*/  SHF.L.U32 R69, R69, 0x10, RZ ;  /* 0x0000001045457819 */ /* 0x000fe200000006ff */
[----:B------:R-:W-:Y:S01]  /*8f50*/  FFMA.FTZ R20, R93, R18, R16 ;  /* 0x000000125d147223 */ /* 0x000fe20000010010 */
[----:B------:R-:W-:Y:S01]  /*8f60*/  SHF.L.U32 R62, R62, 0x10, RZ ;  /* 0x000000103e3e7819 */ /* 0x000fe200000006ff */
[----:B------:R-:W-:Y:S01]  /*8f70*/  IMAD.U32 R22, R17, 0x10000, RZ ;  /* 0x0001000011167824 */ /* 0x000fe200078e00ff */
[----:B----4-:R-:W-:Y:S01]  /*8f80*/  PRMT R17, R48, 0x7632, R17 ;  /* 0x0000763230117816 */ /* 0x010fe20000000011 */
[----:B------:R-:W-:Y:S01]  /*8f90*/  FFMA.FTZ R28, R88, R69, R19 ;  /* 0x00000045581c7223 */ /* 0x000fe20000010013 */
[----:B------:R-:W-:Y:S01]  /*8fa0*/  SHF.L.U32 R19, R48, 0x10, RZ ;  /* 0x0000001030137819 */ /* 0x000fe200000006ff */
[----:B------:R-:W-:Y:S01]  /*8fb0*/  FFMA.FTZ R20, R97, R62, R20 ;  /* 0x0000003e61147223 */ /* 0x000fe20000010014 */
[----:B------:R-:W-:Y:S01]  /*8fc0*/  SHF.L.U32 R18, R63, 0x10, RZ ;  /* 0x000000103f127819 */ /* 0x000fe200000006ff */
        /* <DEDUP_REMOVED lines=13> */
[--C-:B------:R-:W-:Y:S01]  /*90a0*/  FFMA.FTZ R28, R88, R49, R21.reuse ;  /* 0x00000031581c7223 */ /* 0x100fe20000010015 */
        /* <DEDUP_REMOVED lines=12> */
[----:B------:R-:W-:Y:S02]  /*9170*/  IMAD.U32 R21, R57, 0x10000, RZ ;  /* 0x0001000039157824 */ /* 0x000fe400078e00ff */
[----:B------:R-:W-:Y:S01]  /*9180*/  FFMA.FTZ R23, R87, R22, R56 ;  /* 0x0000001657177223 */ /* 0x000fe20000010038 */
[----:B------:R-:W-:-:S02]  /*9190*/  SHF.L.U32 R18, R18, 0x10, RZ ;  /* 0x0000001012127819 */ /* 0x000fc400000006ff */
[----:B------:R-:W-:Y:S01]  /*91a0*/  PRMT R71, R71, 0x7632, R71 ;  /* 0x0000763247477816 */ /* 0x000fe20000000047 */
[----:B------:R-:W-:Y:S01]  /*91b0*/  FFMA.FTZ R20, R93, R50, R20 ;  /* 0x000000325d147223 */ /* 0x000fe20000010014 */
[----:B------:R-:W-:Y:S01]  /*91c0*/  FFMA.FTZ R22, R88, R21, R23 ;  /* 0x0000001558167223 */ /* 0x000fe20000010017 */
[C---:B------:R-:W-:Y:S02]  /*91d0*/  PRMT R21, R64.reuse, 0x7632, R21 ;  /* 0x0000763240157816 */ /* 0x040fe40000000015 */
[----:B------:R-:W-:Y:S01]  /*91e0*/  FFMA.FTZ R20, R97, R18, R20 ;  /* 0x0000001261147223 */ /* 0x000fe20000010014 */
[----:B------:R-:W-:Y:S01]  /*91f0*/  SHF.L.U32 R64, R64, 0x10, RZ ;  /* 0x0000001040407819 */ /* 0x000fe200000006ff */
[----:B------:R-:W-:Y:S01]  /*9200*/  IMAD.U32 R17, R71, 0x10000, RZ ;  /* 0x0001000047117824 */ /* 0x000fe200078e00ff */
[----:B------:R-:W-:Y:S02]  /*9210*/  SHF.L.U32 R18, R51, 0x10, RZ ;  /* 0x0000001033127819 */ /* 0x000fe400000006ff */
[----:B------:R-:W-:Y:S01]  /*9220*/  PRMT R57, R57, 0x7632, R57 ;  /* 0x0000763239397816 */ /* 0x000fe20000000039 */
[----:B------:R-:W-:Y:S01]  /*9230*/  FFMA.FTZ R17, R98, R17, R19 ;  /* 0x0000001162117223 */ /* 0x000fe20000010013 */
[----:B------:R-:W-:-:S02]  /*9240*/  IMAD.U32 R28, R21, 0x10000, RZ ;  /* 0x00010000151c7824 */ /* 0x000fc400078e00ff */
[----:B------:R-:W-:Y:S01]  /*9250*/  FFMA.FTZ R64, R94, R64, R103 ;  /* 0x000000405e407223 */ /* 0x000fe20000010067 */
[----:B------:R-:W-:Y:S01]  /*9260*/  FFMA.FTZ R19, R95, R18, R20 ;  /* 0x000000125f137223 */ /* 0x000fe20000010014 */
[----:B------:R-:W-:Y:S02]  /*9270*/  SHF.L.U32 R18, R57, 0x10, RZ ;  /* 0x0000001039127819 */ /* 0x000fe400000006ff */
[----:B------:R-:W-:Y:S01]  /*9280*/  PRMT R21, R65, 0x7632, R21 ;  /* 0x0000763241157816 */ /* 0x000fe20000000015 */
[----:B------:R-:W-:Y:S01]  /*9290*/  FFMA.FTZ R23, R87, R28, R64 ;  /* 0x0000001c57177223 */ /* 0x000fe20000010040 */
[----:B------:R-:W-:Y:S02]  /*92a0*/  SHF.L.U32 R65, R65, 0x10, RZ ;  /* 0x0000001041417819 */ /* 0x000fe400000006ff */
[C---:B------:R-:W-:Y:S01]  /*92b0*/  SHF.L.U32 R20, R58.reuse, 0x10, RZ ;  /* 0x000000103a147819 */ /* 0x040fe200000006ff */
        /* <DEDUP_REMOVED lines=9> */
[C---:B------:R-:W-:Y:S01]  /*9350*/  PRMT R21, R44.reuse, 0x7632, R21 ;  /* 0x000076322c157816 */ /* 0x040fe20000000015 */
[----:B------:R-:W-:Y:S01]  /*9360*/  IMAD.U32 R44, R44, 0x10000, RZ ;  /* 0x000100002c2c7824 */ /* 0x000fe200078e00ff */
[----:B------:R-:W-:Y:S01]  /*9370*/  SHF.L.U32 R28, R66, 0x10, RZ ;  /* 0x00000010421c7819 */ /* 0x000fe200000006ff */
[----:B------:R-:W-:Y:S01]  /*9380*/  FFMA.FTZ R22, R97, R58, R22 ;  /* 0x0000003a61167223 */ /* 0x000fe20000010016 */
[----:B------:R-:W-:-:S02]  /*9390*/  SHF.L.U32 R20, R59, 0x10, RZ ;  /* 0x000000103b147819 */ /* 0x000fc400000006ff */
[----:B------:R-:W-:Y:S01]  /*93a0*/  PRMT R66, R66, 0x7632, R66 ;  /* 0x0000763242427816 */ /* 0x000fe20000000042 */
[--C-:B------:R-:W-:Y:S01]  /*93b0*/  FFMA.FTZ R18, R98, R51, R19.reuse ;  /* 0x0000003362127223 */ /* 0x100fe20000010013 */
        /* <DEDUP_REMOVED lines=8> */
[----:B------:R-:W-:Y:S01]  /*9440*/  SHF.L.U32 R45, R45, 0x10, RZ ;  /* 0x000000102d2d7819 */ /* 0x000fe200000006ff */
[----:B------:R-:W-:Y:S01]  /*9450*/  IMAD.U32 R19, R19, 0x10000, RZ ;  /* 0x0001000013137824 */ /* 0x000fe200078e00ff */
[----:B------:R-:W-:Y:S01]  /*9460*/  SHF.L.U32 R20, R67, 0x10, RZ ;  /* 0x0000001043147819 */ /* 0x000fe200000006ff */
[----:B------:R-:W-:Y:S01]  /*9470*/  FFMA.FTZ R28, R97, R66, R28 ;  /* 0x00000042611c7223 */ /* 0x000fe2000001001c */
[----:B------:R-:W-:Y:S01]  /*9480*/  SHF.L.U32 R22, R22, 0x10, RZ ;  /* 0x0000001016167819 */ /* 0x000fe200000006ff */
[----:B------:R-:W-:Y:S01]  /*9490*/  FFMA.FTZ R30, R88, R45, R23 ;  /* 0x0000002d581e7223 */ /* 0x000fe20000010017 */
[----:B------:R-:W-:Y:S01]  /*94a0*/  PRMT R67, R67, 0x7632, R67 ;  /* 0x0000763243437816 */ /* 0x000fe20000000043 */
[----:B------:R-:W-:Y:S01]  /*94b0*/  FFMA.FTZ R19, R98, R19, R21 ;  /* 0x0000001362137223 */ /* 0x000fe20000010015 */
[----:B------:R-:W-:Y:S01]  /*94c0*/  FFMA.FTZ R21, R95, R20, R28 ;  /* 0x000000145f157223 */ /* 0x000fe2000001001c */
[----:B------:R-:W-:-:S02]  /*94d0*/  PRMT R23, R32, 0x7632, R23 ;  /* 0x0000763220177816 */ /* 0x000fc40000000017 */
[----:B------:R-:W-:Y:S02]  /*94e0*/  PRMT R20, R46, 0x7632, R20 ;  /* 0x000076322e147816 */ /* 0x000fe40000000014 */
[----:B------:R-:W-:Y:S01]  /*94f0*/  SHF.L.U32 R32, R32, 0x10, RZ ;  /* 0x0000001020207819 */ /* 0x000fe200000006ff */
[----:B------:R-:W-:Y:S01]  /*9500*/  FFMA.FTZ R30, R91, R22, R30 ;  /* 0x000000165b1e7223 */ /* 0x000fe2000001001e */
[----:B------:R-:W-:Y:S01]  /*9510*/  SHF.L.U32 R46, R46, 0x10, RZ ;  /* 0x000000102e2e7819 */ /* 0x000fe200000006ff */
[----:B------:R-:W-:Y:S01]  /*9520*/  IMAD.U32 R67, R67, 0x10000, RZ ;  /* 0x0001000043437824 */ /* 0x000fe200078e00ff */
[----:B------:R-:W-:Y:S01]  /*9530*/  SHF.L.U32 R28, R23, 0x10, RZ ;  /* 0x00000010171c7819 */ /* 0x000fe200000006ff */
[----:B------:R-:W-:Y:S01]  /*9540*/  FFMA.FTZ R32, R94, R32, R107 ;  /* 0x000000205e207223 */ /* 0x000fe2000001006b */
[----:B------:R-:W-:Y:S01]  /*9550*/  SHF.L.U32 R22, R20, 0x10, RZ ;  /* 0x0000001014167819 */ /* 0x000fe200000006ff */
[----:B------:R-:W-:Y:S01]  /*9560*/  FFMA.FTZ R30, R93, R46, R30 ;  /* 0x0000002e5d1e7223 */ /* 0x000fe2000001001e */
[----:B------:R-:W-:Y:S01]  /*9570*/  FFMA.FTZ R20, R98, R67, R21 ;  /* 0x0000004362147223 */ /* 0x000fe20000010015 */
[----:B------:R-:W-:Y:S01]  /*9580*/  SHF.L.U32 R21, R33, 0x10, RZ ;  /* 0x0000001021157819 */ /* 0x000fe200000006ff */
[----:B------:R-:W-:Y:S01]  /*9590*/  FFMA.FTZ R23, R87, R28, R32 ;  /* 0x0000001c57177223 */ /* 0x000fe20000010020 */
[----:B------:R-:W-:Y:S01]  /*95a0*/  PRMT R33, R33, 0x7632, R33 ;  /* 0x0000763221217816 */ /* 0x000fe20000000021 */
[----:B------:R-:W-:Y:S01]  /*95b0*/  FFMA.FTZ R22, R97, R22, R30 ;  /* 0x0000001661167223 */ /* 0x000fe2000001001e */
[----:B------:R-:W-:-:S02]  /*95c0*/  PRMT R29, R8, 0x7632, R29 ;  /* 0x00007632081d7816 */ /* 0x000fc4000000001d */
[----:B------:R-:W-:Y:S01]  /*95d0*/  SHF.L.U32 R31, R8, 0x10, RZ ;  /* 0x00000010081f7819 */ /* 0x000fe200000006ff */
[----:B------:R-:W-:Y:S01]  /*95e0*/  IMAD.U32 R8, R47, 0x10000, RZ ;  /* 0x000100002f087824 */ /* 0x000fe200078e00ff */
[----:B------:R-:W-:Y:S01]  /*95f0*/  SHF.L.U32 R28, R33, 0x10, RZ ;  /* 0x00000010211c7819 */ /* 0x000fe200000006ff */
[----:B------:R-:W-:Y:S01]  /*9600*/  FFMA.FTZ R30, R88, R21, R23 ;  /* 0x00000015581e7223 */ /* 0x000fe20000010017 */
[----:B------:R-:W-:Y:S01]  /*9610*/  FFMA.FTZ R5, R72, R5, R111 ;  /* 0x0000000548057223 */ /* 0x000fe2000001006f */
[----:B------:R-:W-:Y:S01]  /*9620*/  FFMA.FTZ R21, R95, R8, R22 ;  /* 0x000000085f157223 */ /* 0x000fe20000010016 */
[C---:B------:R-:W-:Y:S01]  /*9630*/  PRMT R8, R34.reuse, 0x7632, R8 ;  /* 0x0000763222087816 */ /* 0x040fe20000000008 */
[----:B------:R-:W-:Y:S01]  /*9640*/  FFMA.FTZ R28, R91, R28, R30 ;  /* 0x0000001c5b1c7223 */ /* 0x000fe2000001001e */
[----:B------:R-:W-:Y:S02]  /*9650*/  PRMT R47, R47, 0x7632, R47 ;  /* 0x000076322f2f7816 */ /* 0x000fe4000000002f */
[----:B------:R-:W-:Y:S01]  /*9660*/  SHF.L.U32 R34, R34, 0x10, RZ ;  /* 0x0000001022227819 */ /* 0x000fe200000006ff */
[----:B------:R-:W-:Y:S01]  /*9670*/  FFMA.FTZ R36, R94, R31, R5 ;  /* 0x0000001f5e247223 */ /* 0x000fe20000010005 */
[----:B------:R-:W-:-:S02]  /*9680*/  SHF.L.U32 R32, R29, 0x10, RZ ;  /* 0x000000101d207819 */ /* 0x000fc400000006ff */
        /* <DEDUP_REMOVED lines=8> */
[----:B------:R-:W-:Y:S01]  /*9710*/  SHF.L.U32 R22, R22, 0x10, RZ ;  /* 0x0000001016167819 */ /* 0x000fe200000006ff */
[----:B------:R-:W-:Y:S01]  /*9720*/  FFMA.FTZ R32, R88, R9, R23 ;  /* 0x0000000958207223 */ /* 0x000fe20000010017 */
[----:B------:R-:W-:-:S02]  /*9730*/  SHF.L.U32 R8, R35, 0x10, RZ ;  /* 0x0000001023087819 */ /* 0x000fc400000006ff */
[C---:B------:R-:W-:Y:S02]  /*9740*/  SHF.L.U32 R21, R24.reuse, 0x10, RZ ;  /* 0x0000001018157819 */ /* 0x040fe400000006ff */
        /* <DEDUP_REMOVED lines=10> */
[----:B------:R-:W-:-:S02]  /*97f0*/  SHF.L.U32 R21, R76, 0x10, RZ ;  /* 0x000000104c157819 */ /* 0x000fc400000006ff */
[C---:B------:R-:W-:Y:S01]  /*9800*/  PRMT R7, R25.reuse, 0x7632, R7 ;  /* 0x0000763219077816 */ /* 0x040fe20000000007 */
[----:B------:R-:W-:Y:S01]  /*9810*/  IMAD.U32 R25, R25, 0x10000, RZ ;  /* 0x0001000019197824 */ /* 0x000fe200078e00ff */
[----:B------:R-:W-:Y:S02]  /*9820*/  PRMT R76, R76, 0x7632, R76 ;  /* 0x000076324c4c7816 */ /* 0x000fe4000000004c */
[----:B------:R-:W-:Y:S01]  /*9830*/  PRMT R10, R10, 0x7632, R10 ;  /* 0x000076320a0a7816 */ /* 0x000fe2000000000a */
[----:B------:R-:W-:Y:S01]  /*9840*/  FFMA.FTZ R28, R88, R25, R11 ;  /* 0x00000019581c7223 */ /* 0x000fe2000001000b */
[----:B------:R-:W-:Y:S01]  /*9850*/  SHF.L.U32 R24, R7, 0x10, RZ ;  /* 0x0000001007187819 */ /* 0x000fe200000006ff */
[----:B------:R-:W-:Y:S01]  /*9860*/  FFMA.FTZ R94, R94, R21, R13 ;  /* 0x000000155e5e7223 */ /* 0x000fe2000001000d */
[----:B------:R-:W-:Y:S01]  /*9870*/  SHF.L.U32 R76, R76, 0x10, RZ ;  /* 0x000000104c4c7819 */ /* 0x000fe200000006ff */
[----:B------:R-:W-:Y:S01]  /*9880*/  IMAD.U32 R10, R10, 0x10000, RZ ;  /* 0x000100000a0a7824 */ /* 0x000fe200078e00ff */
[----:B------:R-:W-:Y:S01]  /*9890*/  PRMT R7, R77, 0x7632, R7 ;  /* 0x000076324d077816 */ /* 0x000fe20000000007 */
[----:B------:R-:W-:Y:S01]  /*98a0*/  FFMA.FTZ R28, R91, R24, R28 ;  /* 0x000000185b1c7223 */ /* 0x000fe2000001001c */
[----:B------:R-:W-:Y:S01]  /*98b0*/  SHF.L.U32 R77, R77, 0x10, RZ ;  /* 0x000000104d4d7819 */ /* 0x000fe200000006ff */
[----:B------:R-:W-:Y:S01]  /*98c0*/  FFMA.FTZ R87, R87, R76, R94 ;  /* 0x0000004c57577223 */ /* 0x000fe2000001005e */
[C---:B------:R-:W-:Y:S01]  /*98d0*/  SHF.L.U32 R24, R26.reuse, 0x10, RZ ;  /* 0x000000101a187819 */ /* 0x040fe200000006ff */
[----:B------:R-:W-:Y:S01]  /*98e0*/  FFMA.FTZ R10, R97, R10, R30 ;  /* 0x0000000a610a7223 */ /* 0x000fe2000001001e */
[----:B------:R-:W-:Y:S01]  /*98f0*/  PRMT R26, R26, 0x7632, R26 ;  /* 0x000076321a1a7816 */ /* 0x000fe2000000001a */
[----:B------:R-:W-:-:S02]  /*9900*/  IMAD.U32 R30, R7, 0x10000, RZ ;  /* 0x00010000071e7824 */ /* 0x000fc400078e00ff */
[----:B------:R-:W-:Y:S01]  /*9910*/  FFMA.FTZ R88, R88, R77, R87 ;  /* 0x0000004d58587223 */ /* 0x000fe20000010057 */
[----:B------:R-:W-:Y:S01]  /*9920*/  FFMA.FTZ R24, R93, R24, R28 ;  /* 0x000000185d187223 */ /* 0x000fe2000001001c */
[----:B------:R-:W-:Y:S02]  /*9930*/  SHF.L.U32 R26, R26, 0x10, RZ ;  /* 0x000000101a1a7819 */ /* 0x000fe400000006ff */
[C---:B------:R-:W-:Y:S01]  /*9940*/  SHF.L.U32 R28, R78.reuse, 0x10, RZ ;  /* 0x000000104e1c7819 */ /* 0x040fe200000006ff */
[----:B------:R-:W-:Y:S01]  /*9950*/  FFMA.FTZ R30, R91, R30, R88 ;  /* 0x0000001e5b1e7223 */ /* 0x000fe20000010058 */
        /* <DEDUP_REMOVED lines=8> */
[----:B------:R-:W-:Y:S01]  /*99e0*/  PRMT R11, R27, 0x7632, R11 ;  /* 0x000076321b0b7816 */ /* 0x000fe2000000000b */
[C---:B------:R-:W-:Y:S01]  /*99f0*/  IMAD.U32 R24, R79.reuse, 0x10000, RZ ;  /* 0x000100004f187824 */ /* 0x040fe200078e00ff */
[----:B------:R-:W-:Y:S01]  /*9a00*/  PRMT R13, R79, 0x7632, R13 ;  /* 0x000076324f0d7816 */ /* 0x000fe2000000000d */
[----:B------:R-:W-:Y:S01]  /*9a10*/  FFMA.FTZ R28, R97, R78, R28 ;  /* 0x0000004e611c7223 */ /* 0x000fe2000001001c */
[----:B------:R-:W-:-:S02]  /*9a20*/  SHF.L.U32 R35, R35, 0x10, RZ ;  /* 0x0000001023237819 */ /* 0x000fc400000006ff */
[----:B------:R-:W-:Y:S01]  /*9a30*/  SHF.L.U32 R7, R8, 0x10, RZ ;  /* 0x0000001008077819 */ /* 0x000fe200000006ff */
[----:B------:R-:W-:Y:S01]  /*9a40*/  FFMA.FTZ R24, R95, R24, R28 ;  /* 0x000000185f187223 */ /* 0x000fe2000001001c */
[----:B------:R-:W-:Y:S02]  /*9a50*/  SHF.L.U32 R11, R11, 0x10, RZ ;  /* 0x000000100b0b7819 */ /* 0x000fe400000006ff */
[----:B------:R-:W-:Y:S01]  /*9a60*/  SHF.L.U32 R13, R13, 0x10, RZ ;  /* 0x000000100d0d7819 */ /* 0x000fe200000006ff */
[C---:B------:R-:W-:Y:S01]  /*9a70*/  FFMA.FTZ R9, R98.reuse, R35, R9 ;  /* 0x0000002362097223 */ /* 0x040fe20000010009 */
[C---:B------:R-:W-:Y:S01]  /*9a80*/  FFMA.FTZ R7, R98.reuse, R7, R10 ;  /* 0x0000000762077223 */ /* 0x040fe2000001000a */
[C---:B------:R-:W-:Y:S02]  /*9a90*/  FFMA.FTZ R11, R98.reuse, R11, R22 ;  /* 0x0000000b620b7223 */ /* 0x040fe40000010016 */
[----:B------:R-:W-:Y:S01]  /*9aa0*/  FFMA.FTZ R13, R98, R13, R24 ;  /* 0x0000000d620d7223 */ /* 0x000fe20000010018 */
[----:B------:R-:W0:Y:S04]  /*9ab0*/  SHFL.BFLY PT, R23, R12, 0x10, 0x1f ;  /* 0x0e001f000c177f89 */ /* 0x000e2800000e0000 */
[----:B------:R-:W1:Y:S04]  /*9ac0*/  SHFL.BFLY PT, R25, R14, 0x10, 0x1f ;  /* 0x0e001f000e197f89 */ /* 0x000e6800000e0000 */
[----:B------:R-:W2:Y:S04]  /*9ad0*/  SHFL.BFLY PT, R26, R15, 0x10, 0x1f ;  /* 0x0e001f000f1a7f89 */ /* 0x000ea800000e0000 */
[----:B------:R-:W3:Y:S04]  /*9ae0*/  SHFL.BFLY PT, R30, R3, 0x10, 0x1f ;  /* 0x0e001f00031e7f89 */ /* 0x000ee800000e0000 */
[----:B------:R-:W4:Y:S04]  /*9af0*/  SHFL.BFLY PT, R27, R16, 0x10, 0x1f ;  /* 0x0e001f00101b7f89 */ /* 0x000f2800000e0000 */
[----:B------:R-:W5:Y:S04]  /*9b00*/  SHFL.BFLY PT, R28, R17, 0x10, 0x1f ;  /* 0x0e001f00111c7f89 */ /* 0x000f6800000e0000 */
[----:B------:R-:W5:Y:S04]  /*9b10*/  SHFL.BFLY PT, R29, R18, 0x10, 0x1f ;  /* 0x0e001f00121d7f89 */ /* 0x000f6800000e0000 */
[----:B------:R-:W5:Y:S04]  /*9b20*/  SHFL.BFLY PT, R32, R19, 0x10, 0x1f ;  /* 0x0e001f0013207f89 */ /* 0x000f6800000e0000 */
[----:B------:R-:W5:Y:S04]  /*9b30*/  SHFL.BFLY PT, R31, R20, 0x10, 0x1f ;  /* 0x0e001f00141f7f89 */ /* 0x000f6800000e0000 */
[----:B------:R-:W5:Y:S04]  /*9b40*/  SHFL.BFLY PT, R34, R5, 0x10, 0x1f ;  /* 0x0e001f0005227f89 */ /* 0x000f6800000e0000 */
[----:B------:R-:W5:Y:S04]  /*9b50*/  SHFL.BFLY PT, R22, R9, 0x10, 0x1f ;  /* 0x0e001f0009167f89 */ /* 0x000f6800000e0000 */
[----:B------:R-:W5:Y:S04]  /*9b60*/  SHFL.BFLY PT, R36, R7, 0x10, 0x1f ;  /* 0x0e001f0007247f89 */ /* 0x000f6800000e0000 */
[----:B------:R-:W5:Y:S04]  /*9b70*/  SHFL.BFLY PT, R38, R11, 0x10, 0x1f ;  /* 0x0e001f000b267f89 */ /* 0x000f6800000e0000 */
[----:B------:R-:W5:Y:S01]  /*9b80*/  SHFL.BFLY PT, R40, R13, 0x10, 0x1f ;  /* 0x0e001f000d287f89 */ /* 0x000f6200000e0000 */
[----:B0-----:R-:W-:Y:S01]  /*9b90*/  FADD.FTZ R23, R12, R23 ;  /* 0x000000170c177221 */ /* 0x001fe20000010000 */
[----:B-1----:R-:W-:Y:S01]  /*9ba0*/  FADD.FTZ R25, R14, R25 ;  /* 0x000000190e197221 */ /* 0x002fe20000010000 */
[----:B--2---:R-:W-:Y:S01]  /*9bb0*/  FADD.FTZ R26, R15, R26 ;  /* 0x0000001a0f1a7221 */ /* 0x004fe20000010000 */
[----:B---3--:R-:W-:Y:S01]  /*9bc0*/  FADD.FTZ R30, R3, R30 ;  /* 0x0000001e031e7221 */ /* 0x008fe20000010000 */
[----:B----4-:R-:W-:Y:S01]  /*9bd0*/  FADD.FTZ R27, R16, R27 ;  /* 0x0000001b101b7221 */ /* 0x010fe20000010000 */
[----:B-----5:R-:W-:Y:S01]  /*9be0*/  FADD.FTZ R28, R17, R28 ;  /* 0x0000001c111c7221 */ /* 0x020fe20000010000 */
[----:B------:R-:W-:Y:S01]  /*9bf0*/  FADD.FTZ R29, R18, R29 ;  /* 0x0000001d121d7221 */ /* 0x000fe20000010000 */
[----:B------:R-:W-:Y:S01]  /*9c00*/  FADD.FTZ R32, R19, R32 ;  /* 0x0000002013207221 */ /* 0x000fe20000010000 */
[----:B------:R-:W-:Y:S01]  /*9c10*/  FADD.FTZ R31, R20, R31 ;  /* 0x0000001f141f7221 */ /* 0x000fe20000010000 */
[----:B------:R-:W-:Y:S01]  /*9c20*/  FADD.FTZ R34, R5, R34 ;  /* 0x0000002205227221 */ /* 0x000fe20000010000 */
[----:B------:R-:W-:Y:S01]  /*9c30*/  FADD.FTZ R24, R9, R22 ;  /* 0x0000001609187221 */ /* 0x000fe20000010000 */
[----:B------:R-:W-:Y:S01]  /*9c40*/  FADD.FTZ R36, R7, R36 ;  /* 0x0000002407247221 */ /* 0x000fe20000010000 */
[----:B------:R-:W-:Y:S01]  /*9c50*/  FADD.FTZ R38, R11, R38 ;  /* 0x000000260b267221 */ /* 0x000fe20000010000 */
[----:B------:R-:W-:Y:S01]  /*9c60*/  FADD.FTZ R40, R13, R40 ;  /* 0x000000280d287221 */ /* 0x000fe20000010000 */
        /* <DEDUP_REMOVED lines=29> */
[----:B------:R-:W0:Y:S01]  /*9e40*/  SHFL.BFLY PT, R3, R8, 0x4, 0x1f ;  /* 0x0c801f0008037f89 */ /* 0x000e2200000e0000 */
[----:B------:R-:W-:-:S03]  /*9e50*/  FADD.FTZ R21, R6, R21 ;  /* 0x0000001506157221 */ /* 0x000fc60000010000 */
        /* <DEDUP_REMOVED lines=44> */
[----:B------:R-:W5:Y:S01]  /*a120*/  S2UR UR5, SR_CgaCtaId ;  /* 0x00000000000579c3 */ /* 0x000f620000008800 */
        /* <DEDUP_REMOVED lines=14> */
[----:B------:R-:W-:Y:S01]  /*a210*/  SHFL.BFLY PT, R8, R7, 0x1, 0x1f ;  /* 0x0c201f0007087f89 */ /* 0x000fe200000e0000 */
[----:B------:R-:W-:-:S03]  /*a220*/  FADD.FTZ R3, R6, R3 ;  /* 0x0000000306037221 */ /* 0x000fc60000010000 */
[----:B------:R-:W-:Y:S04]  /*a230*/  SHFL.BFLY PT, R10, R9, 0x1, 0x1f ;  /* 0x0c201f00090a7f89 */ /* 0x000fe800000e0000 */
        /* <DEDUP_REMOVED lines=11> */
[----:B------:R-:W5:Y:S01]  /*a2f0*/  SHFL.BFLY PT, R31, R34, 0x1, 0x1f ;  /* 0x0c201f00221f7f89 */ /* 0x000f6200000e0000 */
[----:B------:R-:W-:-:S02]  /*a300*/  UMOV UR4, 0x400 ;  /* 0x0000040000047882 */ /* 0x000fc40000000000 */
[----:B------:R-:W-:Y:S01]  /*a310*/  ULEA UR4, UR5, UR4, 0x18 ;  /* 0x0000000405047291 */ /* 0x000fe2000f8ec03f */
[----:B------:R-:W-:Y:S01]  /*a320*/  SHF.R.S32.HI R4, RZ, 0x5, R4 ;  /* 0x00000005ff047819 */ /* 0x000fe20000011404 */
[----:B0-----:R-:W-:Y:S01]  /*a330*/  FADD.FTZ R5, R5, R6 ;  /* 0x0000000605057221 */ /* 0x001fe20000010000 */
[----:B------:R-:W-:Y:S01]  /*a340*/  FADD.FTZ R7, R7, R8 ;  /* 0x0000000807077221 */ /* 0x000fe20000010000 */
[----:B------:R-:W-:Y:S01]  /*a350*/  FADD.FTZ R9, R9, R10 ;  /* 0x0000000a09097221 */ /* 0x000fe20000010000 */
[----:B-1----:R-:W-:Y:S01]  /*a360*/  FADD.FTZ R11, R11, R12 ;  /* 0x0000000c0b0b7221 */ /* 0x002fe20000010000 */
[----:B------:R-:W-:Y:S01]  /*a370*/  LEA R4, R4, UR4, 0x2 ;  /* 0x0000000404047c11 */ /* 0x000fe2000f8e10ff */
        /* <DEDUP_REMOVED lines=10> */
[----:B------:R0:W-:Y:S04]  /*a420*/  @!P0 STS [R4], R109 ;  /* 0x0000006d04008388 */ /* 0x0001e80000000800 */
[----:B------:R0:W-:Y:S04]  /*a430*/  @!P0 STS [R4+0x10], R3 ;  /* 0x0000100304008388 */ /* 0x0001e80000000800 */
        /* <DEDUP_REMOVED lines=13> */
[----:B------:R0:W-:Y:S01]  /*a510*/  @!P0 STS [R4+0xf0], R31 ;  /* 0x0000f01f04008388 */ /* 0x0001e20000000800 */
[----:B------:R-:W-:Y:S01]  /*a520*/  BAR.SYNC.DEFER_BLOCKING 0x0 ;  /* 0x0000000000007b1d */ /* 0x000fe20000010000 */
[----:B------:R-:W-:-:S05]  /*a530*/  ISETP.NE.AND P0, PT, R2, RZ, PT ;  /* 0x000000ff0200720c */ /* 0x000fca0003f05270 */
[----:B------:R-:W-:Y:S08]  /*a540*/  BSSY B0, `(.L_x_0) ;  /* 0x0000079000007945 */ /* 0x000ff00003800000 */
[----:B0-----:R-:W-:Y:S05]  /*a550*/  @P0 BRA `(.L_x_1) ;  /* 0x0000000400dc0947 */ /* 0x001fea0003800000 */
[----:B------:R-:W0:Y:S01]  /*a560*/  LDS.128 R32, [UR4+0x20] ;  /* 0x00002004ff207984 */ /* 0x000e220008000c00 */
[----:B------:R-:W1:Y:S03]  /*a570*/  LDC.64 R2, c[0x0][0x210] ;  /* 0x00008400ff027b82 */ /* 0x000e660000000a00 */
[----:B------:R-:W2:Y:S04]  /*a580*/  LDS.128 R8, [UR4+0x10] ;  /* 0x00001004ff087984 */ /* 0x000ea80008000c00 */
[----:B------:R-:W3:Y:S04]  /*a590*/  LDS.128 R24, [UR4+0x30] ;  /* 0x00003004ff187984 */ /* 0x000ee80008000c00 */
[----:B------:R-:W4:Y:S04]  /*a5a0*/  LDS.128 R12, [UR4+0x40] ;  /* 0x00004004ff0c7984 */ /* 0x000f280008000c00 */
[----:B------:R-:W5:Y:S04]  /*a5b0*/  LDS.128 R16, [UR4+0x50] ;  /* 0x00005004ff107984 */ /* 0x000f680008000c00 */
[----:B------:R-:W5:Y:S04]  /*a5c0*/  LDS.128 R4, [UR4+0x60] ;  /* 0x00006004ff047984 */ /* 0x000f680008000c00 */
[----:B------:R-:W5:Y:S01]  /*a5d0*/  LDS.128 R28, [UR4+0x90] ;  /* 0x00009004ff1c7984 */ /* 0x000f620008000c00 */
[----:B-1----:R-:W-:-:S03]  /*a5e0*/  IMAD.WIDE R2, R0, 0x2, R2 ;  /* 0x0000000200027825 */ /* 0x002fc600078e0202 */
[----:B------:R-:W1:Y:S01]  /*a5f0*/  LDS.128 R40, [UR4] ;  /* 0x00000004ff287984 */ /* 0x000e620008000c00 */
[----:B0-----:R-:W-:Y:S01]  /*a600*/  FADD.FTZ R32, RZ, R32 ;  /* 0x00000020ff207221 */ /* 0x001fe20000010000 */
[----:B--2---:R-:W-:-:S03]  /*a610*/  FADD.FTZ R8, RZ, R8 ;  /* 0x00000008ff087221 */ /* 0x004fc60000010000 */
[----:B------:R-:W-:Y:S01]  /*a620*/  FADD.FTZ R33, R32, R33 ;  /* 0x0000002120217221 */ /* 0x000fe20000010000 */
[----:B------:R-:W-:Y:S01]  /*a630*/  FADD.FTZ R9, R8, R9 ;  /* 0x0000000908097221 */ /* 0x000fe20000010000 */
[----:B---3--:R-:W-:Y:S02]  /*a640*/  FADD.FTZ R24, RZ, R24 ;  /* 0x00000018ff187221 */ /* 0x008fe40000010000 */
[----:B------:R-:W-:Y:S01]  /*a650*/  FADD.FTZ R34, R33, R34 ;  /* 0x0000002221227221 */ /* 0x000fe20000010000 */
[----:B----4-:R-:W-:Y:S01]  /*a660*/  FADD.FTZ R12, RZ, R12 ;  /* 0x0000000cff0c7221 */ /* 0x010fe20000010000 */
[----:B------:R-:W-:Y:S01]  /*a670*/  FADD.FTZ R10, R9, R10 ;  /* 0x0000000a090a7221 */ /* 0x000fe20000010000 */
[----:B------:R-:W-:Y:S01]  /*a680*/  FADD.FTZ R25, R24, R25 ;  /* 0x0000001918197221 */ /* 0x000fe20000010000 */
[----:B------:R-:W-:Y:S01]  /*a690*/  FADD.FTZ R0, R34, R35 ;  /* 0x0000002322007221 */ /* 0x000fe20000010000 */
[----:B-----5:R-:W-:Y:S01]  /*a6a0*/  FADD.FTZ R16, RZ, R16 ;  /* 0x00000010ff107221 */ /* 0x020fe20000010000 */
[----:B------:R-:W-:Y:S01]  /*a6b0*/  FADD.FTZ R13, R12, R13 ;  /* 0x0000000d0c0d7221 */ /* 0x000fe20000010000 */
[----:B------:R-:W-:Y:S01]  /*a6c0*/  FADD.FTZ R20, R10, R11 ;  /* 0x0000000b0a147221 */ /* 0x000fe20000010000 */
[----:B------:R-:W-:Y:S01]  /*a6d0*/  FADD.FTZ R26, R25, R26 ;  /* 0x0000001a191a7221 */ /* 0x000fe20000010000 */
[----:B------:R-:W-:Y:S01]  /*a6e0*/  FADD.FTZ R17, R16, R17 ;  /* 0x0000001110117221 */ /* 0x000fe20000010000 */
[----:B------:R-:W-:Y:S01]  /*a6f0*/  FADD.FTZ R4, RZ, R4 ;  /* 0x00000004ff047221 */ /* 0x000fe20000010000 */
[----:B------:R-:W-:Y:S01]  /*a700*/  FADD.FTZ R14, R13, R14 ;  /* 0x0000000e0d0e7221 */ /* 0x000fe20000010000 */
[----:B------:R-:W-:Y:S01]  /*a710*/  F2FP.BF16.F32.PACK_AB R0, RZ, R0 ;  /* 0x00000000ff00723e */ /* 0x000fe200000010ff */
[----:B------:R-:W-:Y:S01]  /*a720*/  FADD.FTZ R18, R17, R18 ;  /* 0x0000001211127221 */ /* 0x000fe20000010000 */
[----:B------:R-:W-:Y:S01]  /*a730*/  FADD.FTZ R5, R4, R5 ;  /* 0x0000000504057221 */ /* 0x000fe20000010000 */
[----:B------:R-:W-:Y:S01]  /*a740*/  FADD.FTZ R26, R26, R27 ;  /* 0x0000001b1a1a7221 */ /* 0x000fe20000010000 */
[----:B------:R-:W-:Y:S01]  /*a750*/  FADD.FTZ R14, R14, R15 ;  /* 0x0000000f0e0e7221 */ /* 0x000fe20000010000 */
[----:B------:R-:W-:Y:S01]  /*a760*/  FADD.FTZ R18, R18, R19 ;  /* 0x0000001312127221 */ /* 0x000fe20000010000 */
[----:B------:R-:W-:Y:S01]  /*a770*/  F2FP.BF16.F32.PACK_AB R20, RZ, R20 ;  /* 0x00000014ff14723e */ /* 0x000fe200000010ff */
[----:B------:R-:W-:Y:S01]  /*a780*/  FADD.FTZ R6, R5, R6 ;  /* 0x0000000605067221 */ /* 0x000fe20000010000 */
[----:B------:R-:W-:Y:S01]  /*a790*/  PRMT R16, R0, 0x7610, R16 ;  /* 0x0000761000107816 */ /* 0x000fe20000000010 */
[----:B------:R-:W0:Y:S01]  /*a7a0*/  LDS.128 R8, [UR4+0x70] ;  /* 0x00007004ff087984 */ /* 0x000e220008000c00 */
[----:B------:R-:W-:Y:S01]  /*a7b0*/  PRMT R36, R20, 0x7610, R36 ;  /* 0x0000761014247816 */ /* 0x000fe20000000024 */
[----:B------:R-:W-:Y:S01]  /*a7c0*/  FADD.FTZ R6, R6, R7 ;  /* 0x0000000706067221 */ /* 0x000fe20000010000 */
[----:B------:R-:W-:Y:S01]  /*a7d0*/  F2FP.BF16.F32.PACK_AB R26, RZ, R26 ;  /* 0x0000001aff1a723e */ /* 0x000fe200000010ff */
[----:B------:R-:W-:Y:S01]  /*a7e0*/  STG.E.U16 desc[UR6][R2.64+0x600], R16 ;  /* 0x0006001002007986 */ /* 0x000fe2000c101506 */
[----:B------:R-:W-:Y:S01]  /*a7f0*/  F2FP.BF16.F32.PACK_AB R0, RZ, R14 ;  /* 0x0000000eff00723e */ /* 0x000fe200000010ff */
[----:B------:R-:W-:Y:S01]  /*a800*/  FADD.FTZ R28, RZ, R28 ;  /* 0x0000001cff1c7221 */ /* 0x000fe20000010000 */
[----:B------:R-:W-:Y:S01]  /*a810*/  F2FP.BF16.F32.PACK_AB R18, RZ, R18 ;  /* 0x00000012ff12723e */ /* 0x000fe200000010ff */
[----:B------:R-:W-:Y:S01]  /*a820*/  STG.E.U16 desc[UR6][R2.64+0x300], R36 ;  /* 0x0003002402007986 */ /* 0x000fe2000c101506 */
[----:B------:R-:W-:Y:S01]  /*a830*/  PRMT R45, R0, 0x7610, R45 ;  /* 0x00007610002d7816 */ /* 0x000fe2000000002d */
[----:B-1----:R-:W-:Y:S01]  /*a840*/  FADD.FTZ R40, RZ, R40 ;  /* 0x00000028ff287221 */ /* 0x002fe20000010000 */
[----:B------:R-:W-:Y:S01]  /*a850*/  PRMT R44, R26, 0x7610, R44 ;  /* 0x000076101a2c7816 */ /* 0x000fe2000000002c */
[----:B------:R-:W1:Y:S01]  /*a860*/  LDS.128 R20, [UR4+0x80] ;  /* 0x00008004ff147984 */ /* 0x000e620008000c00 */
[----:B------:R-:W-:Y:S01]  /*a870*/  PRMT R46, R18, 0x7610, R46 ;  /* 0x00007610122e7816 */ /* 0x000fe2000000002e */
[----:B------:R-:W-:Y:S01]  /*a880*/  FADD.FTZ R29, R28, R29 ;  /* 0x0000001d1c1d7221 */ /* 0x000fe20000010000 */
[----:B------:R-:W-:Y:S01]  /*a890*/  F2FP.BF16.F32.PACK_AB R0, RZ, R6 ;  /* 0x00000006ff00723e */ /* 0x000fe200000010ff */
[----:B------:R-:W2:Y:S01]  /*a8a0*/  LDS.128 R36, [UR4+0xa0] ;  /* 0x0000a004ff247984 */ /* 0x000ea20008000c00 */
[----:B------:R-:W-:Y:S01]  /*a8b0*/  FADD.FTZ R41, R40, R41 ;  /* 0x0000002928297221 */ /* 0x000fe20000010000 */
[----:B------:R-:W-:-:S02]  /*a8c0*/  FADD.FTZ R30, R29, R30 ;  /* 0x0000001e1d1e7221 */ /* 0x000fc40000010000 */
[----:B------:R-:W3:Y:S01]  /*a8d0*/  LDS.128 R32, [UR4+0xb0] ;  /* 0x0000b004ff207984 */ /* 0x000ee20008000c00 */
[----:B------:R-:W-:Y:S01]  /*a8e0*/  FADD.FTZ R42, R41, R42 ;  /* 0x0000002a292a7221 */ /* 0x000fe20000010000 */
[----:B------:R-:W-:Y:S02]  /*a8f0*/  FADD.FTZ R30, R30, R31 ;  /* 0x0000001f1e1e7221 */ /* 0x000fe40000010000 */
[----:B------:R-:W4:Y:S01]  /*a900*/  LDS.128 R12, [UR4+0xc0] ;  /* 0x0000c004ff0c7984 */ /* 0x000f220008000c00 */
[----:B------:R-:W-:Y:S02]  /*a910*/  FADD.FTZ R42, R42, R43 ;  /* 0x0000002b2a2a7221 */ /* 0x000fe40000010000 */
[----:B------:R-:W-:Y:S01]  /*a920*/  F2FP.BF16.F32.PACK_AB R30, RZ, R30 ;  /* 0x0000001eff1e723e */ /* 0x000fe200000010ff */
[----:B------:R-:W5:Y:S02]  /*a930*/  LDS.128 R4, [UR4+0xd0] ;  /* 0x0000d004ff047984 */ /* 0x000f640008000c00 */
[----:B------:R-:W-:-:S02]  /*a940*/  F2FP.BF16.F32.PACK_AB R42, RZ, R42 ;  /* 0x0000002aff2a723e */ /* 0x000fc400000010ff */
[----:B------:R-:W5:Y:S04]  /*a950*/  LDS.128 R24, [UR4+0xe0] ;  /* 0x0000e004ff187984 */ /* 0x000f680008000c00 */
[----:B------:R-:W5:Y:S01]  /*a960*/  LDS.128 R16, [UR4+0xf0] ;  /* 0x0000f004ff107984 */ /* 0x000f620008000c00 */
[----:B0-----:R-:W-:-:S03]  /*a970*/  FADD.FTZ R8, RZ, R8 ;  /* 0x00000008ff087221 */ /* 0x001fc60000010000 */
[----:B------:R0:W-:Y:S01]  /*a980*/  STG.E.U16 desc[UR6][R2.64+0x900], R44 ;  /* 0x0009002c02007986 */ /* 0x0001e2000c101506 */
[----:B------:R-:W-:-:S03]  /*a990*/  FADD.FTZ R9, R8, R9 ;  /* 0x0000000908097221 */ /* 0x000fc60000010000 */
[----:B------:R0:W-:Y:S01]  /*a9a0*/  STG.E.U16 desc[UR6][R2.64+0xc00], R45 ;  /* 0x000c002d02007986 */ /* 0x0001e2000c101506 */
[----:B------:R-:W-:-:S03]  /*a9b0*/  FADD.FTZ R10, R9, R10 ;  /* 0x0000000a090a7221 */ /* 0x000fc60000010000 */
[----:B------:R0:W-:Y:S01]  /*a9c0*/  STG.E.U16 desc[UR6][R2.64+0xf00], R46 ;  /* 0x000f002e02007986 */ /* 0x0001e2000c101506 */
[----:B-1----:R-:W-:Y:S01]  /*a9d0*/  FADD.FTZ R20, RZ, R20 ;  /* 0x00000014ff147221 */ /* 0x002fe20000010000 */
[----:B------:R-:W-:Y:S02]  /*a9e0*/  FADD.FTZ R10, R10, R11 ;  /* 0x0000000b0a0a7221 */ /* 0x000fe40000010000 */
[----:B------:R0:W-:Y:S01]  /*a9f0*/  STG.E.U16 desc[UR6][R2.64+0x1200], R0 ;  /* 0x0012000002007986 */ /* 0x0001e2000c101506 */
[----:B--2---:R-:W-:Y:S01]  /*aa00*/  FADD.FTZ R36, RZ, R36 ;  /* 0x00000024ff247221 */ /* 0x004fe20000010000 */
[----:B------:R-:W-:Y:S01]  /*aa10*/  FADD.FTZ R21, R20, R21 ;  /* 0x0000001514157221 */ /* 0x000fe20000010000 */
[----:B------:R-:W-:Y:S01]  /*aa20*/  F2FP.BF16.F32.PACK_AB R10, RZ, R10 ;  /* 0x0000000aff0a723e */ /* 0x000fe200000010ff */
[----:B------:R0:W-:Y:S01]  /*aa30*/  STG.E.U16 desc[UR6][R2.64+0x1b00], R30 ;  /* 0x001b001e02007986 */ /* 0x0001e2000c101506 */
[----:B---3--:R-:W-:Y:S01]  /*aa40*/  FADD.FTZ R32, RZ, R32 ;  /* 0x00000020ff207221 */ /* 0x008fe20000010000 */
[----:B------:R-:W-:Y:S01]  /*aa50*/  FADD.FTZ R37, R36, R37 ;  /* 0x0000002524257221 */ /* 0x000fe20000010000 */
[----:B------:R-:W-:Y:S01]  /*aa60*/  FADD.FTZ R22, R21, R22 ;  /* 0x0000001615167221 */ /* 0x000fe20000010000 */
[----:B------:R0:W-:Y:S01]  /*aa70*/  STG.E.U16 desc[UR6][R2.64+0x1500], R10 ;  /* 0x0015000a02007986 */ /* 0x0001e2000c101506 */
        /* <DEDUP_REMOVED lines=8> */
[----:B------:R-:W-:Y:S01]  /*ab00*/  FADD.FTZ R24, RZ, R24 ;  /* 0x00000018ff187221 */ /* 0x000fe20000010000 */
[----:B------:R-:W-:Y:S01]  /*ab10*/  FADD.FTZ R5, R4, R5 ;  /* 0x0000000504057221 */ /* 0x000fe20000010000 */
[----:B------:R-:W-:Y:S01]  /*ab20*/  FADD.FTZ R14, R13, R14 ;  /* 0x0000000e0d0e7221 */ /* 0x000fe20000010000 */
[----:B------:R-:W-:Y:S01]  /*ab30*/  FADD.FTZ R34, R34, R35 ;  /* 0x0000002322227221 */ /* 0x000fe20000010000 */
[----:B------:R-:W-:Y:S01]  /*ab40*/  FADD.FTZ R16, RZ, R16 ;  /* 0x00000010ff107221 */ /* 0x000fe20000010000 */
[----:B------:R-:W-:Y:S01]  /*ab50*/  FADD.FTZ R25, R24, R25 ;  /* 0x0000001918197221 */ /* 0x000fe20000010000 */
[----:B------:R-:W-:Y:S01]  /*ab60*/  FADD.FTZ R6, R5, R6 ;  /* 0x0000000605067221 */ /* 0x000fe20000010000 */
[----:B------:R-:W-:Y:S01]  /*ab70*/  FADD.FTZ R14, R14, R15 ;  /* 0x0000000f0e0e7221 */ /* 0x000fe20000010000 */
[----:B------:R-:W-:Y:S01]  /*ab80*/  FADD.FTZ R17, R16, R17 ;  /* 0x0000001110117221 */ /* 0x000fe20000010000 */
[----:B------:R-:W-:Y:S01]  /*ab90*/  FADD.FTZ R26, R25, R26 ;  /* 0x0000001a191a7221 */ /* 0x000fe20000010000 */
[----:B------:R-:W-:Y:S01]  /*aba0*/  FADD.FTZ R6, R6, R7 ;  /* 0x0000000706067221 */ /* 0x000fe20000010000 */
[----:B------:R-:W-:Y:S01]  /*abb0*/  F2FP.BF16.F32.PACK_AB R22, RZ, R22 ;  /* 0x00000016ff16723e */ /* 0x000fe200000010ff */
[----:B------:R-:W-:Y:S01]  /*abc0*/  FADD.FTZ R18, R17, R18 ;  /* 0x0000001211127221 */ /* 0x000fe20000010000 */
[----:B------:R-:W-:Y:S01]  /*abd0*/  FADD.FTZ R26, R26, R27 ;  /* 0x0000001b1a1a7221 */ /* 0x000fe20000010000 */
[----:B------:R-:W-:Y:S01]  /*abe0*/  F2FP.BF16.F32.PACK_AB R38, RZ, R38 ;  /* 0x00000026ff26723e */ /* 0x000fe200000010ff */
[----:B------:R0:W-:Y:S01]  /*abf0*/  STG.E.U16 desc[UR6][R2.64], R42 ;  /* 0x0000002a02007986 */ /* 0x0001e2000c101506 */
[----:B------:R-:W-:Y:S01]  /*ac00*/  FADD.FTZ R18, R18, R19 ;  /* 0x0000001312127221 */ /* 0x000fe20000010000 */
[----:B------:R-:W-:-:S02]  /*ac10*/  F2FP.BF16.F32.PACK_AB R34, RZ, R34 ;  /* 0x00000022ff22723e */ /* 0x000fc400000010ff */
[----:B------:R-:W-:Y:S01]  /*ac20*/  F2FP.BF16.F32.PACK_AB R14, RZ, R14 ;  /* 0x0000000eff0e723e */ /* 0x000fe200000010ff */
[----:B------:R0:W-:Y:S01]  /*ac30*/  STG.E.U16 desc[UR6][R2.64+0x1800], R22 ;  /* 0x0018001602007986 */ /* 0x0001e2000c101506 */
[----:B------:R-:W-:Y:S02]  /*ac40*/  F2FP.BF16.F32.PACK_AB R6, RZ, R6 ;  /* 0x00000006ff06723e */ /* 0x000fe400000010ff */
[----:B------:R-:W-:Y:S01]  /*ac50*/  F2FP.BF16.F32.PACK_AB R26, RZ, R26 ;  /* 0x0000001aff1a723e */ /* 0x000fe200000010ff */
[----:B------:R0:W-:Y:S01]  /*ac60*/  STG.E.U16 desc[UR6][R2.64+0x1e00], R38 ;  /* 0x001e002602007986 */ /* 0x0001e2000c101506 */
[----:B------:R-:W-:-:S03]  /*ac70*/  F2FP.BF16.F32.PACK_AB R18, RZ, R18 ;  /* 0x00000012ff12723e */ /* 0x000fc600000010ff */
[----:B------:R0:W-:Y:S04]  /*ac80*/  STG.E.U16 desc[UR6][R2.64+0x2100], R34 ;  /* 0x0021002202007986 */ /* 0x0001e8000c101506 */
[----:B------:R0:W-:Y:S04]  /*ac90*/  STG.E.U16 desc[UR6][R2.64+0x2400], R14 ;  /* 0x0024000e02007986 */ /* 0x0001e8000c101506 */
[----:B------:R0:W-:Y:S04]  /*aca0*/  STG.E.U16 desc[UR6][R2.64+0x2700], R6 ;  /* 0x0027000602007986 */ /* 0x0001e8000c101506 */
[----:B------:R0:W-:Y:S04]  /*acb0*/  STG.E.U16 desc[UR6][R2.64+0x2a00], R26 ;  /* 0x002a001a02007986 */ /* 0x0001e8000c101506 */
[----:B------:R0:W-:Y:S02]  /*acc0*/  STG.E.U16 desc[UR6][R2.64+0x2d00], R18 ;  /* 0x002d001202007986 */ /* 0x0001e4000c101506 */
.L_x_1:
[----:B------:R-:W-:Y:S05]  /*acd0*/  BSYNC B0 ;  /* 0x0000000000007941 */ /* 0x000fea0003800000 */
.L_x_0:
[----:B------:R-:W-:Y:S01]  /*ace0*/  PREEXIT ;  /* 0x000000000000782d */ /* 0x000fe20000000000 */
[----:B------:R-:W-:Y:S05]  /*acf0*/  EXIT ;  /* 0x000000000000794d */ /* 0x000fea0003800000 */
.L_x_2:
[----:B------:R-:W-:-:S00]  /*ad00*/  BRA `(.L_x_2) ;  /* 0xfffffffc00fc7947 */ /* 0x000fc0000383ffff */
[----:B------:R-:W-:-:S00]  /*ad10*/  NOP ;  /* 0x0000000000007918 */ /* 0x000fc00000000000 */
        /* <DEDUP_REMOVED lines=14> */
.L_x_100:


//--------------------- .text._Z30router_gemm_kernel_bf16_outputI13__nv_bfloat16Li128ELi8ELi15ELi384ELi7168EEvPS0_PKT_S4_ --------------------------
	.section	.text._Z30router_gemm_kernel_bf16_outputI13__nv_bfloat16Li128ELi8ELi15ELi384ELi7168EEvPS0_PKT_S4_,"ax",@progbits
	.align	128
        .global         _Z30router_gemm_kernel_bf16_outputI13__nv_bfloat16Li128ELi8ELi15ELi384ELi7168EEvPS0_PKT_S4_
        .type           _Z30router_gemm_kernel_bf16_outputI13__nv_bfloat16Li128ELi8ELi15ELi384ELi7168EEvPS0_PKT_S4_,@function
        .size           _Z30router_gemm_kernel_bf16_outputI13__nv_bfloat16Li128ELi8ELi15ELi384ELi7168EEvPS0_PKT_S4_,(.L_x_101 - _Z30router_gemm_kernel_bf16_outputI13__nv_bfloat16Li128ELi8ELi15ELi384ELi7168EEvPS0_PKT_S4_)
        .other          _Z30router_gemm_kernel_bf16_outputI13__nv_bfloat16Li128ELi8ELi15ELi384ELi7168EEvPS0_PKT_S4_,@"STO_CUDA_ENTRY STV_DEFAULT"
_Z30router_gemm_kernel_bf16_outputI13__nv_bfloat16Li128ELi8ELi15ELi384ELi7168EEvPS0_PKT_S4_:
.text._Z30router_gemm_kernel_bf16_outputI13__nv_bfloat16Li128ELi8ELi15ELi384ELi7168EEvPS0_PKT_S4_:
        /* <DEDUP_REMOVED lines=40> */
[C---:B------:R-:W-:Y:S02]  /*0280*/  PRMT R36, R45.reuse, 0x7632, R36 ;  /* 0x000076322d247816 */ /* 0x040fe40000000024 */
[----:B------:R-:W-:Y:S01]  /*0290*/  SHF.L.U32 R38, R45, 0x10, RZ ;  /* 0x000000102d267819 */ /* 0x000fe200000006ff */
[----:B------:R-:W-:Y:S01]  /*02a0*/  FFMA.FTZ R44, R86, R3, R37 ;  /* 0x00000003562c7223 */ /* 0x000fe20000010025 */
[C---:B------:R-:W-:Y:S02]  /*02b0*/  PRMT R39, R73.reuse, 0x7632, R39 ;  /* 0x0000763249277816 */ /* 0x040fe40000000027 */
[----:B------:R-:W-:Y:S01]  /*02c0*/  SHF.L.U32 R85, R73, 0x10, RZ ;  /* 0x0000001049557819 */ /* 0x000fe200000006ff */
[----:B------:R-:W-:Y:S01]  /*02d0*/  IMAD.U32 R36, R36, 0x10000, RZ ;  /* 0x0001000024247824 */ /* 0x000fe200078e00ff */
[----:B------:R-:W-:-:S03]  /*02e0*/  SHF.L.U32 R39, R39, 0x10, RZ ;  /* 0x0000001027277819 */ /* 0x000fc600000006ff */
[----:B------:R-:W-:Y:S01]  /*02f0*/  FFMA.FTZ R38, R85, R38, R44 ;  /* 0x0000002655267223 */ /* 0x000fe2000001002c */
[----:B------:R-:W-:-:S03]  /*0300*/  SHF.L.U32 R45, R46, 0x10, RZ ;  /* 0x000000102e2d7819 */ /* 0x000fc600000006ff */
[----:B------:R-:W-:Y:S01]  /*0310*/  FFMA.FTZ R73, R39, R36, R38 ;  /* 0x0000002427497223 */ /* 0x000fe20000010026 */
[----:B------:R-:W-:Y:S02]  /*0320*/  SHF.L.U32 R38, R74, 0x10, RZ ;  /* 0x000000104a267819 */ /* 0x000fe400000006ff */
[C---:B---3--:R-:W-:Y:S01]  /*0330*/  PRMT R44, R48.reuse, 0x7632, R44 ;  /* 0x00007632302c7816 */ /* 0x048fe2000000002c */
[----:B------:R-:W-:Y:S01]  /*0340*/  IMAD.U32 R48, R48, 0x10000, RZ ;  /* 0x0001000030307824 */ /* 0x000fe200078e00ff */
[----:B------:R-:W-:Y:S01]  /*0350*/  PRMT R36, R46, 0x7632, R36 ;  /* 0x000076322e247816 */ /* 0x000fe20000000024 */
[----:B------:R-:W-:Y:S01]  /*0360*/  FFMA.FTZ R46, R38, R45, R73 ;  /* 0x0000002d262e7223 */ /* 0x000fe20000010049 */
[----:B------:R-:W-:Y:S01]  /*0370*/  SHF.L.U32 R45, R44, 0x10, RZ ;  /* 0x000000102c2d7819 */ /* 0x000fe200000006ff */
[----:B------:R-:W-:Y:S01]  /*0380*/  FFMA.FTZ R73, R87, R48, RZ ;  /* 0x0000003057497223 */ /* 0x000fe200000100ff */
[----:B------:R-:W-:Y:S02]  /*0390*/  PRMT R37, R74, 0x7632, R37 ;  /* 0x000076324a257816 */ /* 0x000fe40000000025 */
[C---:B------:R-:W-:Y:S01]  /*03a0*/  PRMT R48, R49.reuse, 0x7632, R48 ;  /* 0x0000763231307816 */ /* 0x040fe20000000030 */
[----:B------:R-:W-:Y:S01]  /*03b0*/  FFMA.FTZ R74, R86, R45, R73 ;  /* 0x0000002d564a7223 */ /* 0x000fe20000010049 */
[----:B------:R-:W-:Y:S01]  /*03c0*/  SHF.L.U32 R72, R49, 0x10, RZ ;  /* 0x0000001031487819 */ /* 0x000fe200000006ff */
[----:B------:R-:W-:Y:S01]  /*03d0*/  IMAD.U32 R37, R37, 0x10000, RZ ;  /* 0x0001000025257824 */ /* 0x000fe200078e00ff */
[----:B------:R-:W-:-:S02]  /*03e0*/  SHF.L.U32 R36, R36, 0x10, RZ ;  /* 0x0000001024247819 */ /* 0x000fc400000006ff */
[----:B------:R-:W-:Y:S01]  /*03f0*/  SHF.L.U32 R48, R48, 0x10, RZ ;  /* 0x0000001030307819 */ /* 0x000fe200000006ff */
[----:B------:R-:W-:Y:S01]  /*0400*/  FFMA.FTZ R72, R85, R72, R74 ;  /* 0x0000004855487223 */ /* 0x000fe2000001004a */
[----:B------:R-:W-:Y:S01]  /*0410*/  SHF.L.U32 R44, R47, 0x10, RZ ;  /* 0x000000102f2c7819 */ /* 0x000fe200000006ff */
[----:B------:R-:W-:Y:S01]  /*0420*/  FFMA.FTZ R46, R37, R36, R46 ;  /* 0x00000024252e7223 */ /* 0x000fe2000001002e */
[----:B------:R-:W-:Y:S01]  /*0430*/  PRMT R36, R47, 0x7632, R36 ;  /* 0x000076322f247816 */ /* 0x000fe20000000024 */
[C---:B------:R-:W-:Y:S01]  /*0440*/  IMAD.U32 R45, R50.reuse, 0x10000, RZ ;  /* 0x00010000322d7824 */ /* 0x040fe200078e00ff */
[----:B------:R-:W-:Y:S01]  /*0450*/  SHF.L.U32 R3, R75, 0x10, RZ ;  /* 0x000000104b037819 */ /* 0x000fe200000006ff */
[----:B------:R-:W-:Y:S01]  /*0460*/  FFMA.FTZ R47, R39, R48, R72 ;  /* 0x00000030272f7223 */ /* 0x000fe20000010048 */
[----:B------:R-:W-:Y:S02]  /*0470*/  PRMT R50, R50, 0x7632, R50 ;  /* 0x0000763232327816 */ /* 0x000fe40000000032 */
[----:B----4-:R-:W-:Y:S01]  /*0480*/  PRMT R48, R68, 0x7632, R48 ;  /* 0x0000763244307816 */ /* 0x010fe20000000030 */
[----:B------:R-:W-:Y:S01]  /*0490*/  FFMA.FTZ R73, R3, R44, R46 ;  /* 0x0000002c03497223 */ /* 0x000fe2000001002e */
[----:B------:R-:W-:Y:S01]  /*04a0*/  FFMA.FTZ R72, R38, R45, R47 ;  /* 0x0000002d26487223 */ /* 0x000fe2000001002f */
[----:B------:R-:W-:Y:S01]  /*04b0*/  SHF.L.U32 R68, R68, 0x10, RZ ;  /* 0x0000001044447819 */ /* 0x000fe200000006ff */
[----:B------:R-:W2:Y:S01]  /*04c0*/  LDG.E.128 R44, desc[UR6][R100.64+0x4000] ;  /* 0x00400006642c7981 */ /* 0x000ea2000c1e1d00 */
[----:B------:R-:W-:-:S02]  /*04d0*/  SHF.L.U32 R50, R50, 0x10, RZ ;  /* 0x0000001032327819 */ /* 0x000fc400000006ff */
[----:B------:R-:W-:Y:S01]  /*04e0*/  PRMT R88, R75, 0x7632, R88 ;  /* 0x000076324b587816 */ /* 0x000fe20000000058 */
[----:B------:R-:W-:Y:S01]  /*04f0*/  FFMA.FTZ R75, R87, R68, RZ ;  /* 0x00000044574b7223 */ /* 0x000fe200000100ff */
[----:B------:R-:W-:Y:S02]  /*0500*/  SHF.L.U32 R49, R48, 0x10, RZ ;  /* 0x0000001030317819 */ /* 0x000fe400000006ff */
[C---:B------:R-:W-:Y:S01]  /*0510*/  PRMT R48, R51.reuse, 0x7632, R48 ;  /* 0x0000763233307816 */ /* 0x040fe20000000030 */
[----:B------:R-:W-:Y:S02]  /*0520*/  IMAD.U32 R68, R51, 0x10000, RZ ;  /* 0x0001000033447824 */ /* 0x000fe400078e00ff */
[----:B------:R-:W-:Y:S01]  /*0530*/  FFMA.FTZ R50, R37, R50, R72 ;  /* 0x0000003225327223 */ /* 0x000fe20000010048 */
[----:B------:R-:W-:Y:S01]  /*0540*/  FFMA.FTZ R76, R86, R49, R75 ;  /* 0x00000031564c7223 */ /* 0x000fe2000001004b */
[----:B------:R-:W-:Y:S01]  /*0550*/  SHF.L.U32 R49, R36, 0x10, RZ ;  /* 0x0000001024317819 */ /* 0x000fe200000006ff */
[----:B------:R-:W-:Y:S01]  /*0560*/  IMAD.U32 R51, R48, 0x10000, RZ ;  /* 0x0001000030337824 */ /* 0x000fe200078e00ff */
[----:B------:R-:W-:Y:S01]  /*0570*/  SHF.L.U32 R88, R88, 0x10, RZ ;  /* 0x0000001058587819 */ /* 0x000fe200000006ff */
[----:B------:R-:W-:Y:S01]  /*0580*/  FFMA.FTZ R36, R3, R68, R50 ;  /* 0x0000004403247223 */ /* 0x000fe20000010032 */
[----:B------:R-:W-:-:S02]  /*0590*/  PRMT R72, R69, 0x7632, R72 ;  /* 0x0000763245487816 */ /* 0x000fc40000000048 */
[----:B------:R-:W-:Y:S01]  /*05a0*/  SHF.L.U32 R74, R69, 0x10, RZ ;  /* 0x00000010454a7819 */ /* 0x000fe200000006ff */
[C---:B------:R-:W-:Y:S01]  /*05b0*/  FFMA.FTZ R84, R88.reuse, R49, R73 ;  /* 0x0000003158547223 */ /* 0x040fe20000010049 */
[----:B------:R-:W-:Y:S01]  /*05c0*/  FFMA.FTZ R36, R88, R51, R36 ;  /* 0x0000003358247223 */ /* 0x000fe20000010024 */
[----:B------:R-:W-:Y:S01]  /*05d0*/  PRMT R68, R56, 0x7632, R68 ;  /* 0x0000763238447816 */ /* 0x000fe20000000044 */
[----:B------:R-:W3:Y:S01]  /*05e0*/  LDG.E.128 R48, desc[UR6][R100.64+0x7800] ;  /* 0x0078000664307981 */ /* 0x000ee2000c1e1d00 */
[----:B------:R-:W-:Y:S01]  /*05f0*/  SHF.L.U32 R72, R72, 0x10, RZ ;  /* 0x0000001048487819 */ /* 0x000fe200000006ff */
[----:B------:R-:W-:Y:S01]  /*0600*/  FFMA.FTZ R74, R85, R74, R76 ;  /* 0x0000004a554a7223 */ /* 0x000fe2000001004c */
[----:B------:R-:W-:Y:S01]  /*0610*/  SHF.L.U32 R56, R56, 0x10, RZ ;  /* 0x0000001038387819 */ /* 0x000fe200000006ff */
[----:B------:R-:W-:Y:S01]  /*0620*/  IMAD.U32 R75, R68, 0x10000, RZ ;  /* 0x00010000444b7824 */ /* 0x000fe200078e00ff */
[C---:B------:R-:W-:Y:S01]  /*0630*/  SHF.L.U32 R69, R70.reuse, 0x10, RZ ;  /* 0x0000001046457819 */ /* 0x040fe200000006ff */
[----:B------:R-:W-:Y:S01]  /*0640*/  FFMA.FTZ R73, R39, R72, R74 ;  /* 0x0000004827497223 */ /* 0x000fe2000001004a */
[----:B------:R-:W-:Y:S01]  /*0650*/  PRMT R70, R70, 0x7632, R70 ;  /* 0x0000763246467816 */ /* 0x000fe20000000046 */
[----:B------:R-:W-:Y:S01]  /*0660*/  FFMA.FTZ R77, R87, R56, RZ ;  /* 0x00000038574d7223 */ /* 0x000fe200000100ff */
[----:B------:R-:W-:Y:S01]  /*0670*/  SHF.L.U32 R68, R57, 0x10, RZ ;  /* 0x0000001039447819 */ /* 0x000fe200000006ff */
[----:B------:R-:W-:Y:S01]  /*0680*/  FFMA.FTZ R72, R38, R69, R73 ;  /* 0x0000004526487223 */ /* 0x000fe20000010049 */
[----:B------:R-:W-:Y:S01]  /*0690*/  SHF.L.U32 R70, R70, 0x10, RZ ;  /* 0x0000001046467819 */ /* 0x000fe200000006ff */
[----:B------:R-:W-:Y:S01]  /*06a0*/  FFMA.FTZ R76, R86, R75, R77 ;  /* 0x0000004b564c7223 */ /* 0x000fe2000001004d */
[----:B------:R-:W-:-:S02]  /*06b0*/  PRMT R69, R64, 0x7632, R69 ;  /* 0x0000763240457816 */ /* 0x000fc40000000045 */
[----:B------:R-:W-:Y:S02]  /*06c0*/  PRMT R56, R57, 0x7632, R56 ;  /* 0x0000763239387816 */ /* 0x000fe40000000038 */
[----:B------:R-:W-:Y:S01]  /*06d0*/  SHF.L.U32 R64, R64, 0x10, RZ ;  /* 0x0000001040407819 */ /* 0x000fe200000006ff */
[----:B------:R-:W-:Y:S01]  /*06e0*/  FFMA.FTZ R76, R85, R68, R76 ;  /* 0x00000044554c7223 */ /* 0x000fe2000001004c */
[----:B------:R-:W-:Y:S02]  /*06f0*/  IMAD.U32 R68, R71, 0x10000, RZ ;  /* 0x0001000047447824 */ /* 0x000fe400078e00ff */
[----:B------:R-:W-:Y:S01]  /*0700*/  FFMA.FTZ R70, R37, R70, R72 ;  /* 0x0000004625467223 */ /* 0x000fe20000010048 */
[----:B------:R-:W-:Y:S01]  /*0710*/  SHF.L.U32 R74, R56, 0x10, RZ ;  /* 0x00000010384a7819 */ /* 0x000fe200000006ff */
[----:B------:R-:W-:Y:S01]  /*0720*/  FFMA.FTZ R75, R87, R64, RZ ;  /* 0x00000040574b7223 */ /* 0x000fe200000100ff */
        /* <DEDUP_REMOVED lines=8> */
[----:B------:R-:W-:Y:S01]  /*07b0*/  SHF.L.U32 R57, R58, 0x10, RZ ;  /* 0x000000103a397819 */ /* 0x000fe200000006ff */
[----:B------:R-:W-:Y:S01]  /*07c0*/  IMAD.U32 R68, R68, 0x10000, RZ ;  /* 0x0001000044447824 */ /* 0x000fe200078e00ff */
[----:B------:R-:W-:Y:S01]  /*07d0*/  PRMT R58, R58, 0x7632, R58 ;  /* 0x000076323a3a7816 */ /* 0x000fe2000000003a */
[----:B------:R-:W-:-:S02]  /*07e0*/  FFMA.FTZ R70, R85, R70, R72 ;  /* 0x0000004655467223 */ /* 0x000fc40000010048 */
[----:B------:R-:W-:Y:S02]  /*07f0*/  FFMA.FTZ R64, R38, R57, R71 ;  /* 0x0000003926407223 */ /* 0x000fe40000010047 */
[----:B------:R-:W-:Y:S02]  /*0800*/  IMAD.U32 R58, R58, 0x10000, RZ ;  /* 0x000100003a3a7824 */ /* 0x000fe400078e00ff */
[----:B------:R-:W-:Y:S01]  /*0810*/  FFMA.FTZ R73, R39, R68, R70 ;  /* 0x0000004427497223 */ /* 0x000fe20000010046 */
[C---:B------:R-:W-:Y:S02]  /*0820*/  PRMT R68, R60.reuse, 0x7632, R68 ;  /* 0x000076323c447816 */ /* 0x040fe40000000044 */
[----:B------:R-:W-:Y:S01]  /*0830*/  SHF.L.U32 R60, R60, 0x10, RZ ;  /* 0x000000103c3c7819 */ /* 0x000fe200000006ff */
[----:B------:R-:W-:Y:S01]  /*0840*/  FFMA.FTZ R58, R37, R58, R64 ;  /* 0x0000003a253a7223 */ /* 0x000fe20000010040 */
[----:B------:R-:W-:Y:S02]  /*0850*/  SHF.L.U32 R57, R56, 0x10, RZ ;  /* 0x0000001038397819 */ /* 0x000fe400000006ff */
[----:B------:R-:W-:Y:S01]  /*0860*/  SHF.L.U32 R56, R59, 0x10, RZ ;  /* 0x000000103b387819 */ /* 0x000fe200000006ff */
[----:B------:R-:W-:-:S02]  /*0870*/  IMAD.U32 R75, R68, 0x10000, RZ ;  /* 0x00010000444b7824 */ /* 0x000fc400078e00ff */
[----:B------:R-:W-:Y:S01]  /*0880*/  FFMA.FTZ R89, R87, R60, RZ ;  /* 0x0000003c57597223 */ /* 0x000fe200000100ff */
[----:B------:R-:W-:Y:S01]  /*0890*/  FFMA.FTZ R112, R88, R57, R69 ;  /* 0x0000003958707223 */ /* 0x000fe20000010045 */
[----:B------:R-:W-:Y:S01]  /*08a0*/  PRMT R64, R59, 0x7632, R64 ;  /* 0x000076323b407816 */ /* 0x000fe20000000040 */
[----:B------:R-:W-:Y:S01]  /*08b0*/  FFMA.FTZ R69, R3, R56, R58 ;  /* 0x0000003803457223 */ /* 0x000fe2000001003a */
[----:B------:R-:W-:Y:S01]  /*08c0*/  SHF.L.U32 R71, R66, 0x10, RZ ;  /* 0x0000001042477819 */ /* 0x000fe200000006ff */
[----:B------:R-:W5:Y:S01]  /*08d0*/  LDG.E.128 R56, desc[UR6][R100.64+0xe800] ;  /* 0x00e8000664387981 */ /* 0x000f62000c1e1d00 */
[C---:B------:R-:W-:Y:S01]  /*08e0*/  SHF.L.U32 R72, R61.reuse, 0x10, RZ ;  /* 0x000000103d487819 */ /* 0x040fe200000006ff */
[----:B------:R-:W-:Y:S01]  /*08f0*/  FFMA.FTZ R74, R86, R75, R89 ;  /* 0x0000004b564a7223 */ /* 0x000fe20000010059 */
[----:B------:R-:W-:Y:S02]  /*0900*/  PRMT R66, R66, 0x7632, R66 ;  /* 0x0000763242427816 */ /* 0x000fe40000000042 */
[----:B------:R-:W-:-:S02]  /*0910*/  PRMT R61, R61, 0x7632, R61 ;  /* 0x000076323d3d7816 */ /* 0x000fc4000000003d */
[----:B------:R-:W-:Y:S01]  /*0920*/  SHF.L.U32 R65, R64, 0x10, RZ ;  /* 0x0000001040417819 */ /* 0x000fe200000006ff */
[----:B------:R-:W-:Y:S01]  /*0930*/  FFMA.FTZ R64, R38, R71, R73 ;  /* 0x0000004726407223 */ /* 0x000fe20000010049 */
[----:B------:R-:W-:Y:S01]  /*0940*/  SHF.L.U32 R66, R66, 0x10, RZ ;  /* 0x0000001042427819 */ /* 0x000fe200000006ff */
[----:B------:R-:W-:Y:S01]  /*0950*/  FFMA.FTZ R74, R85, R72, R74 ;  /* 0x00000048554a7223 */ /* 0x000fe2000001004a */
[----:B------:R-:W-:Y:S02]  /*0960*/  IMAD.U32 R72, R61, 0x10000, RZ ;  /* 0x000100003d487824 */ /* 0x000fe400078e00ff */
[----:B------:R-:W-:Y:S01]  /*0970*/  FFMA.FTZ R114, R88, R65, R69 ;  /* 0x0000004158727223 */ /* 0x000fe20000010045 */
[C---:B------:R-:W-:Y:S01]  /*0980*/  PRMT R61, R62.reuse, 0x7632, R61 ;  /* 0x000076323e3d7816 */ /* 0x040fe2000000003d */
[----:B------:R-:W-:Y:S01]  /*0990*/  FFMA.FTZ R70, R37, R66, R64 ;  /* 0x0000004225467223 */ /* 0x000fe20000010040 */
[----:B------:R-:W-:Y:S01]  /*09a0*/  SHF.L.U32 R69, R62, 0x10, RZ ;  /* 0x000000103e457819 */ /* 0x000fe200000006ff */
[----:B------:R-:W-:Y:S01]  /*09b0*/  FFMA.FTZ R71, R39, R72, R74 ;  /* 0x0000004827477223 */ /* 0x000fe2000001004a */
[----:B------:R-:W-:-:S02]  /*09c0*/  PRMT R60, R67, 0x7632, R60 ;  /* 0x00007632433c7816 */ /* 0x000fc4000000003c */
[----:B------:R-:W-:Y:S02]  /*09d0*/  SHF.L.U32 R68, R67, 0x10, RZ ;  /* 0x0000001043447819 */ /* 0x000fe400000006ff */
[----:B------:R-:W5:Y:S01]  /*09e0*/  LDG.E.128 R64, desc[UR6][R100.64+0x12000] ;  /* 0x0120000664407981 */ /* 0x000f62000c1e1d00 */
[C---:B------:R-:W-:Y:S02]  /*09f0*/  PRMT R73, R40.reuse, 0x7632, R73 ;  /* 0x0000763228497816 */ /* 0x040fe40000000049 */
[----:B------:R-:W-:Y:S01]  /*0a00*/  SHF.L.U32 R90, R40, 0x10, RZ ;  /* 0x00000010285a7819 */ /* 0x000fe200000006ff */
[----:B------:R-:W-:Y:S01]  /*0a10*/  FFMA.FTZ R62, R38, R69, R71 ;  /* 0x00000045263e7223 */ /* 0x000fe20000010047 */
[----:B------:R-:W-:Y:S02]  /*0a20*/  SHF.L.U32 R40, R61, 0x10, RZ ;  /* 0x000000103d287819 */ /* 0x000fe400000006ff */
[C---:B------:R-:W-:Y:S02]  /*0a30*/  PRMT R61, R41.reuse, 0x7632, R61 ;  /* 0x00007632293d7816 */ /* 0x040fe4000000003d */
[----:B------:R-:W-:Y:S01]  /*0a40*/  SHF.L.U32 R72, R41, 0x10, RZ ;  /* 0x0000001029487819 */ /* 0x000fe200000006ff */
[----:B------:R-:W-:Y:S01]  /*0a50*/  FFMA.FTZ R41, R37, R40, R62 ;  /* 0x0000002825297223 */ /* 0x000fe2000001003e */
[----:B------:R-:W-:Y:S01]  /*0a60*/  SHF.L.U32 R40, R63, 0x10, RZ ;  /* 0x000000103f287819 */ /* 0x000fe200000006ff */
[----:B------:R-:W-:-:S02]  /*0a70*/  IMAD.U32 R73, R73, 0x10000, RZ ;  /* 0x0001000049497824 */ /* 0x000fc400078e00ff */
[----:B------:R-:W-:Y:S01]  /*0a80*/  FFMA.FTZ R75, R87, R90, RZ ;  /* 0x0000005a574b7223 */ /* 0x000fe200000100ff */
[----:B------:R-:W-:Y:S02]  /*0a90*/  PRMT R63, R63, 0x7632, R63 ;  /* 0x000076323f3f7816 */ /* 0x000fe4000000003f */
[----:B------:R-:W-:Y:S01]  /*0aa0*/  SHF.L.U32 R69, R42, 0x10, RZ ;  /* 0x000000102a457819 */ /* 0x000fe200000006ff */
[----:B------:R-:W-:Y:S01]  /*0ab0*/  FFMA.FTZ R40, R3, R40, R41 ;  /* 0x0000002803287223 */ /* 0x000fe20000010029 */
[----:B------:R-:W-:Y:S01]  /*0ac0*/  SHF.L.U32 R62, R61, 0x10, RZ ;  /* 0x000000103d3e7819 */ /* 0x000fe200000006ff */
[----:B------:R-:W-:Y:S01]  /*0ad0*/  FFMA.FTZ R74, R86, R73, R75 ;  /* 0x00000049564a7223 */ /* 0x000fe2000001004b */
[----:B------:R-:W-:Y:S01]  /*0ae0*/  PRMT R42, R32, 0x7632, R42 ;  /* 0x00007632202a7816 */ /* 0x000fe2000000002a */
[----:B------:R-:W-:Y:S01]  /*0af0*/  FFMA.FTZ R61, R3, R68, R70 ;  /* 0x00000044033d7223 */ /* 0x000fe20000010046 */
[----:B------:R-:W-:Y:S01]  /*0b00*/  IMAD.U32 R41, R60, 0x10000, RZ ;  /* 0x000100003c297824 */ /* 0x000fe200078e00ff */
[----:B------:R-:W-:-:S02]  /*0b10*/  SHF.L.U32 R32, R32, 0x10, RZ ;  /* 0x0000001020207819 */ /* 0x000fc400000006ff */
[----:B------:R-:W-:Y:S01]  /*0b20*/  SHF.L.U32 R63, R63, 0x10, RZ ;  /* 0x000000103f3f7819 */ /* 0x000fe200000006ff */
[----:B------:R-:W-:Y:S01]  /*0b30*/  FFMA.FTZ R72, R85, R72, R74 ;  /* 0x0000004855487223 */ /* 0x000fe2000001004a */
[----:B------:R-:W-:Y:S01]  /*0b40*/  FFMA.FTZ R110, R88, R41, R61 ;  /* 0x00000029586e7223 */ /* 0x000fe2000001003d */
[----:B------:R-:W-:Y:S02]  /*0b50*/  IMAD.U32 R41, R42, 0x10000, RZ ;  /* 0x000100002a297824 */ /* 0x000fe400078e00ff */
[----:B------:R-:W-:Y:S01]  /*0b60*/  FFMA.FTZ R61, R87, R32, RZ ;  /* 0x00000020573d7223 */ /* 0x000fe200000100ff */
[----:B------:R-:W-:Y:S01]  /*0b70*/  FFMA.FTZ R108, R88, R63, R40 ;  /* 0x0000003f586c7223 */ /* 0x000fe20000010028 */
[----:B------:R-:W-:Y:S01]  /*0b80*/  FFMA.FTZ R71, R39, R62, R72 ;  /* 0x0000003e27477223 */ /* 0x000fe20000010048 */
[C---:B------:R-:W-:Y:S01]  /*0b90*/  PRMT R32, R33.reuse, 0x7632, R32 ;  /* 0x0000763221207816 */ /* 0x040fe20000000020 */
[----:B------:R-:W-:Y:S01]  /*0ba0*/  FFMA.FTZ R72, R86, R41, R61 ;  /* 0x0000002956487223 */ /* 0x000fe2000001003d */
[----:B------:R-:W-:Y:S01]  /*0bb0*/  SHF.L.U32 R40, R33, 0x10, RZ ;  /* 0x0000001021287819 */ /* 0x000fe200000006ff */
[----:B------:R-:W5:Y:S01]  /*0bc0*/  LDG.E.128 R60, desc[UR6][R100.64+0x15800] ;  /* 0x01580006643c7981 */ /* 0x000f62000c1e1d00 */
[----:B------:R-:W-:-:S02]  /*0bd0*/  PRMT R42, R42, 0x7632, R42 ;  /* 0x000076322a2a7816 */ /* 0x000fc4000000002a */
[----:B------:R-:W-:Y:S01]  /*0be0*/  SHF.L.U32 R70, R32, 0x10, RZ ;  /* 0x0000001020467819 */ /* 0x000fe200000006ff */
[----:B------:R-:W-:Y:S01]  /*0bf0*/  FFMA.FTZ R72, R85, R40, R72 ;  /* 0x0000002855487223 */ /* 0x000fe20000010048 */
[----:B------:R-:W-:Y:S01]  /*0c00*/  FFMA.FTZ R68, R38, R69, R71 ;  /* 0x0000004526447223 */ /* 0x000fe20000010047 */
[----:B------:R-:W-:Y:S01]  /*0c10*/  SHF.L.U32 R42, R42, 0x10, RZ ;  /* 0x000000102a2a7819 */ /* 0x000fe200000006ff */
[C---:B------:R-:W-:Y:S01]  /*0c20*/  IMAD.U32 R40, R43.reuse, 0x10000, RZ ;  /* 0x000100002b287824 */ /* 0x040fe200078e00ff */
[----:B------:R-:W-:Y:S01]  /*0c30*/  PRMT R32, R43, 0x7632, R32 ;  /* 0x000076322b207816 */ /* 0x000fe20000000020 */
[----:B------:R-:W-:Y:S01]  /*0c40*/  FFMA.FTZ R43, R39, R70, R72 ;  /* 0x00000046272b7223 */ /* 0x000fe20000010048 */
[----:B------:R-:W-:Y:S01]  /*0c50*/  SHF.L.U32 R41, R34, 0x10, RZ ;  /* 0x0000001022297819 */ /* 0x000fe200000006ff */
[----:B------:R-:W-:Y:S01]  /*0c60*/  FFMA.FTZ R42, R37, R42, R68 ;  /* 0x0000002a252a7223 */ /* 0x000fe20000010044 */
[C---:B------:R-:W-:Y:S01]  /*0c70*/  PRMT R72, R20.reuse, 0x7632, R72 ;  /* 0x0000763214487816 */ /* 0x040fe20000000048 */
[----:B------:R-:W5:Y:S01]  /*0c80*/  LDG.E.128 R68, desc[UR6][R100.64+0x19000] ;  /* 0x0190000664447981 */ /* 0x000f62000c1e1d00 */
[----:B------:R-:W-:-:S02]  /*0c90*/  SHF.L.U32 R74, R20, 0x10, RZ ;  /* 0x00000010144a7819 */ /* 0x000fc400000006ff */
[----:B------:R-:W-:Y:S01]  /*0ca0*/  PRMT R33, R34, 0x7632, R33 ;  /* 0x0000763222217816 */ /* 0x000fe20000000021 */
[----:B------:R-:W-:Y:S01]  /*0cb0*/  FFMA.FTZ R34, R38, R41, R43 ;  /* 0x0000002926227223 */ /* 0x000fe2000001002b */
[----:B------:R-:W-:Y:S02]  /*0cc0*/  IMAD.U32 R41, R72, 0x10000, RZ ;  /* 0x0001000048297824 */ /* 0x000fe400078e00ff */
[----:B------:R-:W-:Y:S01]  /*0cd0*/  FFMA.FTZ R43, R87, R74, RZ ;  /* 0x0000004a572b7223 */ /* 0x000fe200000100ff */
[----:B------:R-:W-:Y:S01]  /*0ce0*/  SHF.L.U32 R20, R33, 0x10, RZ ;  /* 0x0000001021147819 */ /* 0x000fe200000006ff */
[----:B------:R-:W-:Y:S01]  /*0cf0*/  FFMA.FTZ R33, R3, R40, R42 ;  /* 0x0000002803217223 */ /* 0x000fe2000001002a */
[C---:B------:R-:W-:Y:S01]  /*0d00*/  PRMT R40, R21.reuse, 0x7632, R40 ;  /* 0x0000763215287816 */ /* 0x040fe20000000028 */
[----:B------:R-:W-:Y:S01]  /*0d10*/  FFMA.FTZ R72, R86, R41, R43 ;  /* 0x0000002956487223 */ /* 0x000fe2000001002b */
[----:B------:R-:W-:Y:S01]  /*0d20*/  SHF.L.U32 R42, R21, 0x10, RZ ;  /* 0x00000010152a7819 */ /* 0x000fe200000006ff */
[----:B------:R-:W-:Y:S01]  /*0d30*/  FFMA.FTZ R34, R37, R20, R34 ;  /* 0x0000001425227223 */ /* 0x000fe20000010022 */
[----:B------:R-:W-:-:S02]  /*0d40*/  SHF.L.U32 R21, R32, 0x10, RZ ;  /* 0x0000001020157819 */ /* 0x000fc400000006ff */
[C---:B------:R-:W-:Y:S01]  /*0d50*/  SHF.L.U32 R20, R35.reuse, 0x10, RZ ;  /* 0x0000001023147819 */ /* 0x040fe200000006ff */
[----:B------:R-:W-:Y:S01]  /*0d60*/  IMAD.U32 R40, R40, 0x10000, RZ ;  /* 0x0001000028287824 */ /* 0x000fe200078e00ff */
[----:B------:R-:W-:Y:S01]  /*0d70*/  PRMT R35, R35, 0x7632, R35 ;  /* 0x0000763223237816 */ /* 0x000fe20000000023 */
[----:B------:R-:W-:Y:S01]  /*0d80*/  FFMA.FTZ R42, R85, R42, R72 ;  /* 0x0000002a552a7223 */ /* 0x000fe20000010048 */
[----:B------:R-:W-:Y:S01]  /*0d90*/  FFMA.FTZ R106, R88, R21, R33 ;  /* 0x00000015586a7223 */ /* 0x000fe20000010021 */
[----:B------:R-:W-:Y:S01]  /*0da0*/  FFMA.FTZ R21, R3, R20, R34 ;  /* 0x0000001403157223 */ /* 0x000fe20000010022 */
[----:B------:R-:W-:Y:S01]  /*0db0*/  SHF.L.U32 R35, R35, 0x10, RZ ;  /* 0x0000001023237819 */ /* 0x000fe200000006ff */
[----:B------:R-:W-:Y:S01]  /*0dc0*/  FFMA.FTZ R41, R39, R40, R42 ;  /* 0x0000002827297223 */ /* 0x000fe2000001002a */
[----:B------:R-:W-:Y:S01]  /*0dd0*/  SHF.L.U32 R33, R22, 0x10, RZ ;  /* 0x0000001016217819 */ /* 0x000fe200000006ff */
[----:B------:R-:W5:Y:S01]  /*0de0*/  LDG.E.128 R72, desc[UR6][R100.64+0x1c800] ;  /* 0x01c8000664487981 */ /* 0x000f62000c1e1d00 */
[----:B------:R-:W-:-:S02]  /*0df0*/  PRMT R20, R24, 0x7632, R20 ;  /* 0x0000763218147816 */ /* 0x000fc40000000014 */
[----:B------:R-:W-:Y:S01]  /*0e00*/  SHF.L.U32 R32, R24, 0x10, RZ ;  /* 0x0000001018207819 */ /* 0x000fe200000006ff */
[----:B------:R-:W-:Y:S01]  /*0e10*/  FFMA.FTZ R104, R88, R35, R21 ;  /* 0x0000002358687223 */ /* 0x000fe20000010015 */
[----:B------:R-:W-:Y:S01]  /*0e20*/  PRMT R22, R22, 0x7632, R22 ;  /* 0x0000763216167816 */ /* 0x000fe20000000016 */
[----:B------:R-:W-:Y:S01]  /*0e30*/  FFMA.FTZ R24, R38, R33, R41 ;  /* 0x0000002126187223 */ /* 0x000fe20000010029 */
[----:B------:R-:W-:Y:S02]  /*0e40*/  IMAD.U32 R21, R20, 0x10000, RZ ;  /* 0x0001000014157824 */ /* 0x000fe400078e00ff */
[----:B------:R-:W-:Y:S01]  /*0e50*/  FFMA.FTZ R33, R87, R32, RZ ;  /* 0x0000002057217223 */ /* 0x000fe200000100ff */
[----:B------:R-:W-:Y:S02]  /*0e60*/  SHF.L.U32 R22, R22, 0x10, RZ ;  /* 0x0000001016167819 */ /* 0x000fe400000006ff */
[C---:B------:R-:W-:Y:S01]  /*0e70*/  PRMT R32, R25.reuse, 0x7632, R32 ;  /* 0x0000763219207816 */ /* 0x040fe20000000020 */
[----:B------:R-:W-:Y:S01]  /*0e80*/  FFMA.FTZ R40, R86, R21, R33 ;  /* 0x0000001556287223 */ /* 0x000fe20000010021 */
[----:B------:R-:W-:Y:S01]  /*0e90*/  SHF.L.U32 R34, R25, 0x10, RZ ;  /* 0x0000001019227819 */ /* 0x000fe200000006ff */
[----:B------:R-:W-:Y:S01]  /*0ea0*/  FFMA.FTZ R22, R37, R22, R24 ;  /* 0x0000001625167223 */ /* 0x000fe20000010018 */
[----:B------:R-:W-:Y:S01]  /*0eb0*/  SHF.L.U32 R20, R23, 0x10, RZ ;  /* 0x0000001017147819 */ /* 0x000fe200000006ff */
[----:B------:R-:W-:-:S02]  /*0ec0*/  IMAD.U32 R32, R32, 0x10000, RZ ;  /* 0x0001000020207824 */ /* 0x000fc400078e00ff */
[----:B------:R-:W-:Y:S01]  /*0ed0*/  FFMA.FTZ R34, R85, R34, R40 ;  /* 0x0000002255227223 */ /* 0x000fe20000010028 */
[C---:B------:R-:W-:Y:S01]  /*0ee0*/  SHF.L.U32 R25, R26.reuse, 0x10, RZ ;  /* 0x000000101a197819 */ /* 0x040fe200000006ff */
[----:B------:R-:W-:Y:S01]  /*0ef0*/  FFMA.FTZ R21, R3, R20, R22 ;  /* 0x0000001403157223 */ /* 0x000fe20000010016 */
[----:B------:R-:W-:Y:S01]  /*0f00*/  PRMT R26, R26, 0x7632, R26 ;  /* 0x000076321a1a7816 */ /* 0x000fe2000000001a */
[----:B------:R-:W-:Y:S01]  /*0f10*/  FFMA.FTZ R33, R39, R32, R34 ;  /* 0x0000002027217223 */ /* 0x000fe20000010022 */
[C---:B------:R-:W-:Y:S02]  /*0f20*/  PRMT R20, R8.reuse, 0x7632, R20 ;  /* 0x0000763208147816 */ /* 0x040fe40000000014 */
[----:B------:R-:W-:Y:S01]  /*0f30*/  SHF.L.U32 R24, R8, 0x10, RZ ;  /* 0x0000001008187819 */ /* 0x000fe200000006ff */
[----:B------:R-:W-:Y:S01]  /*0f40*/  FFMA.FTZ R22, R38, R25, R33 ;  /* 0x0000001926167223 */ /* 0x000fe20000010021 */
[----:B------:R-:W-:Y:S01]  /*0f50*/  SHF.L.U32 R26, R26, 0x10, RZ ;  /* 0x000000101a1a7819 */ /* 0x000fe200000006ff */
[----:B------:R-:W-:Y:S01]  /*0f60*/  IMAD.U32 R25, R20, 0x10000, RZ ;  /* 0x0001000014197824 */ /* 0x000fe200078e00ff */
[----:B------:R-:W5:Y:S01]  /*0f70*/  LDG.E.128 R32, desc[UR6][R100.64+0x20000] ;  /* 0x0200000664207981 */ /* 0x000f62000c1e1d00 */
[----:B------:R-:W-:Y:S01]  /*0f80*/  FFMA.FTZ R41, R87, R24, RZ ;  /* 0x0000001857297223 */ /* 0x000fe200000100ff */
[----:B------:R-:W-:Y:S01]  /*0f90*/  PRMT R8, R27, 0x7632, R8 ;  /* 0x000076321b087816 */ /* 0x000fe20000000008 */
[----:B------:R-:W-:Y:S01]  /*0fa0*/  FFMA.FTZ R22, R37, R26, R22 ;  /* 0x0000001a25167223 */ /* 0x000fe20000010016 */
[----:B------:R-:W-:Y:S01]  /*0fb0*/  PRMT R23, R23, 0x7632, R23 ;  /* 0x0000763217177816 */ /* 0x000fe20000000017 */
[----:B------:R-:W-:Y:S01]  /*0fc0*/  FFMA.FTZ R40, R86, R25, R41 ;  /* 0x0000001956287223 */ /* 0x000fe20000010029 */
[----:B------:R-:W-:-:S02]  /*0fd0*/  SHF.L.U32 R20, R27, 0x10, RZ ;  /* 0x000000101b147819 */ /* 0x000fc400000006ff */
[C---:B------:R-:W-:Y:S02]  /*0fe0*/  SHF.L.U32 R26, R9.reuse, 0x10, RZ ;  /* 0x00000010091a7819 */ /* 0x040fe400000006ff */
[----:B------:R-:W-:Y:S01]  /*0ff0*/  PRMT R24, R9, 0x7632, R24 ;  /* 0x0000763209187816 */ /* 0x000fe20000000018 */
[----:B------:R-:W-:Y:S01]  /*1000*/  IMAD.U32 R9, R8, 0x10000, RZ ;  /* 0x0001000008097824 */ /* 0x000fe200078e00ff */
[----:B------:R-:W-:Y:S01]  /*1010*/  SHF.L.U32 R23, R23, 0x10, RZ ;  /* 0x0000001017177819 */ /* 0x000fe200000006ff */
[----:B------:R-:W-:Y:S01]  /*1020*/  FFMA.FTZ R20, R3, R20, R22 ;  /* 0x0000001403147223 */ /* 0x000fe20000010016 */
[----:B------:R-:W-:Y:S01]  /*1030*/  PRMT R8, R16, 0x7632, R8 ;  /* 0x0000763210087816 */ /* 0x000fe20000000008 */
[----:B------:R-:W-:Y:S01]  /*1040*/  FFMA.FTZ R26, R85, R26, R40 ;  /* 0x0000001a551a7223 */ /* 0x000fe20000010028 */
[----:B------:R-:W-:Y:S02]  /*1050*/  SHF.L.U32 R24, R24, 0x10, RZ ;  /* 0x0000001018187819 */ /* 0x000fe400000006ff */
[----:B------:R-:W-:Y:S01]  /*1060*/  SHF.L.U32 R16, R16, 0x10, RZ ;  /* 0x0000001010107819 */ /* 0x000fe200000006ff */
[C---:B------:R-:W-:Y:S01]  /*1070*/  FFMA.FTZ R98, R88.reuse, R23, R21 ;  /* 0x0000001758627223 */ /* 0x040fe20000010015 */
[----:B------:R-:W-:Y:S01]  /*1080*/  FFMA.FTZ R96, R88, R9, R20 ;  /* 0x0000000958607223 */ /* 0x000fe20000010014 */
[----:B------:R-:W-:Y:S01]  /*1090*/  FFMA.FTZ R21, R39, R24, R26 ;  /* 0x0000001827157223 */ /* 0x000fe2000001001a */
[----:B------:R-:W-:Y:S01]  /*10a0*/  SHF.L.U32 R9, R10, 0x10, RZ ;  /* 0x000000100a097819 */ /* 0x000fe200000006ff */
[----:B------:R-:W-:-:S02]  /*10b0*/  IMAD.U32 R23, R8, 0x10000, RZ ;  /* 0x0001000008177824 */ /* 0x000fc400078e00ff */
[----:B------:R-:W-:Y:S01]  /*10c0*/  FFMA.FTZ R41, R87, R16, RZ ;  /* 0x0000001057297223 */ /* 0x000fe200000100ff */
[----:B------:R-:W5:Y:S01]  /*10d0*/  LDG.E.128 R24, desc[UR6][R100.64+0x23800] ;  /* 0x0238000664187981 */ /* 0x000f62000c1e1d00 */
[----:B------:R-:W-:Y:S02]  /*10e0*/  PRMT R10, R10, 0x7632, R10 ;  /* 0x000076320a0a7816 */ /* 0x000fe4000000000a */
[C---:B------:R-:W-:Y:S01]  /*10f0*/  PRMT R8, R17.reuse, 0x7632, R8 ;  /* 0x0000763211087816 */ /* 0x040fe20000000008 */
[----:B------:R-:W-:Y:S01]  /*1100*/  FFMA.FTZ R40, R86, R23, R41 ;  /* 0x0000001756287223 */ /* 0x000fe20000010029 */
[----:B------:R-:W-:Y:S01]  /*1110*/  SHF.L.U32 R16, R17, 0x10, RZ ;  /* 0x0000001011107819 */ /* 0x000fe200000006ff */
[----:B------:R-:W-:Y:S01]  /*1120*/  FFMA.FTZ R20, R38, R9, R21 ;  /* 0x0000000926147223 */ /* 0x000fe20000010015 */
[----:B------:R-:W-:Y:S02]  /*1130*/  SHF.L.U32 R10, R10, 0x10, RZ ;  /* 0x000000100a0a7819 */ /* 0x000fe400000006ff */
[----:B------:R-:W-:Y:S01]  /*1140*/  SHF.L.U32 R22, R8, 0x10, RZ ;  /* 0x0000001008167819 */ /* 0x000fe200000006ff */
[----:B------:R-:W-:Y:S01]  /*1150*/  FFMA.FTZ R40, R85, R16, R40 ;  /* 0x0000001055287223 */ /* 0x000fe20000010028 */
[----:B------:R-:W-:-:S02]  /*1160*/  IMAD.U32 R16, R11, 0x10000, RZ ;  /* 0x000100000b107824 */ /* 0x000fc400078e00ff */
[----:B------:R-:W-:Y:S01]  /*1170*/  FFMA.FTZ R10, R37, R10, R20 ;  /* 0x0000000a250a7223 */ /* 0x000fe20000010014 */
[----:B------:R-:W-:Y:S01]  /*1180*/  SHF.L.U32 R9, R18, 0x10, RZ ;  /* 0x0000001012097819 */ /* 0x000fe200000006ff */
[----:B------:R-:W-:Y:S01]  /*1190*/  FFMA.FTZ R17, R39, R22, R40 ;  /* 0x0000001627117223 */ /* 0x000fe20000010028 */
[----:B------:R-:W-:Y:S02]  /*11a0*/  PRMT R20, R4, 0x7632, R20 ;  /* 0x0000763204147816 */ /* 0x000fe40000000014 */
[----:B------:R-:W-:Y:S02]  /*11b0*/  PRMT R18, R18, 0x7632, R18 ;  /* 0x0000763212127816 */ /* 0x000fe40000000012 */
[----:B------:R-:W-:Y:S02]  /*11c0*/  SHF.L.U32 R4, R4, 0x10, RZ ;  /* 0x0000001004047819 */ /* 0x000fe400000006ff */
[----:B------:R-:W-:Y:S01]  /*11d0*/  PRMT R8, R11, 0x7632, R8 ;  /* 0x000076320b087816 */ /* 0x000fe20000000008 */
[----:B------:R-:W-:Y:S01]  /*11e0*/  FFMA.FTZ R11, R3, R16, R10 ;  /* 0x00000010030b7223 */ /* 0x000fe2000001000a */
[----:B------:R-:W-:Y:S01]  /*11f0*/  FFMA.FTZ R16, R38, R9, R17 ;  /* 0x0000000926107223 */ /* 0x000fe20000010011 */
[----:B------:R-:W-:Y:S01]  /*1200*/  SHF.L.U32 R18, R18, 0x10, RZ ;  /* 0x0000001012127819 */ /* 0x000fe200000006ff */
[----:B------:R-:W-:-:S02]  /*1210*/  IMAD.U32 R9, R20, 0x10000, RZ ;  /* 0x0001000014097824 */ /* 0x000fc400078e00ff */
[----:B------:R-:W-:Y:S01]  /*1220*/  FFMA.FTZ R17, R87, R4, RZ ;  /* 0x0000000457117223 */ /* 0x000fe200000100ff */
[----:B------:R-:W5:Y:S01]  /*1230*/  LDG.E.128 R20, desc[UR6][R100.64+0x27000] ;  /* 0x0270000664147981 */ /* 0x000f62000c1e1d00 */
[----:B------:R-:W-:Y:S02]  /*1240*/  FFMA.FTZ R16, R37, R18, R16 ;  /* 0x0000001225107223 */ /* 0x000fe40000010010 */
[----:B------:R-:W-:Y:S01]  /*1250*/  FFMA.FTZ R40, R86, R9, R17 ;  /* 0x0000000956287223 */ /* 0x000fe20000010011 */
[----:B------:R-:W-:Y:S02]  /*1260*/  SHF.L.U32 R9, R8, 0x10, RZ ;  /* 0x0000001008097819 */ /* 0x000fe400000006ff */
[C---:B------:R-:W-:Y:S02]  /*1270*/  SHF.L.U32 R18, R5.reuse, 0x10, RZ ;  /* 0x0000001005127819 */ /* 0x040fe400000006ff */
[----:B------:R-:W-:Y:S02]  /*1280*/  PRMT R8, R5, 0x7632, R8 ;  /* 0x0000763205087816 */ /* 0x000fe40000000008 */
[----:B------:R-:W-:Y:S01]  /*1290*/  PRMT R4, R19, 0x7632, R4 ;  /* 0x0000763213047816 */ /* 0x000fe20000000004 */
[----:B------:R-:W-:Y:S01]  /*12a0*/  FFMA.FTZ R18, R85, R18, R40 ;  /* 0x0000001255127223 */ /* 0x000fe20000010028 */
[----:B------:R-:W-:-:S02]  /*12b0*/  SHF.L.U32 R10, R19, 0x10, RZ ;  /* 0x00000010130a7819 */ /* 0x000fc400000006ff */
[----:B------:R-:W-:Y:S01]  /*12c0*/  SHF.L.U32 R8, R8, 0x10, RZ ;  /* 0x0000001008087819 */ /* 0x000fe200000006ff */
[----:B------:R-:W-:Y:S01]  /*12d0*/  IMAD.U32 R5, R4, 0x10000, RZ ;  /* 0x0001000004057824 */ /* 0x000fe200078e00ff */
[----:B------:R-:W-:Y:S01]  /*12e0*/  PRMT R4, R28, 0x7632, R4 ;  /* 0x000076321c047816 */ /* 0x000fe20000000004 */
[----:B------:R-:W-:Y:S01]  /*12f0*/  FFMA.FTZ R94, R88, R9, R11 ;  /* 0x00000009585e7223 */ /* 0x000fe2000001000b */
[----:B------:R-:W-:Y:S01]  /*1300*/  SHF.L.U32 R28, R28, 0x10, RZ ;  /* 0x000000101c1c7819 */ /* 0x000fe200000006ff */
[----:B------:R-:W-:Y:S01]  /*1310*/  FFMA.FTZ R10, R3, R10, R16 ;  /* 0x0000000a030a7223 */ /* 0x000fe20000010010 */
[----:B------:R-:W-:Y:S02]  /*1320*/  FFMA.FTZ R9, R39, R8, R18 ;  /* 0x0000000827097223 */ /* 0x000fe40000010012 */
[----:B------:R-:W5:Y:S01]  /*1330*/  LDG.E.128 R16, desc[UR6][R100.64+0x2a800] ;  /* 0x02a8000664107981 */ /* 0x000f62000c1e1d00 */
[----:B------:R-:W-:Y:S02]  /*1340*/  IMAD.U32 R11, R4, 0x10000, RZ ;  /* 0x00010000040b7824 */ /* 0x000fe400078e00ff */
[----:B------:R-:W-:Y:S01]  /*1350*/  FFMA.FTZ R41, R87, R28, RZ ;  /* 0x0000001c57297223 */ /* 0x000fe200000100ff */
[----:B------:R-:W-:Y:S01]  /*1360*/  FFMA.FTZ R92, R88, R5, R10 ;  /* 0x00000005585c7223 */ /* 0x000fe2000001000a */
[----:B------:R-:W-:-:S02]  /*1370*/  SHF.L.U32 R5, R6, 0x10, RZ ;  /* 0x0000001006057819 */ /* 0x000fc400000006ff */
[C---:B------:R-:W-:Y:S01]  /*1380*/  SHF.L.U32 R10, R29.reuse, 0x10, RZ ;  /* 0x000000101d0a7819 */ /* 0x040fe200000006ff */
[----:B------:R-:W-:Y:S01]  /*1390*/  FFMA.FTZ R28, R86, R11, R41 ;  /* 0x0000000b561c7223 */ /* 0x000fe20000010029 */
[----:B------:R-:W-:Y:S02]  /*13a0*/  PRMT R6, R6, 0x7632, R6 ;  /* 0x0000763206067816 */ /* 0x000fe40000000006 */
[----:B------:R-:W-:Y:S01]  /*13b0*/  PRMT R4, R29, 0x7632, R4 ;  /* 0x000076321d047816 */ /* 0x000fe20000000004 */
[----:B------:R-:W-:Y:S01]  /*13c0*/  FFMA.FTZ R8, R38, R5, R9 ;  /* 0x0000000526087223 */ /* 0x000fe20000010009 */
[----:B------:R-:W-:Y:S01]  /*13d0*/  SHF.L.U32 R6, R6, 0x10, RZ ;  /* 0x0000001006067819 */ /* 0x000fe200000006ff */
[--C-:B------:R-:W-:Y:S01]  /*13e0*/  FFMA.FTZ R10, R85, R10, R28.reuse ;  /* 0x0000000a550a7223 */ /* 0x100fe2000001001c */
[----:B------:R-:W-:Y:S01]  /*13f0*/  SHF.L.U32 R40, R4, 0x10, RZ ;  /* 0x0000001004287819 */ /* 0x000fe200000006ff */
[C---:B------:R-:W-:Y:S01]  /*1400*/  IMAD.U32 R4, R7.reuse, 0x10000, RZ ;  /* 0x0001000007047824 */ /* 0x040fe200078e00ff */
[----:B------:R-:W-:Y:S01]  /*1410*/  PRMT R28, R7, 0x7632, R28 ;  /* 0x00007632071c7816 */ /* 0x000fe2000000001c */
[----:B------:R-:W-:-:S02]  /*1420*/  FFMA.FTZ R6, R37, R6, R8 ;  /* 0x0000000625067223 */ /* 0x000fc40000010008 */
[----:B------:R-:W-:Y:S01]  /*1430*/  FFMA.FTZ R7, R39, R40, R10 ;  /* 0x0000002827077223 */ /* 0x000fe2000001000a */
[C---:B------:R-:W-:Y:S01]  /*1440*/  PRMT R29, R80.reuse, 0x7632, R29 ;  /* 0x00007632501d7816 */ /* 0x040fe2000000001d */
[----:B------:R-:W5:Y:S01]  /*1450*/  LDG.E.128 R8, desc[UR6][R100.64+0x2e000] ;  /* 0x02e0000664087981 */ /* 0x000f62000c1e1d00 */
[----:B------:R-:W-:Y:S02]  /*1460*/  SHF.L.U32 R80, R80, 0x10, RZ ;  /* 0x0000001050507819 */ /* 0x000fe400000006ff */
[----:B------:R-:W-:Y:S02]  /*1470*/  SHF.L.U32 R29, R29, 0x10, RZ ;  /* 0x000000101d1d7819 */ /* 0x000fe400000006ff */
[C---:B------:R-:W-:Y:S01]  /*1480*/  SHF.L.U32 R5, R30.reuse, 0x10, RZ ;  /* 0x000000101e057819 */ /* 0x040fe200000006ff */
[----:B------:R-:W-:Y:S01]  /*1490*/  FFMA.FTZ R87, R87, R80, RZ ;  /* 0x0000005057577223 */ /* 0x000fe200000100ff */
[----:B------:R-:W-:-:S03]  /*14a0*/  PRMT R30, R30, 0x7632, R30 ;  /* 0x000076321e1e7816 */ /* 0x000fc6000000001e */
[----:B------:R-:W-:Y:S01]  /*14b0*/  FFMA.FTZ R86, R86, R29, R87 ;  /* 0x0000001d56567223 */ /* 0x000fe20000010057 */
[----:B------:R-:W-:Y:S01]  /*14c0*/  FFMA.FTZ R40, R38, R5, R7 ;  /* 0x0000000526287223 */ /* 0x000fe20000010007 */
[----:B------:R-:W-:Y:S02]  /*14d0*/  FFMA.FTZ R29, R3, R4, R6 ;  /* 0x00000004031d7223 */ /* 0x000fe40000010006 */
[----:B------:R-:W5:Y:S01]  /*14e0*/  LDG.E.128 R4, desc[UR6][R100.64+0x31800] ;  /* 0x0318000664047981 */ /* 0x000f62000c1e1d00 */
[C---:B------:R-:W-:Y:S01]  /*14f0*/  SHF.L.U32 R42, R81.reuse, 0x10, RZ ;  /* 0x00000010512a7819 */ /* 0x040fe200000006ff */
[----:B------:R-:W-:Y:S01]  /*1500*/  IMAD.U32 R30, R30, 0x10000, RZ ;  /* 0x000100001e1e7824 */ /* 0x000fe200078e00ff */
[----:B------:R-:W-:Y:S01]  /*1510*/  PRMT R81, R81, 0x7632, R81 ;  /* 0x0000763251517816 */ /* 0x000fe20000000051 */
[----:B------:R-:W-:Y:S01]  /*1520*/  IMAD.U32 R87, R52, 0x10000, RZ ;  /* 0x0001000034577824 */ /* 0x000fe200078e00ff */
[C---:B------:R-:W-:Y:S01]  /*1530*/  SHF.L.U32 R43, R12.reuse, 0x10, RZ ;  /* 0x000000100c2b7819 */ /* 0x040fe200000006ff */
[----:B------:R-:W-:Y:S01]  /*1540*/  FFMA.FTZ R42, R85, R42, R86 ;  /* 0x0000002a552a7223 */ /* 0x000fe20000010056 */
[----:B------:R-:W-:Y:S01]  /*1550*/  FFMA.FTZ R30, R37, R30, R40 ;  /* 0x0000001e251e7223 */ /* 0x000fe20000010028 */
[----:B------:R-:W-:-:S02]  /*1560*/  PRMT R12, R12, 0x7632, R12 ;  /* 0x000076320c0c7816 */ /* 0x000fc4000000000c */
[----:B------:R-:W-:Y:S02]  /*1570*/  PRMT R86, R52, 0x7632, R86 ;  /* 0x0000763234567816 */ /* 0x000fe40000000056 */
[----:B------:R-:W-:Y:S01]  /*1580*/  SHF.L.U32 R40, R81, 0x10, RZ ;  /* 0x0000001051287819 */ /* 0x000fe200000006ff */
[----:B------:R-:W-:Y:S01]  /*1590*/  FFMA.FTZ R81, R87, R43, R84 ;  /* 0x0000002b57517223 */ /* 0x000fe20000010054 */
[----:B------:R-:W-:Y:S02]  /*15a0*/  SHF.L.U32 R43, R12, 0x10, RZ ;  /* 0x000000100c2b7819 */ /* 0x000fe400000006ff */
[----:B------:R-:W-:Y:S01]  /*15b0*/  SHF.L.U32 R86, R86, 0x10, RZ ;  /* 0x0000001056567819 */ /* 0x000fe200000006ff */
[----:B------:R-:W-:Y:S01]  /*15c0*/  FFMA.FTZ R41, R39, R40, R42 ;  /* 0x0000002827297223 */ /* 0x000fe2000001002a */
[----:B------:R-:W-:Y:S01]  /*15d0*/  SHF.L.U32 R40, R13, 0x10, RZ ;  /* 0x000000100d287819 */ /* 0x000fe200000006ff */
[----:B------:R-:W-:Y:S01]  /*15e0*/  IMAD.U32 R39, R82, 0x10000, RZ ;  /* 0x0001000052277824 */ /* 0x000fe200078e00ff */
[----:B------:R-:W-:Y:S01]  /*15f0*/  SHF.L.U32 R85, R53, 0x10, RZ ;  /* 0x0000001035557819 */ /* 0x000fe200000006ff */
[----:B------:R-:W-:Y:S01]  /*1600*/  FFMA.FTZ R42, R86, R43, R81 ;  /* 0x0000002b562a7223 */ /* 0x000fe20000010051 */
[----:B------:R-:W-:-:S02]  /*1610*/  PRMT R13, R13, 0x7632, R13 ;  /* 0x000076320d0d7816 */ /* 0x000fc4000000000d */
[----:B------:R-:W-:Y:S02]  /*1620*/  PRMT R84, R53, 0x7632, R84 ;  /* 0x0000763235547816 */ /* 0x000fe40000000054 */
[C---:B------:R-:W-:Y:S01]  /*1630*/  SHF.L.U32 R12, R31.reuse, 0x10, RZ ;  /* 0x000000101f0c7819 */ /* 0x040fe200000006ff */
[----:B------:R-:W-:Y:S01]  /*1640*/  FFMA.FTZ R38, R38, R39, R41 ;  /* 0x0000002726267223 */ /* 0x000fe20000010029 */
[----:B------:R-:W-:Y:S01]  /*1650*/  PRMT R31, R31, 0x7632, R31 ;  /* 0x000076321f1f7816 */ /* 0x000fe2000000001f */
[----:B------:R-:W-:Y:S01]  /*1660*/  FFMA.FTZ R41, R85, R40, R42 ;  /* 0x0000002855297223 */ /* 0x000fe2000001002a */
[----:B------:R-:W-:Y:S01]  /*1670*/  SHF.L.U32 R84, R84, 0x10, RZ ;  /* 0x0000001054547819 */ /* 0x000fe200000006ff */
[----:B------:R-:W-:Y:S02]  /*1680*/  IMAD.U32 R13, R13, 0x10000, RZ ;  /* 0x000100000d0d7824 */ /* 0x000fe400078e00ff */
[----:B------:R-:W-:Y:S01]  /*1690*/  FFMA.FTZ R12, R3, R12, R30 ;  /* 0x0000000c030c7223 */ /* 0x000fe2000001001e */
[----:B------:R-:W-:-:S02]  /*16a0*/  SHF.L.U32 R30, R14, 0x10, RZ ;  /* 0x000000100e1e7819 */ /* 0x000fc400000006ff */
[----:B------:R-:W-:Y:S01]  /*16b0*/  SHF.L.U32 R28, R28, 0x10, RZ ;  /* 0x000000101c1c7819 */ /* 0x000fe200000006ff */
[----:B------:R-:W-:Y:S01]  /*16c0*/  FFMA.FTZ R40, R84, R13, R41 ;  /* 0x0000000d54287223 */ /* 0x000fe20000010029 */
[----:B------:R-:W-:Y:S02]  /*16d0*/  SHF.L.U32 R31, R31, 0x10, RZ ;  /* 0x000000101f1f7819 */ /* 0x000fe400000006ff */
[----:B------:R-:W-:Y:S01]  /*16e0*/  SHF.L.U32 R39, R54, 0x10, RZ ;  /* 0x0000001036277819 */ /* 0x000fe200000006ff */
[C---:B------:R-:W-:Y:S02]  /*16f0*/  FFMA.FTZ R80, R88.reuse, R28, R29 ;  /* 0x0000001c58507223 */ /* 0x040fe4000001001d */
[----:B------:R-:W-:Y:S02]  /*1700*/  FFMA.FTZ R90, R88, R31, R12 ;  /* 0x0000001f585a7223 */ /* 0x000fe4000001000c */
[----:B------:R-:W-:Y:S02]  /*1710*/  FFMA.FTZ R53, R39, R30, R40 ;  /* 0x0000001e27357223 */ /* 0x000fe40000010028 */
[----:B------:R-:W5:Y:S04]  /*1720*/  LDG.E.128 R28, desc[UR6][R100.64+0x1000] ;  /* 0x00100006641c7981 */ /* 0x000f68000c1e1d00 */
[----:B------:R-:W5:Y:S01]  /*1730*/  LDG.E.128 R40, desc[UR6][R102.64+0x1000] ;  /* 0x0010000666287981 */ /* 0x000f62000c1e1d00 */
[----:B------:R-:W-:-:S02]  /*1740*/  PRMT R82, R82, 0x7632, R82 ;  /* 0x0000763252527816 */ /* 0x000fc40000000052 */
[----:B------:R-:W-:-:S03]  /*1750*/  PRMT R14, R14, 0x7632, R14 ;  /* 0x000076320e0e7816 */ /* 0x000fc6000000000e */
[----:B------:R-:W-:Y:S01]  /*1760*/  IMAD.U32 R82, R82, 0x10000, RZ ;  /* 0x0001000052527824 */ /* 0x000fe200078e00ff */
[----:B------:R-:W-:Y:S02]  /*1770*/  SHF.L.U32 R12, R83, 0x10, RZ ;  /* 0x00000010530c7819 */ /* 0x000fe400000006ff */
[----:B------:R-:W-:Y:S01]  /*1780*/  SHF.L.U32 R13, R14, 0x10, RZ ;  /* 0x000000100e0d7819 */ /* 0x000fe200000006ff */
[--C-:B------:R-:W-:Y:S01]  /*1790*/  FFMA.FTZ R82, R37, R82, R38.reuse ;  /* 0x0000005225527223 */ /* 0x100fe20000010026 */
[----:B------:R-:W-:Y:S02]  /*17a0*/  PRMT R38, R54, 0x7632, R38 ;  /* 0x0000763236267816 */ /* 0x000fe40000000026 */
[C---:B--2---:R-:W-:Y:S02]  /*17b0*/  PRMT R14, R44.reuse, 0x7632, R14 ;  /* 0x000076322c0e7816 */ /* 0x044fe4000000000e */
[----:B------:R-:W-:Y:S01]  /*17c0*/  SHF.L.U32 R44, R44, 0x10, RZ ;  /* 0x000000102c2c7819 */ /* 0x000fe200000006ff */
[----:B------:R-:W-:Y:S01]  /*17d0*/  FFMA.FTZ R37, R3, R12, R82 ;  /* 0x0000000c03257223 */ /* 0x000fe20000010052 */
[----:B------:R-:W-:Y:S01]  /*17e0*/  IMAD.U32 R38, R38, 0x10000, RZ ;  /* 0x0001000026267824 */ /* 0x000fe200078e00ff */
[----:B------:R-:W-:-:S02]  /*17f0*/  SHF.L.U32 R3, R14, 0x10, RZ ;  /* 0x000000100e037819 */ /* 0x000fc400000006ff */
[----:B------:R-:W-:Y:S01]  /*1800*/  FFMA.FTZ R81, R87, R44, R36 ;  /* 0x0000002c57517223 */ /* 0x000fe20000010024 */
[----:B------:R-:W-:Y:S01]  /*1810*/  FFMA.FTZ R53, R38, R13, R53 ;  /* 0x0000000d26357223 */ /* 0x000fe20000010035 */
[----:B------:R-:W-:Y:S02]  /*1820*/  PRMT R83, R83, 0x7632, R83 ;  /* 0x0000763253537816 */ /* 0x000fe40000000053 */
[----:B------:R-:W-:Y:S01]  /*1830*/  SHF.L.U32 R13, R15, 0x10, RZ ;  /* 0x000000100f0d7819 */ /* 0x000fe200000006ff */
[----:B------:R-:W-:Y:S01]  /*1840*/  FFMA.FTZ R14, R86, R3, R81 ;  /* 0x00000003560e7223 */ /* 0x000fe20000010051 */
[C---:B------:R-:W-:Y:S01]  /*1850*/  PRMT R3, R55.reuse, 0x7632, R3 ;  /* 0x0000763237037816 */ /* 0x040fe20000000003 */
[----:B------:R-:W-:Y:S01]  /*1860*/  IMAD.U32 R36, R55, 0x10000, RZ ;  /* 0x0001000037247824 */ /* 0x000fe200078e00ff */
[----:B------:R-:W-:Y:S02]  /*1870*/  PRMT R15, R15, 0x7632, R15 ;  /* 0x000076320f0f7816 */ /* 0x000fe4000000000f */
[----:B------:R-:W-:-:S02]  /*1880*/  SHF.L.U32 R12, R45, 0x10, RZ ;  /* 0x000000102d0c7819 */ /* 0x000fc400000006ff */
[----:B------:R-:W-:Y:S02]  /*1890*/  PRMT R45, R45, 0x7632, R45 ;  /* 0x000076322d2d7816 */ /* 0x000fe4000000002d */
[----:B------:R-:W-:Y:S01]  /*18a0*/  SHF.L.U32 R83, R83, 0x10, RZ ;  /* 0x0000001053537819 */ /* 0x000fe200000006ff */
[----:B------:R-:W-:Y:S01]  /*18b0*/  FFMA.FTZ R52, R36, R13, R53 ;  /* 0x0000000d24347223 */ /* 0x000fe20000010035 */
[----:B------:R-:W-:Y:S01]  /*18c0*/  SHF.L.U32 R44, R15, 0x10, RZ ;  /* 0x000000100f2c7819 */ /* 0x000fe200000006ff */
[----:B------:R-:W-:Y:S01]  /*18d0*/  IMAD.U32 R3, R3, 0x10000, RZ ;  /* 0x0001000003037824 */ /* 0x000fe200078e00ff */
[----:B------:R-:W-:Y:S01]  /*18e0*/  SHF.L.U32 R45, R45, 0x10, RZ ;  /* 0x000000102d2d7819 */ /* 0x000fe200000006ff */
[----:B------:R-:W-:Y:S01]  /*18f0*/  FFMA.FTZ R53, R85, R12, R14 ;  /* 0x0000000c55357223 */ /* 0x000fe2000001000e */
[----:B---3--:R-:W-:Y:S01]  /*1900*/  SHF.L.U32 R54, R48, 0x10, RZ ;  /* 0x0000001030367819 */ /* 0x008fe200000006ff */
[----:B------:R-:W-:Y:S01]  /*1910*/  FFMA.FTZ R88, R88, R83, R37 ;  /* 0x0000005358587223 */ /* 0x000fe20000010025 */
[----:B------:R-:W-:Y:S01]  /*1920*/  PRMT R48, R48, 0x7632, R48 ;  /* 0x0000763230307816 */ /* 0x000fe20000000030 */
[----:B------:R-:W-:Y:S01]  /*1930*/  FFMA.FTZ R37, R3, R44, R52 ;  /* 0x0000002c03257223 */ /* 0x000fe20000010034 */
[----:B------:R-:W-:Y:S01]  /*1940*/  SHF.L.U32 R44, R46, 0x10, RZ ;  /* 0x000000102e2c7819 */ /* 0x000fe200000006ff */
[----:B------:R-:W-:Y:S01]  /*1950*/  FFMA.FTZ R52, R84, R45, R53 ;  /* 0x0000002d54347223 */ /* 0x000fe20000010035 */
[----:B------:R-:W2:Y:S01]  /*1960*/  LDG.E.128 R12, desc[UR6][R100.64+0x4800] ;  /* 0x00480006640c7981 */ /* 0x000ea2000c1e1d00 */
[----:B------:R-:W-:Y:S01]  /*1970*/  FFMA.FTZ R55, R87, R54, R112 ;  /* 0x0000003657377223 */ /* 0x000fe20000010070 */
[----:B------:R-:W-:Y:S01]  /*1980*/  IMAD.U32 R45, R48, 0x10000, RZ ;  /* 0x00010000302d7824 */ /* 0x000fe200078e00ff */
[----:B------:R-:W-:Y:S01]  /*1990*/  PRMT R46, R46, 0x7632, R46 ;  /* 0x000076322e2e7816 */ /* 0x000fe2000000002e */
[----:B------:R-:W-:-:S02]  /*19a0*/  FFMA.FTZ R53, R39, R44, R52 ;  /* 0x0000002c27357223 */ /* 0x000fc40000010034 */
[----:B------:R-:W-:Y:S01]  /*19b0*/  FFMA.FTZ R52, R86, R45, R55 ;  /* 0x0000002d56347223 */ /* 0x000fe20000010037 */
[----:B------:R-:W-:Y:S02]  /*19c0*/  SHF.L.U32 R45, R46, 0x10, RZ ;  /* 0x000000102e2d7819 */ /* 0x000fe400000006ff */
[----:B------:R-:W-:Y:S02]  /*19d0*/  PRMT R48, R47, 0x7632, R48 ;  /* 0x000076322f307816 */ /* 0x000fe40000000030 */
[----:B------:R-:W-:Y:S01]  /*19e0*/  SHF.L.U32 R46, R49, 0x10, RZ ;  /* 0x00000010312e7819 */ /* 0x000fe200000006ff */
[----:B------:R-:W-:Y:S01]  /*19f0*/  FFMA.FTZ R45, R38, R45, R53 ;  /* 0x0000002d262d7223 */ /* 0x000fe20000010035 */
[----:B------:R-:W-:Y:S02]  /*1a00*/  SHF.L.U32 R47, R47, 0x10, RZ ;  /* 0x000000102f2f7819 */ /* 0x000fe400000006ff */
[----:B------:R-:W-:Y:S01]  /*1a10*/  PRMT R44, R49, 0x7632, R44 ;  /* 0x00007632312c7816 */ /* 0x000fe2000000002c */
[----:B------:R-:W-:-:S02]  /*1a20*/  FFMA.FTZ R53, R85, R46, R52 ;  /* 0x0000002e55357223 */ /* 0x000fc40000010034 */
[----:B------:R-:W-:Y:S01]  /*1a30*/  FFMA.FTZ R52, R36, R47, R45 ;  /* 0x0000002f24347223 */ /* 0x000fe2000001002d */
[----:B------:R-:W-:Y:S02]  /*1a40*/  SHF.L.U32 R49, R44, 0x10, RZ ;  /* 0x000000102c317819 */ /* 0x000fe400000006ff */
[----:B------:R-:W3:Y:S01]  /*1a50*/  LDG.E.128 R44, desc[UR6][R100.64+0x8000] ;  /* 0x00800006642c7981 */ /* 0x000ee2000c1e1d00 */
[C---:B----4-:R-:W-:Y:S01]  /*1a60*/  PRMT R54, R76.reuse, 0x7632, R54 ;  /* 0x000076324c367816 */ /* 0x050fe20000000036 */
[----:B------:R-:W-:-:S03]  /*1a70*/  IMAD.U32 R76, R76, 0x10000, RZ ;  /* 0x000100004c4c7824 */ /* 0x000fc600078e00ff */
[----:B------:R-:W-:Y:S01]  /*1a80*/  SHF.L.U32 R55, R54, 0x10, RZ ;  /* 0x0000001036377819 */ /* 0x000fe200000006ff */
[----:B------:R-:W-:Y:S01]  /*1a90*/  FFMA.FTZ R54, R84, R49, R53 ;  /* 0x0000003154367223 */ /* 0x000fe20000010035 */
[C---:B------:R-:W-:Y:S02]  /*1aa0*/  PRMT R49, R50.reuse, 0x7632, R49 ;  /* 0x0000763232317816 */ /* 0x040fe40000000031 */
[----:B------:R-:W-:Y:S01]  /*1ab0*/  SHF.L.U32 R50, R50, 0x10, RZ ;  /* 0x0000001032327819 */ /* 0x000fe200000006ff */
[----:B------:R-:W-:Y:S01]  /*1ac0*/  FFMA.FTZ R81, R87, R76, R114 ;  /* 0x0000004c57517223 */ /* 0x000fe20000010072 */
[----:B------:R-:W-:Y:S02]  /*1ad0*/  SHF.L.U32 R48, R48, 0x10, RZ ;  /* 0x0000001030307819 */ /* 0x000fe400000006ff */
[----:B------:R-:W-:Y:S01]  /*1ae0*/  SHF.L.U32 R49, R49, 0x10, RZ ;  /* 0x0000001031317819 */ /* 0x000fe200000006ff */
[----:B------:R-:W-:Y:S01]  /*1af0*/  FFMA.FTZ R53, R39, R50, R54 ;  /* 0x0000003227357223 */ /* 0x000fe20000010036 */
[----:B------:R-:W-:Y:S01]  /*1b00*/  FFMA.FTZ R82, R86, R55, R81 ;  /* 0x0000003756527223 */ /* 0x000fe20000010051 */
[C---:B------:R-:W-:Y:S01]  /*1b10*/  PRMT R55, R77.reuse, 0x7632, R55 ;  /* 0x000076324d377816 */ /* 0x040fe20000000037 */
[----:B------:R-:W-:-:S02]  /*1b20*/  IMAD.U32 R76, R77, 0x10000, RZ ;  /* 0x000100004d4c7824 */ /* 0x000fc400078e00ff */
[----:B------:R-:W-:Y:S01]  /*1b30*/  FFMA.FTZ R113, R3, R48, R52 ;  /* 0x0000003003717223 */ /* 0x000fe20000010034 */
[----:B------:R-:W-:Y:S01]  /*1b40*/  FFMA.FTZ R53, R38, R49, R53 ;  /* 0x0000003126357223 */ /* 0x000fe20000010035 */
[----:B------:R-:W-:Y:S01]  /*1b50*/  IMAD.U32 R49, R51, 0x10000, RZ ;  /* 0x0001000033317824 */ /* 0x000fe200078e00ff */
[----:B-----5:R-:W-:Y:S01]  /*1b60*/  SHF.L.U32 R52, R56, 0x10, RZ ;  /* 0x0000001038347819 */ /* 0x020fe200000006ff */
[----:B------:R-:W-:Y:S01]  /*1b70*/  FFMA.FTZ R77, R85, R76, R82 ;  /* 0x0000004c554d7223 */ /* 0x000fe20000010052 */
[----:B------:R-:W-:Y:S02]  /*1b80*/  SHF.L.U32 R55, R55, 0x10, RZ ;  /* 0x0000001037377819 */ /* 0x000fe400000006ff */
[----:B------:R-:W-:Y:S01]  /*1b90*/  PRMT R51, R51, 0x7632, R51 ;  /* 0x0000763233337816 */ /* 0x000fe20000000033 */
[----:B------:R-:W-:Y:S01]  /*1ba0*/  FFMA.FTZ R81, R87, R52, R110 ;  /* 0x0000003457517223 */ /* 0x000fe2000001006e */
[----:B------:R-:W-:Y:S01]  /*1bb0*/  SHF.L.U32 R48, R78, 0x10, RZ ;  /* 0x000000104e307819 */ /* 0x000fe200000006ff */
[----:B------:R-:W-:Y:S01]  /*1bc0*/  FFMA.FTZ R50, R84, R55, R77 ;  /* 0x0000003754327223 */ /* 0x000fe2000001004d */
[----:B------:R-:W-:Y:S01]  /*1bd0*/  PRMT R56, R56, 0x7632, R56 ;  /* 0x0000763238387816 */ /* 0x000fe20000000038 */
[----:B------:R-:W-:Y:S01]  /*1be0*/  FFMA.FTZ R54, R36, R49, R53 ;  /* 0x0000003124367223 */ /* 0x000fe20000010035 */
[----:B------:R-:W-:Y:S01]  /*1bf0*/  PRMT R78, R78, 0x7632, R78 ;  /* 0x000076324e4e7816 */ /* 0x000fe2000000004e */
[----:B------:R-:W-:Y:S01]  /*1c00*/  IMAD.U32 R52, R51, 0x10000, RZ ;  /* 0x0001000033347824 */ /* 0x000fe200078e00ff */
[----:B------:R-:W-:Y:S01]  /*1c10*/  SHF.L.U32 R77, R56, 0x10, RZ ;  /* 0x00000010384d7819 */ /* 0x000fe200000006ff */
[----:B------:R-:W-:Y:S01]  /*1c20*/  FFMA.FTZ R55, R39, R48, R50 ;  /* 0x0000003027377223 */ /* 0x000fe20000010032 */
[----:B------:R-:W-:Y:S01]  /*1c30*/  SHF.L.U32 R53, R78, 0x10, RZ ;  /* 0x000000104e357819 */ /* 0x000fe200000006ff */
[----:B------:R-:W-:Y:S01]  /*1c40*/  FFMA.FTZ R111, R3, R52, R54 ;  /* 0x00000034036f7223 */ /* 0x000fe20000010036 */
[----:B------:R-:W-:Y:S01]  /*1c50*/  SHF.L.U32 R54, R64, 0x10, RZ ;  /* 0x0000001040367819 */ /* 0x000fe200000006ff */
[----:B------:R-:W4:Y:S01]  /*1c60*/  LDG.E.128 R48, desc[UR6][R100.64+0xb800] ;  /* 0x00b8000664307981 */ /* 0x000f22000c1e1d00 */
[C---:B------:R-:W-:Y:S01]  /*1c70*/  PRMT R52, R57.reuse, 0x7632, R52 ;  /* 0x0000763239347816 */ /* 0x040fe20000000034 */
[----:B------:R-:W-:Y:S01]  /*1c80*/  FFMA.FTZ R76, R86, R77, R81 ;  /* 0x0000004d564c7223 */ /* 0x000fe20000010051 */
[----:B------:R-:W-:Y:S01]  /*1c90*/  SHF.L.U32 R56, R57, 0x10, RZ ;  /* 0x0000001039387819 */ /* 0x000fe200000006ff */
[----:B------:R-:W-:Y:S01]  /*1ca0*/  FFMA.FTZ R77, R38, R53, R55 ;  /* 0x00000035264d7223 */ /* 0x000fe20000010037 */
[----:B------:R-:W-:Y:S01]  /*1cb0*/  PRMT R64, R64, 0x7632, R64 ;  /* 0x0000763240407816 */ /* 0x000fe20000000040 */
[----:B------:R-:W-:-:S02]  /*1cc0*/  IMAD.U32 R57, R79, 0x10000, RZ ;  /* 0x000100004f397824 */ /* 0x000fc400078e00ff */
[----:B------:R-:W-:Y:S01]  /*1cd0*/  FFMA.FTZ R91, R87, R54, R108 ;  /* 0x00000036575b7223 */ /* 0x000fe2000001006c */
[----:B------:R-:W-:Y:S01]  /*1ce0*/  SHF.L.U32 R81, R52, 0x10, RZ ;  /* 0x0000001034517819 */ /* 0x000fe200000006ff */
[----:B------:R-:W-:Y:S01]  /*1cf0*/  FFMA.FTZ R83, R85, R56, R76 ;  /* 0x0000003855537223 */ /* 0x000fe2000001004c */
[----:B------:R-:W5:Y:S01]  /*1d00*/  LDG.E.128 R52, desc[UR6][R100.64+0xf000] ;  /* 0x00f0000664347981 */ /* 0x000f62000c1e1d00 */
[----:B------:R-:W-:Y:S01]  /*1d10*/  SHF.L.U32 R89, R64, 0x10, RZ ;  /* 0x0000001040597819 */ /* 0x000fe200000006ff */
[----:B------:R-:W-:Y:S01]  /*1d20*/  FFMA.FTZ R64, R36, R57, R77 ;  /* 0x0000003924407223 */ /* 0x000fe2000001004d */
[----:B------:R-:W-:Y:S01]  /*1d30*/  PRMT R57, R58, 0x7632, R57 ;  /* 0x000076323a397816 */ /* 0x000fe20000000039 */
[----:B------:R-:W-:Y:S01]  /*1d40*/  FFMA.FTZ R76, R84, R81, R83 ;  /* 0x00000051544c7223 */ /* 0x000fe20000010053 */
[----:B------:R-:W-:Y:S02]  /*1d50*/  SHF.L.U32 R58, R58, 0x10, RZ ;  /* 0x000000103a3a7819 */ /* 0x000fe400000006ff */
[----:B------:R-:W-:Y:S01]  /*1d60*/  PRMT R79, R79, 0x7632, R79 ;  /* 0x000076324f4f7816 */ /* 0x000fe2000000004f */
[----:B------:R-:W-:Y:S01]  /*1d70*/  FFMA.FTZ R82, R86, R89, R91 ;  /* 0x0000005956527223 */ /* 0x000fe2000001005b */
[----:B------:R-:W-:-:S02]  /*1d80*/  PRMT R77, R65, 0x7632, R77 ;  /* 0x00007632414d7816 */ /* 0x000fc4000000004d */
[----:B------:R-:W-:Y:S01]  /*1d90*/  SHF.L.U32 R78, R65, 0x10, RZ ;  /* 0x00000010414e7819 */ /* 0x000fe200000006ff */
[----:B------:R-:W-:Y:S01]  /*1da0*/  FFMA.FTZ R65, R39, R58, R76 ;  /* 0x0000003a27417223 */ /* 0x000fe2000001004c */
[----:B------:R-:W-:Y:S01]  /*1db0*/  SHF.L.U32 R57, R57, 0x10, RZ ;  /* 0x0000001039397819 */ /* 0x000fe200000006ff */
[----:B------:R-:W-:Y:S01]  /*1dc0*/  IMAD.U32 R56, R79, 0x10000, RZ ;  /* 0x000100004f387824 */ /* 0x000fe200078e00ff */
[----:B------:R-:W-:Y:S01]  /*1dd0*/  SHF.L.U32 R77, R77, 0x10, RZ ;  /* 0x000000104d4d7819 */ /* 0x000fe200000006ff */
[----:B------:R-:W-:Y:S02]  /*1de0*/  FFMA.FTZ R79, R85, R78, R82 ;  /* 0x0000004e554f7223 */ /* 0x000fe40000010052 */
[----:B------:R-:W-:Y:S01]  /*1df0*/  FFMA.FTZ R65, R38, R57, R65 ;  /* 0x0000003926417223 */ /* 0x000fe20000010041 */
[----:B------:R-:W-:Y:S01]  /*1e00*/  FFMA.FTZ R109, R3, R56, R64 ;  /* 0x00000038036d7223 */ /* 0x000fe20000010040 */
[C---:B------:R-:W-:Y:S01]  /*1e10*/  IMAD.U32 R57, R59.reuse, 0x10000, RZ ;  /* 0x000100003b397824 */ /* 0x040fe200078e00ff */
[----:B------:R-:W-:Y:S01]  /*1e20*/  SHF.L.U32 R56, R66, 0x10, RZ ;  /* 0x0000001042387819 */ /* 0x000fe200000006ff */
[----:B------:R-:W-:Y:S01]  /*1e30*/  FFMA.FTZ R58, R84, R77, R79 ;  /* 0x0000004d543a7223 */ /* 0x000fe2000001004f */
[----:B------:R-:W-:Y:S01]  /*1e40*/  PRMT R76, R66, 0x7632, R76 ;  /* 0x00007632424c7816 */ /* 0x000fe2000000004c */
[----:B------:R-:W-:Y:S01]  /*1e50*/  FFMA.FTZ R66, R36, R57, R65 ;  /* 0x0000003924427223 */ /* 0x000fe20000010041 */
[----:B------:R-:W-:Y:S01]  /*1e60*/  PRMT R64, R59, 0x7632, R64 ;  /* 0x000076323b407816 */ /* 0x000fe20000000040 */
[----:B------:R-:W-:Y:S01]  /*1e70*/  FFMA.FTZ R77, R39, R56, R58 ;  /* 0x00000038274d7223 */ /* 0x000fe2000001003a */
[----:B------:R-:W-:Y:S01]  /*1e80*/  SHF.L.U32 R65, R76, 0x10, RZ ;  /* 0x000000104c417819 */ /* 0x000fe200000006ff */
[----:B------:R-:W5:Y:S01]  /*1e90*/  LDG.E.128 R56, desc[UR6][R100.64+0x12800] ;  /* 0x0128000664387981 */ /* 0x000f62000c1e1d00 */
[----:B------:R-:W-:-:S02]  /*1ea0*/  SHF.L.U32 R78, R60, 0x10, RZ ;  /* 0x000000103c4e7819 */ /* 0x000fc400000006ff */
[----:B------:R-:W-:Y:S02]  /*1eb0*/  PRMT R76, R60, 0x7632, R76 ;  /* 0x000076323c4c7816 */ /* 0x000fe4000000004c */
        /* <DEDUP_REMOVED lines=16> */
[----:B------:R-:W-:Y:S01]  /*1fc0*/  FFMA.FTZ R65, R85, R76, R78 ;  /* 0x0000004c55417223 */ /* 0x000fe2000001004e */
[----:B------:R-:W-:Y:S01]  /*1fd0*/  SHF.L.U32 R77, R68, 0x10, RZ ;  /* 0x00000010444d7819 */ /* 0x000fe200000006ff */
[----:B------:R-:W-:Y:S01]  /*1fe0*/  FFMA.FTZ R79, R87, R64, R104 ;  /* 0x00000040574f7223 */ /* 0x000fe20000010068 */
[C---:B------:R-:W-:Y:S01]  /*1ff0*/  PRMT R64, R62.reuse, 0x7632, R64 ;  /* 0x000076323e407816 */ /* 0x040fe20000000040 */
[----:B------:R-:W-:-:S02]  /*2000*/  IMAD.U32 R66, R62, 0x10000, RZ ;  /* 0x000100003e427824 */ /* 0x000fc400078e00ff */
[----:B------:R-:W-:Y:S01]  /*2010*/  FFMA.FTZ R76, R84, R61, R65 ;  /* 0x0000003d544c7223 */ /* 0x000fe20000010041 */
[----:B------:R-:W-:Y:S01]  /*2020*/  FFMA.FTZ R82, R86, R77, R79 ;  /* 0x0000004d56527223 */ /* 0x000fe2000001004f */
[C---:B------:R-:W-:Y:S02]  /*2030*/  PRMT R68, R63.reuse, 0x7632, R68 ;  /* 0x000076323f447816 */ /* 0x040fe40000000044 */
[----:B------:R-:W-:Y:S02]  /*2040*/  SHF.L.U32 R67, R63, 0x10, RZ ;  /* 0x000000103f437819 */ /* 0x000fe400000006ff */
[C---:B------:R-:W-:Y:S01]  /*2050*/  SHF.L.U32 R78, R69.reuse, 0x10, RZ ;  /* 0x00000010454e7819 */ /* 0x040fe200000006ff */
[----:B------:R-:W5:Y:S01]  /*2060*/  LDG.E.128 R60, desc[UR6][R100.64+0x16000] ;  /* 0x01600006643c7981 */ /* 0x000f62000c1e1d00 */
[----:B------:R-:W-:Y:S01]  /*2070*/  PRMT R77, R69, 0x7632, R77 ;  /* 0x00007632454d7816 */ /* 0x000fe2000000004d */
        /* <DEDUP_REMOVED lines=13> */
[----:B------:R-:W-:Y:S01]  /*2150*/  FFMA.FTZ R77, R39, R64, R66 ;  /* 0x00000040274d7223 */ /* 0x000fe20000010042 */
[----:B------:R-:W-:Y:S01]  /*2160*/  FFMA.FTZ R82, R86, R69, R79 ;  /* 0x0000004556527223 */ /* 0x000fe2000001004f */
[----:B------:R-:W5:Y:S01]  /*2170*/  LDG.E.128 R64, desc[UR6][R100.64+0x19800] ;  /* 0x0198000664407981 */ /* 0x000f62000c1e1d00 */
[----:B------:R-:W-:Y:S01]  /*2180*/  IMAD.U32 R69, R70, 0x10000, RZ ;  /* 0x0001000046457824 */ /* 0x000fe200078e00ff */
[----:B------:R-:W-:-:S02]  /*2190*/  PRMT R76, R73, 0x7632, R76 ;  /* 0x00007632494c7816 */ /* 0x000fc4000000004c */
[----:B------:R-:W-:Y:S02]  /*21a0*/  SHF.L.U32 R78, R73, 0x10, RZ ;  /* 0x00000010494e7819 */ /* 0x000fe400000006ff */
[C---:B------:R-:W-:Y:S02]  /*21b0*/  PRMT R70, R71.reuse, 0x7632, R70 ;  /* 0x0000763247467816 */ /* 0x040fe40000000046 */
[----:B------:R-:W-:Y:S01]  /*21c0*/  SHF.L.U32 R68, R68, 0x10, RZ ;  /* 0x0000001044447819 */ /* 0x000fe200000006ff */
[----:B------:R-:W-:Y:S01]  /*21d0*/  FFMA.FTZ R69, R38, R69, R77 ;  /* 0x0000004526457223 */ /* 0x000fe2000001004d */
[----:B------:R-:W-:Y:S01]  /*21e0*/  SHF.L.U32 R71, R71, 0x10, RZ ;  /* 0x0000001047477819 */ /* 0x000fe200000006ff */
[----:B------:R-:W-:Y:S02]  /*21f0*/  IMAD.U32 R73, R76, 0x10000, RZ ;  /* 0x000100004c497824 */ /* 0x000fe400078e00ff */
[----:B------:R-:W-:Y:S01]  /*2200*/  FFMA.FTZ R77, R85, R78, R82 ;  /* 0x0000004e554d7223 */ /* 0x000fe20000010052 */
[----:B------:R-:W-:Y:S01]  /*2210*/  FFMA.FTZ R89, R3, R68, R72 ;  /* 0x0000004403597223 */ /* 0x000fe20000010048 */
[--C-:B------:R-:W-:Y:S01]  /*2220*/  FFMA.FTZ R68, R36, R71, R69.reuse ;  /* 0x0000004724447223 */ /* 0x100fe20000010045 */
[----:B------:R-:W-:Y:S01]  /*2230*/  PRMT R69, R74, 0x7632, R69 ;  /* 0x000076324a457816 */ /* 0x000fe20000000045 */
[----:B------:R-:W-:Y:S01]  /*2240*/  FFMA.FTZ R72, R84, R73, R77 ;  /* 0x0000004954487223 */ /* 0x000fe2000001004d */
[----:B------:R-:W-:-:S02]  /*2250*/  SHF.L.U32 R74, R74, 0x10, RZ ;  /* 0x000000104a4a7819 */ /* 0x000fc400000006ff */
[C---:B------:R-:W-:Y:S02]  /*2260*/  SHF.L.U32 R71, R32.reuse, 0x10, RZ ;  /* 0x0000001020477819 */ /* 0x040fe400000006ff */
[----:B------:R-:W-:Y:S01]  /*2270*/  PRMT R32, R32, 0x7632, R32 ;  /* 0x0000763220207816 */ /* 0x000fe20000000020 */
[----:B------:R-:W-:Y:S02]  /*2280*/  IMAD.U32 R73, R69, 0x10000, RZ ;  /* 0x0001000045497824 */ /* 0x000fe400078e00ff */
        /* <DEDUP_REMOVED lines=10> */
[----:B------:R-:W5:Y:S01]  /*2330*/  LDG.E.128 R68, desc[UR6][R100.64+0x1d000] ;  /* 0x01d0000664447981 */ /* 0x000f62000c1e1d00 */
[----:B------:R-:W-:Y:S01]  /*2340*/  PRMT R32, R75, 0x7632, R32 ;  /* 0x000076324b207816 */ /* 0x000fe20000000020 */
[----:B------:R-:W-:Y:S01]  /*2350*/  FFMA.FTZ R76, R36, R73, R77 ;  /* 0x00000049244c7223 */ /* 0x000fe2000001004d */
[----:B------:R-:W-:Y:S01]  /*2360*/  FFMA.FTZ R77, R85, R72, R74 ;  /* 0x00000048554d7223 */ /* 0x000fe2000001004a */
[----:B------:R-:W-:Y:S01]  /*2370*/  IMAD.U32 R33, R33, 0x10000, RZ ;  /* 0x0001000021217824 */ /* 0x000fe200078e00ff */
[C---:B------:R-:W-:Y:S01]  /*2380*/  PRMT R79, R24.reuse, 0x7632, R79 ;  /* 0x00007632184f7816 */ /* 0x040fe2000000004f */
[----:B------:R-:W5:Y:S01]  /*2390*/  LDG.E.128 R72, desc[UR6][R100.64+0x20800] ;  /* 0x0208000664487981 */ /* 0x000f62000c1e1d00 */
[----:B------:R-:W-:-:S02]  /*23a0*/  SHF.L.U32 R81, R24, 0x10, RZ ;  /* 0x0000001018517819 */ /* 0x000fc400000006ff */
[----:B------:R-:W-:Y:S01]  /*23b0*/  SHF.L.U32 R32, R32, 0x10, RZ ;  /* 0x0000001020207819 */ /* 0x000fe200000006ff */
[----:B------:R-:W-:Y:S01]  /*23c0*/  FFMA.FTZ R78, R84, R33, R77 ;  /* 0x00000021544e7223 */ /* 0x000fe2000001004d */
[C---:B------:R-:W-:Y:S01]  /*23d0*/  SHF.L.U32 R24, R34.reuse, 0x10, RZ ;  /* 0x0000001022187819 */ /* 0x040fe200000006ff */
[----:B------:R-:W-:Y:S02]  /*23e0*/  IMAD.U32 R79, R79, 0x10000, RZ ;  /* 0x000100004f4f7824 */ /* 0x000fe400078e00ff */
[----:B------:R-:W-:Y:S01]  /*23f0*/  FFMA.FTZ R81, R87, R81, R94 ;  /* 0x0000005157517223 */ /* 0x000fe2000001005e */
[----:B------:R-:W-:Y:S01]  /*2400*/  PRMT R34, R34, 0x7632, R34 ;  /* 0x0000763222227816 */ /* 0x000fe20000000022 */
[----:B------:R-:W-:Y:S01]  /*2410*/  FFMA.FTZ R97, R3, R32, R76 ;  /* 0x0000002003617223 */ /* 0x000fe2000001004c */
[----:B------:R-:W-:Y:S01]  /*2420*/  FFMA.FTZ R33, R39, R24, R78 ;  /* 0x0000001827217223 */ /* 0x000fe2000001004e */
[C---:B------:R-:W-:Y:S01]  /*2430*/  PRMT R32, R25.reuse, 0x7632, R32 ;  /* 0x0000763219207816 */ /* 0x040fe20000000020 */
        /* <DEDUP_REMOVED lines=14> */
[----:B------:R-:W-:Y:S01]  /*2520*/  FFMA.FTZ R33, R39, R34, R76 ;  /* 0x0000002227217223 */ /* 0x000fe2000001004c */
[----:B------:R-:W-:Y:S01]  /*2530*/  IMAD.U32 R20, R20, 0x10000, RZ ;  /* 0x0001000014147824 */ /* 0x000fe200078e00ff */
[----:B------:R-:W-:Y:S01]  /*2540*/  SHF.L.U32 R24, R24, 0x10, RZ ;  /* 0x0000001018187819 */ /* 0x000fe200000006ff */
[----:B------:R-:W5:Y:S01]  /*2550*/  LDG.E.128 R76, desc[UR6][R100.64+0x24000] ;  /* 0x02400006644c7981 */ /* 0x000f62000c1e1d00 */
        /* <DEDUP_REMOVED lines=10> */
[C---:B------:R-:W-:Y:S01]  /*2600*/  IMAD.U32 R34, R16.reuse, 0x10000, RZ ;  /* 0x0001000010227824 */ /* 0x040fe200078e00ff */
[----:B------:R-:W-:-:S02]  /*2610*/  PRMT R33, R16, 0x7632, R33 ;  /* 0x0000763210217816 */ /* 0x000fc40000000021 */
[----:B------:R-:W-:Y:S01]  /*2620*/  SHF.L.U32 R16, R27, 0x10, RZ ;  /* 0x000000101b107819 */ /* 0x000fe200000006ff */
[----:B------:R-:W-:Y:S01]  /*2630*/  FFMA.FTZ R25, R85, R26, R32 ;  /* 0x0000001a55197223 */ /* 0x000fe20000010020 */
[----:B------:R-:W-:-:S03]  /*2640*/  SHF.L.U32 R21, R24, 0x10, RZ ;  /* 0x0000001018157819 */ /* 0x000fc600000006ff */
[----:B------:R-:W-:Y:S01]  /*2650*/  FFMA.FTZ R93, R3, R16, R20 ;  /* 0x00000010035d7223 */ /* 0x000fe20000010014 */
[----:B------:R-:W-:Y:S02]  /*2660*/  IMAD.U32 R16, R22, 0x10000, RZ ;  /* 0x0001000016107824 */ /* 0x000fe400078e00ff */
[----:B------:R-:W-:Y:S01]  /*2670*/  FFMA.FTZ R20, R84, R21, R25 ;  /* 0x0000001554147223 */ /* 0x000fe20000010019 */
[----:B------:R-:W-:Y:S01]  /*2680*/  SHF.L.U32 R33, R33, 0x10, RZ ;  /* 0x0000001021217819 */ /* 0x000fe200000006ff */
[----:B------:R-:W-:Y:S02]  /*2690*/  FFMA.FTZ R27, R87, R34, R80 ;  /* 0x00000022571b7223 */ /* 0x000fe40000010050 */
[----:B------:R-:W5:Y:S01]  /*26a0*/  LDG.E.128 R80, desc[UR6][R100.64+0x27800] ;  /* 0x0278000664507981 */ /* 0x000f62000c1e1d00 */
[--C-:B------:R-:W-:Y:S01]  /*26b0*/  FFMA.FTZ R21, R39, R16, R20.reuse ;  /* 0x0000001027157223 */ /* 0x100fe20000010014 */
[C---:B------:R-:W-:Y:S01]  /*26c0*/  SHF.L.U32 R24, R17.reuse, 0x10, RZ ;  /* 0x0000001011187819 */ /* 0x040fe200000006ff */
[----:B------:R-:W-:Y:S01]  /*26d0*/  FFMA.FTZ R26, R86, R33, R27 ;  /* 0x00000021561a7223 */ /* 0x000fe2000001001b */
[----:B------:R-:W-:-:S02]  /*26e0*/  PRMT R20, R17, 0x7632, R20 ;  /* 0x0000763211147816 */ /* 0x000fc40000000014 */
[----:B------:R-:W-:Y:S01]  /*26f0*/  PRMT R22, R22, 0x7632, R22 ;  /* 0x0000763216167816 */ /* 0x000fe20000000016 */
[----:B------:R-:W-:Y:S01]  /*2700*/  FFMA.FTZ R33, R85, R24, R26 ;  /* 0x0000001855217223 */ /* 0x000fe2000001001a */
[----:B------:R-:W-:Y:S01]  /*2710*/  SHF.L.U32 R27, R20, 0x10, RZ ;  /* 0x00000010141b7819 */ /* 0x000fe200000006ff */
[----:B------:R-:W-:Y:S01]  /*2720*/  IMAD.U32 R20, R8, 0x10000, RZ ;  /* 0x0001000008147824 */ /* 0x000fe200078e00ff */
[----:B------:R-:W-:Y:S02]  /*2730*/  SHF.L.U32 R17, R22, 0x10, RZ ;  /* 0x0000001016117819 */ /* 0x000fe400000006ff */
[C---:B------:R-:W-:Y:S01]  /*2740*/  PRMT R16, R23.reuse, 0x7632, R16 ;  /* 0x0000763217107816 */ /* 0x040fe20000000010 */
[----:B------:R-:W-:Y:S01]  /*2750*/  FFMA.FTZ R26, R84, R27, R33 ;  /* 0x0000001b541a7223 */ /* 0x000fe20000010021 */
[----:B------:R-:W-:Y:S01]  /*2760*/  SHF.L.U32 R25, R23, 0x10, RZ ;  /* 0x0000001017197819 */ /* 0x000fe200000006ff */
[----:B------:R-:W-:Y:S01]  /*2770*/  FFMA.FTZ R17, R38, R17, R21 ;  /* 0x0000001126117223 */ /* 0x000fe20000010015 */
[----:B------:R-:W-:Y:S01]  /*2780*/  PRMT R8, R8, 0x7632, R8 ;  /* 0x0000763208087816 */ /* 0x000fe20000000008 */
[----:B------:R-:W-:Y:S01]  /*2790*/  FFMA.FTZ R33, R87, R20, R90 ;  /* 0x0000001457217223 */ /* 0x000fe2000001005a */
[C---:B------:R-:W-:Y:S01]  /*27a0*/  SHF.L.U32 R24, R18.reuse, 0x10, RZ ;  /* 0x0000001012187819 */ /* 0x040fe200000006ff */
[----:B------:R-:W5:Y:S01]  /*27b0*/  LDG.E.128 R20, desc[UR6][R100.64+0x2b000] ;  /* 0x02b0000664147981 */ /* 0x000f62000c1e1d00 */
[----:B------:R-:W-:-:S02]  /*27c0*/  PRMT R18, R18, 0x7632, R18 ;  /* 0x0000763212127816 */ /* 0x000fc40000000012 */
[----:B------:R-:W-:Y:S01]  /*27d0*/  SHF.L.U32 R27, R8, 0x10, RZ ;  /* 0x00000010081b7819 */ /* 0x000fe200000006ff */
[----:B------:R-:W-:Y:S01]  /*27e0*/  FFMA.FTZ R8, R36, R25, R17 ;  /* 0x0000001924087223 */ /* 0x000fe20000010011 */
[----:B------:R-:W-:Y:S02]  /*27f0*/  SHF.L.U32 R17, R18, 0x10, RZ ;  /* 0x0000001012117819 */ /* 0x000fe400000006ff */
[----:B------:R-:W-:Y:S02]  /*2800*/  SHF.L.U32 R18, R9, 0x10, RZ ;  /* 0x0000001009127819 */ /* 0x000fe400000006ff */
[C---:B------:R-:W-:Y:S02]  /*2810*/  PRMT R9, R4.reuse, 0x7632, R9 ;  /* 0x0000763204097816 */ /* 0x040fe40000000009 */
[----:B------:R-:W-:Y:S01]  /*2820*/  SHF.L.U32 R4, R4, 0x10, RZ ;  /* 0x0000001004047819 */ /* 0x000fe200000006ff */
[----:B------:R-:W-:Y:S01]  /*2830*/  FFMA.FTZ R25, R39, R24, R26 ;  /* 0x0000001827197223 */ /* 0x000fe2000001001a */
[----:B------:R-:W-:-:S02]  /*2840*/  IMAD.U32 R16, R16, 0x10000, RZ ;  /* 0x0001000010107824 */ /* 0x000fc400078e00ff */
[C---:B------:R-:W-:Y:S01]  /*2850*/  FFMA.FTZ R24, R86.reuse, R27, R33 ;  /* 0x0000001b56187223 */ /* 0x040fe20000010021 */
[----:B------:R-:W-:Y:S02]  /*2860*/  IMAD.U32 R27, R9, 0x10000, RZ ;  /* 0x00010000091b7824 */ /* 0x000fe400078e00ff */
[----:B------:R-:W-:Y:S01]  /*2870*/  FFMA.FTZ R87, R87, R4, R88 ;  /* 0x0000000457577223 */ /* 0x000fe20000010058 */
        /* <DEDUP_REMOVED lines=12> */
[C---:B------:R-:W-:Y:S02]  /*2940*/  FFMA.FTZ R18, R84.reuse, R9, R25 ;  /* 0x0000000954127223 */ /* 0x040fe40000010019 */
[----:B------:R-:W-:Y:S02]  /*2950*/  FFMA.FTZ R5, R84, R27, R86 ;  /* 0x0000001b54057223 */ /* 0x000fe40000010056 */
[----:B------:R-:W5:Y:S01]  /*2960*/  LDG.E.128 R24, desc[UR6][R100.64+0x2e800] ;  /* 0x02e8000664187981 */ /* 0x000f62000c1e1d00 */
[----:B------:R-:W-:Y:S02]  /*2970*/  SHF.L.U32 R32, R6, 0x10, RZ ;  /* 0x0000001006207819 */ /* 0x000fe400000006ff */
[C---:B------:R-:W-:Y:S02]  /*2980*/  SHF.L.U32 R16, R10.reuse, 0x10, RZ ;  /* 0x000000100a107819 */ /* 0x040fe400000006ff */
[----:B------:R-:W-:Y:S01]  /*2990*/  PRMT R6, R11, 0x7632, R6 ;  /* 0x000076320b067816 */ /* 0x000fe20000000006 */
[----:B------:R-:W-:Y:S01]  /*29a0*/  FFMA.FTZ R34, R39, R32, R5 ;  /* 0x0000002027227223 */ /* 0x000fe20000010005 */
[----:B------:R-:W-:Y:S01]  /*29b0*/  PRMT R4, R19, 0x7632, R4 ;  /* 0x0000763213047816 */ /* 0x000fe20000000004 */
[----:B------:R-:W-:Y:S01]  /*29c0*/  FFMA.FTZ R9, R39, R16, R18 ;  /* 0x0000001027097223 */ /* 0x000fe20000010012 */
[----:B------:R-:W-:Y:S01]  /*29d0*/  PRMT R10, R10, 0x7632, R10 ;  /* 0x000076320a0a7816 */ /* 0x000fe2000000000a */
[----:B------:R-:W5:Y:S01]  /*29e0*/  LDG.E.128 R16, desc[UR6][R100.64+0x32000] ;  /* 0x0320000664107981 */ /* 0x000f62000c1e1d00 */
[----:B------:R-:W-:-:S02]  /*29f0*/  PRMT R32, R6, 0x7632, R32 ;  /* 0x0000763206207816 */ /* 0x000fc40000000020 */
[----:B------:R-:W-:Y:S01]  /*2a00*/  PRMT R39, R28, 0x7632, R39 ;  /* 0x000076321c277816 */ /* 0x000fe20000000027 */
[----:B------:R-:W-:Y:S01]  /*2a10*/  IMAD.U32 R5, R10, 0x10000, RZ ;  /* 0x000100000a057824 */ /* 0x000fe200078e00ff */
[----:B------:R-:W-:Y:S02]  /*2a20*/  SHF.L.U32 R35, R32, 0x10, RZ ;  /* 0x0000001020237819 */ /* 0x000fe400000006ff */
[----:B------:R-:W-:Y:S02]  /*2a30*/  SHF.L.U32 R32, R28, 0x10, RZ ;  /* 0x000000101c207819 */ /* 0x000fe400000006ff */
[C---:B------:R-:W-:Y:S02]  /*2a40*/  PRMT R28, R40.reuse, 0x7632, R28 ;  /* 0x00007632281c7816 */ /* 0x040fe4000000001c */
[----:B------:R-:W-:Y:S01]  /*2a50*/  SHF.L.U32 R10, R40, 0x10, RZ ;  /* 0x00000010280a7819 */ /* 0x000fe200000006ff */
[C---:B------:R-:W-:Y:S01]  /*2a60*/  FFMA.FTZ R33, R38.reuse, R5, R9 ;  /* 0x0000000526217223 */ /* 0x040fe20000010009 */
        /* <DEDUP_REMOVED lines=8> */
[----:B------:R-:W-:Y:S02]  /*2af0*/  IMAD.U32 R9, R41, 0x10000, RZ ;  /* 0x0001000029097824 */ /* 0x000fe400078e00ff */
[C---:B------:R-:W-:Y:S01]  /*2b00*/  FFMA.FTZ R11, R36.reuse, R11, R33 ;  /* 0x0000000b240b7223 */ /* 0x040fe20000010021 */
[----:B------:R-:W-:Y:S01]  /*2b10*/  FFMA.FTZ R115, R36, R35, R34 ;  /* 0x0000002324737223 */ /* 0x000fe20000010022 */
[----:B------:R-:W-:Y:S01]  /*2b20*/  FFMA.FTZ R117, R9, R28, R32 ;  /* 0x0000001c09757223 */ /* 0x000fe20000010020 */
[----:B------:R-:W5:Y:S04]  /*2b30*/  LDG.E.128 R36, desc[UR6][R100.64+0x1800] ;  /* 0x0018000664247981 */ /* 0x000f68000c1e1d00 */
[----:B------:R-:W5:Y:S01]  /*2b40*/  LDG.E.128 R32, desc[UR6][R102.64+0x1800] ;  /* 0x0018000666207981 */ /* 0x000f62000c1e1d00 */
[----:B------:R-:W-:-:S02]  /*2b50*/  SHF.L.U32 R87, R4, 0x10, RZ ;  /* 0x0000001004577819 */ /* 0x000fc400000006ff */
[----:B------:R-:W-:Y:S02]  /*2b60*/  PRMT R7, R7, 0x7632, R7 ;  /* 0x0000763207077816 */ /* 0x000fe40000000007 */
[----:B------:R-:W-:Y:S02]  /*2b70*/  PRMT R29, R29, 0x7632, R29 ;  /* 0x000076321d1d7816 */ /* 0x000fe4000000001d */
[----:B------:R-:W-:Y:S02]  /*2b80*/  PRMT R4, R41, 0x7632, R4 ;  /* 0x0000763229047816 */ /* 0x000fe40000000004 */
[----:B------:R-:W-:Y:S01]  /*2b90*/  SHF.L.U32 R6, R6, 0x10, RZ ;  /* 0x0000001006067819 */ /* 0x000fe200000006ff */
[----:B------:R-:W-:Y:S01]  /*2ba0*/  IMAD.U32 R29, R29, 0x10000, RZ ;  /* 0x000100001d1d7824 */ /* 0x000fe200078e00ff */
[----:B------:R-:W-:Y:S02]  /*2bb0*/  SHF.L.U32 R28, R7, 0x10, RZ ;  /* 0x00000010071c7819 */ /* 0x000fe400000006ff */
[----:B------:R-:W-:Y:S01]  /*2bc0*/  SHF.L.U32 R4, R4, 0x10, RZ ;  /* 0x0000001004047819 */ /* 0x000fe200000006ff */
[----:B------:R-:W-:Y:S01]  /*2bd0*/  FFMA.FTZ R85, R3, R6, R11 ;  /* 0x0000000603557223 */ /* 0x000fe2000001000b */
[----:B--2---:R-:W-:-:S02]  /*2be0*/  SHF.L.U32 R7, R12, 0x10, RZ ;  /* 0x000000100c077819 */ /* 0x004fc400000006ff */
[----:B------:R-:W-:Y:S01]  /*2bf0*/  PRMT R6, R12, 0x7632, R6 ;  /* 0x000076320c067816 */ /* 0x000fe20000000006 */
[C-C-:B------:R-:W-:Y:S01]  /*2c00*/  FFMA.FTZ R87, R3.reuse, R87, R8.reuse ;  /* 0x0000005703577223 */ /* 0x140fe20000010008 */
[----:B------:R-:W-:Y:S01]  /*2c10*/  FFMA.FTZ R117, R4, R29, R117 ;  /* 0x0000001d04757223 */ /* 0x000fe20000010075 */
[----:B------:R-:W-:Y:S01]  /*2c20*/  FFMA.FTZ R40, R10, R7, R113 ;  /* 0x000000070a287223 */ /* 0x000fe20000010071 */
[C---:B------:R-:W-:Y:S02]  /*2c30*/  PRMT R8, R30.reuse, 0x7632, R8 ;  /* 0x000076321e087816 */ /* 0x040fe40000000008 */
[----:B------:R-:W-:Y:S01]  /*2c40*/  SHF.L.U32 R29, R30, 0x10, RZ ;  /* 0x000000101e1d7819 */ /* 0x000fe200000006ff */
[----:B------:R-:W-:Y:S01]  /*2c50*/  IMAD.U32 R12, R42, 0x10000, RZ ;  /* 0x000100002a0c7824 */ /* 0x000fe200078e00ff */
[----:B------:R-:W-:Y:S02]  /*2c60*/  SHF.L.U32 R30, R6, 0x10, RZ ;  /* 0x00000010061e7819 */ /* 0x000fe400000006ff */
[----:B------:R-:W-:Y:S01]  /*2c70*/  PRMT R7, R42, 0x7632, R7 ;  /* 0x000076322a077816 */ /* 0x000fe20000000007 */
[----:B------:R-:W-:Y:S01]  /*2c80*/  FFMA.FTZ R3, R3, R28, R115 ;  /* 0x0000001c03037223 */ /* 0x000fe20000010073 */
[----:B------:R-:W-:Y:S01]  /*2c90*/  SHF.L.U32 R8, R8, 0x10, RZ ;  /* 0x0000001008087819 */ /* 0x000fe200000006ff */
[----:B------:R-:W-:Y:S01]  /*2ca0*/  FFMA.FTZ R28, R12, R29, R117 ;  /* 0x0000001d0c1c7223 */ /* 0x000fe20000010075 */
[----:B------:R-:W-:Y:S01]  /*2cb0*/  FFMA.FTZ R40, R5, R30, R40 ;  /* 0x0000001e05287223 */ /* 0x000fe20000010028 */
[----:B------:R-:W-:Y:S01]  /*2cc0*/  IMAD.U32 R7, R7, 0x10000, RZ ;  /* 0x0001000007077824 */ /* 0x000fe200078e00ff */
[----:B------:R-:W-:-:S02]  /*2cd0*/  PRMT R29, R13, 0x7632, R29 ;  /* 0x000076320d1d7816 */ /* 0x000fc4000000001d */
[----:B------:R-:W-:Y:S02]  /*2ce0*/  SHF.L.U32 R30, R13, 0x10, RZ ;  /* 0x000000100d1e7819 */ /* 0x000fe400000006ff */
[C---:B------:R-:W-:Y:S02]  /*2cf0*/  PRMT R11, R43.reuse, 0x7632, R11 ;  /* 0x000076322b0b7816 */ /* 0x040fe4000000000b */
[----:B------:R-:W-:Y:S01]  /*2d00*/  SHF.L.U32 R6, R43, 0x10, RZ ;  /* 0x000000102b067819 */ /* 0x000fe200000006ff */
[----:B------:R-:W-:Y:S01]  /*2d10*/  FFMA.FTZ R43, R7, R8, R28 ;  /* 0x00000008072b7223 */ /* 0x000fe2000001001c */
[----:B------:R-:W-:Y:S01]  /*2d20*/  SHF.L.U32 R113, R29, 0x10, RZ ;  /* 0x000000101d717819 */ /* 0x000fe200000006ff */
[----:B------:R-:W-:Y:S01]  /*2d30*/  FFMA.FTZ R115, R9, R30, R40 ;  /* 0x0000001e09737223 */ /* 0x000fe20000010028 */
[C---:B---3--:R-:W-:Y:S01]  /*2d40*/  PRMT R8, R44.reuse, 0x7632, R8 ;  /* 0x000076322c087816 */ /* 0x048fe20000000008 */
[----:B------:R-:W-:Y:S02]  /*2d50*/  IMAD.U32 R44, R44, 0x10000, RZ ;  /* 0x000100002c2c7824 */ /* 0x000fe400078e00ff */
[----:B------:R-:W-:Y:S01]  /*2d60*/  FFMA.FTZ R115, R4, R113, R115 ;  /* 0x0000007104737223 */ /* 0x000fe20000010073 */
[----:B------:R-:W-:Y:S01]  /*2d70*/  SHF.L.U32 R40, R8, 0x10, RZ ;  /* 0x0000001008287819 */ /* 0x000fe200000006ff */
[----:B------:R-:W-:Y:S01]  /*2d80*/  FFMA.FTZ R44, R10, R44, R111 ;  /* 0x0000002c0a2c7223 */ /* 0x000fe2000001006f */
[----:B------:R-:W-:-:S02]  /*2d90*/  SHF.L.U32 R113, R14, 0x10, RZ ;  /* 0x000000100e717819 */ /* 0x000fc400000006ff */
[----:B------:R-:W-:Y:S02]  /*2da0*/  PRMT R8, R14, 0x7632, R8 ;  /* 0x000076320e087816 */ /* 0x000fe40000000008 */
[C---:B------:R-:W-:Y:S02]  /*2db0*/  PRMT R13, R31.reuse, 0x7632, R13 ;  /* 0x000076321f0d7816 */ /* 0x040fe4000000000d */
[----:B------:R-:W-:Y:S01]  /*2dc0*/  SHF.L.U32 R41, R31, 0x10, RZ ;  /* 0x000000101f297819 */ /* 0x000fe200000006ff */
[----:B------:R-:W-:Y:S01]  /*2dd0*/  FFMA.FTZ R84, R5, R40, R44 ;  /* 0x0000002805547223 */ /* 0x000fe2000001002c */
[----:B------:R-:W2:Y:S01]  /*2de0*/  LDG.E.128 R28, desc[UR6][R100.64+0x5000] ;  /* 0x00500006641c7981 */ /* 0x000ea2000c1e1d00 */
[----:B------:R-:W-:Y:S01]  /*2df0*/  SHF.L.U32 R40, R8, 0x10, RZ ;  /* 0x0000001008287819 */ /* 0x000fe200000006ff */
[----:B------:R-:W-:Y:S01]  /*2e00*/  FFMA.FTZ R42, R12, R113, R115 ;  /* 0x000000710c2a7223 */ /* 0x000fe20000010073 */
[--C-:B------:R-:W-:Y:S01]  /*2e10*/  FFMA.FTZ R14, R6, R41, R43.reuse ;  /* 0x00000029060e7223 */ /* 0x100fe2000001002b */
[C---:B------:R-:W-:Y:S01]  /*2e20*/  PRMT R43, R45.reuse, 0x7632, R43 ;  /* 0x000076322d2b7816 */ /* 0x040fe2000000002b */
[----:B------:R-:W-:Y:S01]  /*2e30*/  IMAD.U32 R44, R45, 0x10000, RZ ;  /* 0x000100002d2c7824 */ /* 0x000fe200078e00ff */
[----:B------:R-:W-:Y:S01]  /*2e40*/  SHF.L.U32 R8, R13, 0x10, RZ ;  /* 0x000000100d087819 */ /* 0x000fe200000006ff */
[----:B------:R-:W-:Y:S01]  /*2e50*/  FFMA.FTZ R41, R7, R40, R42 ;  /* 0x0000002807297223 */ /* 0x000fe2000001002a */
[----:B------:R-:W-:Y:S01]  /*2e60*/  SHF.L.U32 R13, R15, 0x10, RZ ;  /* 0x000000100f0d7819 */ /* 0x000fe200000006ff */
[----:B------:R-:W-:-:S02]  /*2e70*/  IMAD.U32 R43, R43, 0x10000, RZ ;  /* 0x000100002b2b7824 */ /* 0x000fc400078e00ff */
[----:B------:R-:W-:Y:S01]  /*2e80*/  FFMA.FTZ R45, R9, R44, R84 ;  /* 0x0000002c092d7223 */ /* 0x000fe20000010054 */
[----:B------:R-:W-:Y:S01]  /*2e90*/  SHF.L.U32 R11, R11, 0x10, RZ ;  /* 0x000000100b0b7819 */ /* 0x000fe200000006ff */
[----:B------:R-:W-:Y:S01]  /*2ea0*/  FFMA.FTZ R40, R6, R13, R41 ;  /* 0x0000000d06287223 */ /* 0x000fe20000010029 */
[----:B------:R-:W-:Y:S01]  /*2eb0*/  PRMT R13, R46, 0x7632, R13 ;  /* 0x000076322e0d7816 */ /* 0x000fe2000000000d */
[----:B------:R-:W-:Y:S01]  /*2ec0*/  FFMA.FTZ R43, R4, R43, R45 ;  /* 0x0000002b042b7223 */ /* 0x000fe2000001002d */
[----:B------:R-:W-:Y:S02]  /*2ed0*/  PRMT R15, R15, 0x7632, R15 ;  /* 0x000076320f0f7816 */ /* 0x000fe4000000000f */
[----:B------:R-:W-:Y:S01]  /*2ee0*/  SHF.L.U32 R41, R46, 0x10, RZ ;  /* 0x000000102e297819 */ /* 0x000fe200000006ff */
[----:B------:R-:W-:Y:S01]  /*2ef0*/  FFMA.FTZ R8, R11, R8, R14 ;  /* 0x000000080b087223 */ /* 0x000fe2000001000e */
[----:B------:R-:W-:Y:S01]  /*2f00*/  SHF.L.U32 R14, R15, 0x10, RZ ;  /* 0x000000100f0e7819 */ /* 0x000fe200000006ff */
[----:B------:R-:W-:-:S02]  /*2f10*/  IMAD.U32 R42, R13, 0x10000, RZ ;  /* 0x000100000d2a7824 */ /* 0x000fc400078e00ff */
[----:B------:R-:W-:Y:S01]  /*2f20*/  FFMA.FTZ R44, R12, R41, R43 ;  /* 0x000000290c2c7223 */ /* 0x000fe2000001002b */
[C---:B----4-:R-:W-:Y:S01]  /*2f30*/  PRMT R15, R48.reuse, 0x7632, R15 ;  /* 0x00007632300f7816 */ /* 0x050fe2000000000f */
[----:B------:R-:W-:Y:S01]  /*2f40*/  FFMA.FTZ R13, R11, R14, R40 ;  /* 0x0000000e0b0d7223 */ /* 0x000fe20000010028 */
[----:B------:R-:W-:Y:S01]  /*2f50*/  SHF.L.U32 R48, R48, 0x10, RZ ;  /* 0x0000001030307819 */ /* 0x000fe200000006ff */
[----:B------:R-:W-:Y:S02]  /*2f60*/  FFMA.FTZ R45, R7, R42, R44 ;  /* 0x0000002a072d7223 */ /* 0x000fe4000001002c */
[----:B------:R-:W3:Y:S01]  /*2f70*/  LDG.E.128 R40, desc[UR6][R100.64+0x8800] ;  /* 0x0088000664287981 */ /* 0x000ee2000c1e1d00 */
[----:B------:R-:W-:Y:S01]  /*2f80*/  SHF.L.U32 R14, R15, 0x10, RZ ;  /* 0x000000100f0e7819 */ /* 0x000fe200000006ff */
[----:B------:R-:W-:Y:S01]  /*2f90*/  FFMA.FTZ R48, R10, R48, R109 ;  /* 0x000000300a307223 */ /* 0x000fe2000001006d */
[C---:B-----5:R-:W-:Y:S02]  /*2fa0*/  PRMT R46, R52.reuse, 0x7632, R46 ;  /* 0x00007632342e7816 */ /* 0x060fe4000000002e */
[----:B------:R-:W-:Y:S01]  /*2fb0*/  SHF.L.U32 R52, R52, 0x10, RZ ;  /* 0x0000001034347819 */ /* 0x000fe200000006ff */
[----:B------:R-:W-:Y:S01]  /*2fc0*/  FFMA.FTZ R14, R5, R14, R48 ;  /* 0x0000000e050e7223 */ /* 0x000fe20000010030 */
[----:B------:R-:W-:Y:S01]  /*2fd0*/  SHF.L.U32 R44, R49, 0x10, RZ ;  /* 0x00000010312c7819 */ /* 0x000fe200000006ff */
[----:B------:R-:W-:Y:S01]  /*2fe0*/  IMAD.U32 R15, R47, 0x10000, RZ ;  /* 0x000100002f0f7824 */ /* 0x000fe200078e00ff */
[----:B------:R-:W-:Y:S01]  /*2ff0*/  SHF.L.U32 R46, R46, 0x10, RZ ;  /* 0x000000102e2e7819 */ /* 0x000fe200000006ff */
[----:B------:R-:W-:Y:S01]  /*3000*/  FFMA.FTZ R52, R10, R52, R107 ;  /* 0x000000340a347223 */ /* 0x000fe2000001006b */
[----:B------:R-:W-:Y:S01]  /*3010*/  PRMT R49, R49, 0x7632, R49 ;  /* 0x0000763231317816 */ /* 0x000fe20000000031 */
[--C-:B------:R-:W-:Y:S01]  /*3020*/  FFMA.FTZ R109, R9, R44, R14.reuse ;  /* 0x0000002c096d7223 */ /* 0x100fe2000001000e */
[----:B------:R-:W-:Y:S01]  /*3030*/  PRMT R14, R47, 0x7632, R14 ;  /* 0x000076322f0e7816 */ /* 0x000fe2000000000e */
[----:B------:R-:W-:Y:S01]  /*3040*/  FFMA.FTZ R48, R6, R15, R45 ;  /* 0x0000000f06307223 */ /* 0x000fe2000001002d */
[----:B------:R-:W-:Y:S01]  /*3050*/  FFMA.FTZ R88, R5, R46, R52 ;  /* 0x0000002e05587223 */ /* 0x000fe20000010034 */
[----:B------:R-:W-:Y:S01]  /*3060*/  SHF.L.U32 R49, R49, 0x10, RZ ;  /* 0x0000001031317819 */ /* 0x000fe200000006ff */
[----:B------:R-:W4:Y:S01]  /*3070*/  LDG.E.128 R44, desc[UR6][R100.64+0xc000] ;  /* 0x00c00006642c7981 */ /* 0x000f22000c1e1d00 */
[----:B------:R-:W-:Y:S01]  /*3080*/  PRMT R15, R50, 0x7632, R15 ;  /* 0x00007632320f7816 */ /* 0x000fe2000000000f */
[----:B------:R-:W-:Y:S01]  /*3090*/  IMAD.U32 R14, R14, 0x10000, RZ ;  /* 0x000100000e0e7824 */ /* 0x000fe200078e00ff */
[C---:B------:R-:W-:Y:S01]  /*30a0*/  PRMT R84, R53.reuse, 0x7632, R84 ;  /* 0x0000763235547816 */ /* 0x040fe20000000054 */
[----:B------:R-:W-:Y:S01]  /*30b0*/  FFMA.FTZ R109, R4, R49, R109 ;  /* 0x00000031046d7223 */ /* 0x000fe2000001006d */
[----:B------:R-:W-:-:S02]  /*30c0*/  SHF.L.U32 R86, R53, 0x10, RZ ;  /* 0x0000001035567819 */ /* 0x000fc400000006ff */
[----:B------:R-:W-:Y:S02]  /*30d0*/  SHF.L.U32 R49, R50, 0x10, RZ ;  /* 0x0000001032317819 */ /* 0x000fe400000006ff */
[----:B------:R-:W-:Y:S01]  /*30e0*/  SHF.L.U32 R50, R15, 0x10, RZ ;  /* 0x000000100f327819 */ /* 0x000fe200000006ff */
[----:B------:R-:W-:Y:S01]  /*30f0*/  FFMA.FTZ R14, R11, R14, R48 ;  /* 0x0000000e0b0e7223 */ /* 0x000fe20000010030 */
[----:B------:R-:W-:Y:S01]  /*3100*/  SHF.L.U32 R15, R84, 0x10, RZ ;  /* 0x00000010540f7819 */ /* 0x000fe200000006ff */
[----:B------:R-:W-:Y:S01]  /*3110*/  FFMA.FTZ R53, R9, R86, R88 ;  /* 0x0000005609357223 */ /* 0x000fe20000010058 */
        /* <DEDUP_REMOVED lines=8> */
[----:B------:R-:W-:Y:S02]  /*31a0*/  SHF.L.U32 R48, R48, 0x10, RZ ;  /* 0x0000001030307819 */ /* 0x000fe400000006ff */
[----:B------:R-:W-:Y:S01]  /*31b0*/  PRMT R51, R51, 0x7632, R51 ;  /* 0x0000763233337816 */ /* 0x000fe20000000033 */
[----:B------:R-:W-:Y:S01]  /*31c0*/  FFMA.FTZ R84, R12, R53, R107 ;  /* 0x000000350c547223 */ /* 0x000fe2000001006b */
[----:B------:R-:W-:Y:S01]  /*31d0*/  FFMA.FTZ R56, R6, R15, R49 ;  /* 0x0000000f06387223 */ /* 0x000fe20000010031 */
[----:B------:R-:W-:Y:S01]  /*31e0*/  FFMA.FTZ R88, R5, R48, R50 ;  /* 0x0000003005587223 */ /* 0x000fe20000010032 */
[----:B------:R-:W-:Y:S01]  /*31f0*/  PRMT R53, R57, 0x7632, R53 ;  /* 0x0000763239357816 */ /* 0x000fe20000000035 */
[----:B------:R-:W-:Y:S01]  /*3200*/  IMAD.U32 R52, R51, 0x10000, RZ ;  /* 0x0001000033347824 */ /* 0x000fe200078e00ff */
[----:B------:R-:W-:Y:S01]  /*3210*/  SHF.L.U32 R86, R57, 0x10, RZ ;  /* 0x0000001039567819 */ /* 0x000fe200000006ff */
[----:B------:R-:W5:Y:S01]  /*3220*/  LDG.E.128 R48, desc[UR6][R100.64+0xf800] ;  /* 0x00f8000664307981 */ /* 0x000f62000c1e1d00 */
[----:B------:R-:W-:-:S02]  /*3230*/  PRMT R54, R54, 0x7632, R54 ;  /* 0x0000763236367816 */ /* 0x000fc40000000036 */
[----:B------:R-:W-:Y:S01]  /*3240*/  SHF.L.U32 R105, R53, 0x10, RZ ;  /* 0x0000001035697819 */ /* 0x000fe200000006ff */
[----:B------:R-:W-:Y:S01]  /*3250*/  FFMA.FTZ R109, R9, R86, R88 ;  /* 0x00000056096d7223 */ /* 0x000fe20000010058 */
[----:B------:R-:W-:Y:S02]  /*3260*/  SHF.L.U32 R54, R54, 0x10, RZ ;  /* 0x0000001036367819 */ /* 0x000fe400000006ff */
[----:B------:R-:W-:Y:S01]  /*3270*/  SHF.L.U32 R107, R58, 0x10, RZ ;  /* 0x000000103a6b7819 */ /* 0x000fe200000006ff */
[----:B------:R-:W-:Y:S01]  /*3280*/  FFMA.FTZ R105, R4, R105, R109 ;  /* 0x0000006904697223 */ /* 0x000fe2000001006d */
[----:B------:R-:W-:Y:S02]  /*3290*/  PRMT R58, R58, 0x7632, R58 ;  /* 0x000076323a3a7816 */ /* 0x000fe4000000003a */
[C---:B------:R-:W-:Y:S02]  /*32a0*/  SHF.L.U32 R86, R60.reuse, 0x10, RZ ;  /* 0x000000103c567819 */ /* 0x040fe400000006ff */
[----:B------:R-:W-:Y:S01]  /*32b0*/  PRMT R60, R60, 0x7632, R60 ;  /* 0x000076323c3c7816 */ /* 0x000fe2000000003c */
[----:B------:R-:W-:Y:S01]  /*32c0*/  FFMA.FTZ R57, R7, R54, R84 ;  /* 0x0000003607397223 */ /* 0x000fe20000010054 */
[----:B------:R-:W-:Y:S01]  /*32d0*/  IMAD.U32 R53, R55, 0x10000, RZ ;  /* 0x0001000037357824 */ /* 0x000fe200078e00ff */
[----:B------:R-:W-:Y:S01]  /*32e0*/  SHF.L.U32 R58, R58, 0x10, RZ ;  /* 0x000000103a3a7819 */ /* 0x000fe200000006ff */
[----:B------:R-:W-:Y:S01]  /*32f0*/  FFMA.FTZ R84, R12, R107, R105 ;  /* 0x0000006b0c547223 */ /* 0x000fe20000010069 */
[----:B------:R-:W-:Y:S01]  /*3300*/  SHF.L.U32 R60, R60, 0x10, RZ ;  /* 0x000000103c3c7819 */ /* 0x000fe200000006ff */
[----:B------:R-:W-:Y:S01]  /*3310*/  FFMA.FTZ R86, R10, R86, R89 ;  /* 0x000000560a567223 */ /* 0x000fe20000010059 */
[--C-:B------:R-:W-:Y:S01]  /*3320*/  FFMA.FTZ R15, R11, R52, R56.reuse ;  /* 0x000000340b0f7223 */ /* 0x100fe20000010038 */
[----:B------:R-:W-:Y:S01]  /*3330*/  PRMT R56, R55, 0x7632, R56 ;  /* 0x0000763237387816 */ /* 0x000fe20000000038 */
[----:B------:R-:W-:Y:S01]  /*3340*/  FFMA.FTZ R88, R6, R53, R57 ;  /* 0x0000003506587223 */ /* 0x000fe20000010039 */
[----:B------:R-:W-:Y:S01]  /*3350*/  FFMA.FTZ R105, R7, R58, R84 ;  /* 0x0000003a07697223 */ /* 0x000fe20000010054 */
[----:B------:R-:W5:Y:S01]  /*3360*/  LDG.E.128 R52, desc[UR6][R100.64+0x13000] ;  /* 0x0130000664347981 */ /* 0x000f62000c1e1d00 */
[----:B------:R-:W-:-:S02]  /*3370*/  IMAD.U32 R84, R61, 0x10000, RZ ;  /* 0x000100003d547824 */ /* 0x000fc400078e00ff */
[----:B------:R-:W-:Y:S01]  /*3380*/  FFMA.FTZ R60, R5, R60, R86 ;  /* 0x0000003c053c7223 */ /* 0x000fe20000010056 */
[----:B------:R-:W-:Y:S02]  /*3390*/  PRMT R61, R61, 0x7632, R61 ;  /* 0x000076323d3d7816 */ /* 0x000fe4000000003d */
[C---:B------:R-:W-:Y:S01]  /*33a0*/  PRMT R57, R59.reuse, 0x7632, R57 ;  /* 0x000076323b397816 */ /* 0x040fe20000000039 */
[----:B------:R-:W-:Y:S02]  /*33b0*/  IMAD.U32 R59, R59, 0x10000, RZ ;  /* 0x000100003b3b7824 */ /* 0x000fe400078e00ff */
[----:B------:R-:W-:Y:S01]  /*33c0*/  FFMA.FTZ R107, R9, R84, R60 ;  /* 0x00000054096b7223 */ /* 0x000fe2000001003c */
[----:B------:R-:W-:Y:S02]  /*33d0*/  SHF.L.U32 R61, R61, 0x10, RZ ;  /* 0x000000103d3d7819 */ /* 0x000fe400000006ff */
        /* <DEDUP_REMOVED lines=9> */
[----:B------:R-:W-:Y:S02]  /*3470*/  IMAD.U32 R64, R64, 0x10000, RZ ;  /* 0x0001000040407824 */ /* 0x000fe400078e00ff */
[C---:B------:R-:W-:Y:S01]  /*3480*/  FFMA.FTZ R88, R11.reuse, R56, R88 ;  /* 0x000000380b587223 */ /* 0x040fe20000010058 */
[----:B------:R-:W-:Y:S01]  /*3490*/  FFMA.FTZ R89, R11, R58, R59 ;  /* 0x0000003a0b597223 */ /* 0x000fe2000001003b */
[----:B------:R-:W-:Y:S01]  /*34a0*/  FFMA.FTZ R62, R12, R105, R61 ;  /* 0x000000690c3e7223 */ /* 0x000fe2000001003d */
[----:B------:R-:W5:Y:S01]  /*34b0*/  LDG.E.128 R56, desc[UR6][R100.64+0x16800] ;  /* 0x0168000664387981 */ /* 0x000f62000c1e1d00 */
[----:B------:R-:W-:Y:S01]  /*34c0*/  SHF.L.U32 R84, R65, 0x10, RZ ;  /* 0x0000001041547819 */ /* 0x000fe200000006ff */
[----:B------:R-:W-:Y:S01]  /*34d0*/  FFMA.FTZ R64, R5, R64, R86 ;  /* 0x0000004005407223 */ /* 0x000fe20000010056 */
[----:B------:R-:W-:-:S02]  /*34e0*/  SHF.L.U32 R60, R60, 0x10, RZ ;  /* 0x000000103c3c7819 */ /* 0x000fc400000006ff */
[----:B------:R-:W-:Y:S01]  /*34f0*/  PRMT R61, R65, 0x7632, R61 ;  /* 0x00007632413d7816 */ /* 0x000fe2000000003d */
[----:B------:R-:W-:Y:S01]  /*3500*/  FFMA.FTZ R107, R9, R84, R64 ;  /* 0x00000054096b7223 */ /* 0x000fe20000010040 */
[----:B------:R-:W-:Y:S01]  /*3510*/  SHF.L.U32 R65, R63, 0x10, RZ ;  /* 0x000000103f417819 */ /* 0x000fe200000006ff */
[----:B------:R-:W-:Y:S01]  /*3520*/  FFMA.FTZ R99, R7, R60, R62 ;  /* 0x0000003c07637223 */ /* 0x000fe2000001003e */
[----:B------:R-:W-:Y:S01]  /*3530*/  PRMT R64, R63, 0x7632, R64 ;  /* 0x000076323f407816 */ /* 0x000fe20000000040 */
[----:B------:R-:W-:Y:S02]  /*3540*/  IMAD.U32 R105, R61, 0x10000, RZ ;  /* 0x000100003d697824 */ /* 0x000fe400078e00ff */
[----:B------:R-:W5:Y:S01]  /*3550*/  LDG.E.128 R60, desc[UR6][R100.64+0x1a000] ;  /* 0x01a00006643c7981 */ /* 0x000f62000c1e1d00 */
[----:B------:R-:W-:Y:S01]  /*3560*/  FFMA.FTZ R90, R6, R65, R99 ;  /* 0x00000041065a7223 */ /* 0x000fe20000010063 */
[----:B------:R-:W-:Y:S01]  /*3570*/  PRMT R65, R66, 0x7632, R65 ;  /* 0x0000763242417816 */ /* 0x000fe20000000041 */
[----:B------:R-:W-:Y:S01]  /*3580*/  FFMA.FTZ R105, R4, R105, R107 ;  /* 0x0000006904697223 */ /* 0x000fe2000001006b */
[----:B------:R-:W-:-:S02]  /*3590*/  SHF.L.U32 R99, R66, 0x10, RZ ;  /* 0x0000001042637819 */ /* 0x000fc400000006ff */
[C---:B------:R-:W-:Y:S02]  /*35a0*/  PRMT R84, R68.reuse, 0x7632, R84 ;  /* 0x0000763244547816 */ /* 0x040fe40000000054 */
[----:B------:R-:W-:Y:S02]  /*35b0*/  SHF.L.U32 R86, R68, 0x10, RZ ;  /* 0x0000001044567819 */ /* 0x000fe400000006ff */
[----:B------:R-:W-:Y:S01]  /*35c0*/  SHF.L.U32 R64, R64, 0x10, RZ ;  /* 0x0000001040407819 */ /* 0x000fe200000006ff */
[----:B------:R-:W-:Y:S02]  /*35d0*/  IMAD.U32 R66, R65, 0x10000, RZ ;  /* 0x0001000041427824 */ /* 0x000fe400078e00ff */
[----:B------:R-:W-:Y:S01]  /*35e0*/  FFMA.FTZ R68, R12, R99, R105 ;  /* 0x000000630c447223 */ /* 0x000fe20000010069 */
[----:B------:R-:W-:Y:S01]  /*35f0*/  SHF.L.U32 R84, R84, 0x10, RZ ;  /* 0x0000001054547819 */ /* 0x000fe200000006ff */
[----:B------:R-:W-:Y:S01]  /*3600*/  FFMA.FTZ R86, R10, R86, R97 ;  /* 0x000000560a567223 */ /* 0x000fe20000010061 */
[----:B------:R-:W-:Y:S01]  /*3610*/  FFMA.FTZ R90, R11, R64, R90 ;  /* 0x000000400b5a7223 */ /* 0x000fe2000001005a */
[----:B------:R-:W-:Y:S01]  /*3620*/  FFMA.FTZ R97, R7, R66, R68 ;  /* 0x0000004207617223 */ /* 0x000fe20000010044 */
[----:B------:R-:W-:Y:S01]  /*3630*/  SHF.L.U32 R64, R69, 0x10, RZ ;  /* 0x0000001045407819 */ /* 0x000fe200000006ff */
[----:B------:R-:W-:Y:S01]  /*3640*/  FFMA.FTZ R84, R5, R84, R86 ;  /* 0x0000005405547223 */ /* 0x000fe20000010056 */
[----:B------:R-:W-:-:S02]  /*3650*/  PRMT R69, R69, 0x7632, R69 ;  /* 0x0000763245457816 */ /* 0x000fc40000000045 */
[C---:B------:R-:W-:Y:S02]  /*3660*/  PRMT R66, R72.reuse, 0x7632, R66 ;  /* 0x0000763248427816 */ /* 0x040fe40000000042 */
[----:B------:R-:W-:Y:S01]  /*3670*/  SHF.L.U32 R72, R72, 0x10, RZ ;  /* 0x0000001048487819 */ /* 0x000fe200000006ff */
[----:B------:R-:W-:Y:S01]  /*3680*/  FFMA.FTZ R99, R9, R64, R84 ;  /* 0x0000004009637223 */ /* 0x000fe20000010054 */
[----:B------:R-:W-:Y:S02]  /*3690*/  SHF.L.U32 R69, R69, 0x10, RZ ;  /* 0x0000001045457819 */ /* 0x000fe400000006ff */
[----:B------:R-:W-:Y:S01]  /*36a0*/  SHF.L.U32 R66, R66, 0x10, RZ ;  /* 0x0000001042427819 */ /* 0x000fe200000006ff */
[----:B------:R-:W-:Y:S01]  /*36b0*/  FFMA.FTZ R64, R10, R72, R91 ;  /* 0x000000480a407223 */ /* 0x000fe2000001005b */
[----:B------:R-:W-:Y:S02]  /*36c0*/  IMAD.U32 R65, R67, 0x10000, RZ ;  /* 0x0001000043417824 */ /* 0x000fe400078e00ff */
[----:B------:R-:W-:Y:S01]  /*36d0*/  FFMA.FTZ R99, R4, R69, R99 ;  /* 0x0000004504637223 */ /* 0x000fe20000010063 */
[----:B------:R-:W-:Y:S01]  /*36e0*/  PRMT R86, R73, 0x7632, R86 ;  /* 0x0000763249567816 */ /* 0x000fe20000000056 */
[----:B------:R-:W-:Y:S01]  /*36f0*/  FFMA.FTZ R94, R5, R66, R64 ;  /* 0x00000042055e7223 */ /* 0x000fe20000010040 */
[----:B------:R-:W-:-:S02]  /*3700*/  SHF.L.U32 R92, R73, 0x10, RZ ;  /* 0x00000010495c7819 */ /* 0x000fc400000006ff */
[C---:B------:R-:W-:Y:S02]  /*3710*/  PRMT R69, R70.reuse, 0x7632, R69 ;  /* 0x0000763246457816 */ /* 0x040fe40000000045 */
        /* <DEDUP_REMOVED lines=8> */
[----:B------:R-:W-:Y:S01]  /*37a0*/  SHF.L.U32 R99, R74, 0x10, RZ ;  /* 0x000000104a637819 */ /* 0x000fe200000006ff */
[----:B------:R-:W-:Y:S01]  /*37b0*/  IMAD.U32 R68, R68, 0x10000, RZ ;  /* 0x0001000044447824 */ /* 0x000fe200078e00ff */
[----:B------:R-:W-:Y:S01]  /*37c0*/  PRMT R74, R74, 0x7632, R74 ;  /* 0x000076324a4a7816 */ /* 0x000fe2000000004a */
[----:B------:R-:W-:-:S02]  /*37d0*/  IMAD.U32 R69, R71, 0x10000, RZ ;  /* 0x0001000047457824 */ /* 0x000fc400078e00ff */
[----:B------:R-:W-:Y:S01]  /*37e0*/  FFMA.FTZ R97, R4, R97, R105 ;  /* 0x0000006104617223 */ /* 0x000fe20000010069 */
[----:B------:R-:W-:Y:S01]  /*37f0*/  FFMA.FTZ R73, R7, R70, R84 ;  /* 0x0000004607497223 */ /* 0x000fe20000010054 */
[----:B------:R-:W-:Y:S01]  /*3800*/  SHF.L.U32 R74, R74, 0x10, RZ ;  /* 0x000000104a4a7819 */ /* 0x000fe200000006ff */
[--C-:B------:R-:W-:Y:S01]  /*3810*/  FFMA.FTZ R91, R11, R68, R72.reuse ;  /* 0x000000440b5b7223 */ /* 0x100fe20000010048 */
[----:B------:R-:W-:Y:S01]  /*3820*/  FFMA.FTZ R84, R12, R99, R97 ;  /* 0x000000630c547223 */ /* 0x000fe20000010061 */
[----:B------:R-:W-:Y:S01]  /*3830*/  SHF.L.U32 R86, R76, 0x10, RZ ;  /* 0x000000104c567819 */ /* 0x000fe200000006ff */
[--C-:B------:R-:W-:Y:S01]  /*3840*/  FFMA.FTZ R92, R6, R69, R73.reuse ;  /* 0x00000045065c7223 */ /* 0x100fe20000010049 */
[----:B------:R-:W-:Y:S02]  /*3850*/  PRMT R72, R71, 0x7632, R72 ;  /* 0x0000763247487816 */ /* 0x000fe40000000048 */
[----:B------:R-:W-:Y:S01]  /*3860*/  PRMT R76, R76, 0x7632, R76 ;  /* 0x000076324c4c7816 */ /* 0x000fe2000000004c */
[----:B------:R-:W5:Y:S01]  /*3870*/  LDG.E.128 R68, desc[UR6][R100.64+0x21000] ;  /* 0x0210000664447981 */ /* 0x000f62000c1e1d00 */
[C---:B------:R-:W-:Y:S01]  /*3880*/  PRMT R73, R75.reuse, 0x7632, R73 ;  /* 0x000076324b497816 */ /* 0x040fe20000000049 */
[----:B------:R-:W-:-:S02]  /*3890*/  IMAD.U32 R75, R75, 0x10000, RZ ;  /* 0x000100004b4b7824 */ /* 0x000fc400078e00ff */
[----:B------:R-:W-:Y:S01]  /*38a0*/  FFMA.FTZ R97, R7, R74, R84 ;  /* 0x0000004a07617223 */ /* 0x000fe20000010054 */
[----:B------:R-:W-:Y:S01]  /*38b0*/  SHF.L.U32 R76, R76, 0x10, RZ ;  /* 0x000000104c4c7819 */ /* 0x000fe200000006ff */
[----:B------:R-:W-:Y:S01]  /*38c0*/  FFMA.FTZ R86, R10, R86, R93 ;  /* 0x000000560a567223 */ /* 0x000fe2000001005d */
[----:B------:R-:W-:Y:S01]  /*38d0*/  SHF.L.U32 R72, R72, 0x10, RZ ;  /* 0x0000001048487819 */ /* 0x000fe200000006ff */
[----:B------:R-:W-:Y:S01]  /*38e0*/  FFMA.FTZ R75, R6, R75, R97 ;  /* 0x0000004b064b7223 */ /* 0x000fe20000010061 */
[----:B------:R-:W-:Y:S01]  /*38f0*/  SHF.L.U32 R74, R73, 0x10, RZ ;  /* 0x00000010494a7819 */ /* 0x000fe200000006ff */
[----:B------:R-:W-:Y:S02]  /*3900*/  IMAD.U32 R84, R77, 0x10000, RZ ;  /* 0x000100004d547824 */ /* 0x000fe400078e00ff */
[----:B------:R-:W-:Y:S01]  /*3910*/  FFMA.FTZ R76, R5, R76, R86 ;  /* 0x0000004c054c7223 */ /* 0x000fe20000010056 */
[----:B------:R-:W-:Y:S01]  /*3920*/  PRMT R77, R77, 0x7632, R77 ;  /* 0x000076324d4d7816 */ /* 0x000fe2000000004d */
[C---:B------:R-:W-:Y:S01]  /*3930*/  FFMA.FTZ R92, R11.reuse, R72, R92 ;  /* 0x000000480b5c7223 */ /* 0x040fe2000001005c */
[----:B------:R-:W-:Y:S01]  /*3940*/  FFMA.FTZ R93, R11, R74, R75 ;  /* 0x0000004a0b5d7223 */ /* 0x000fe2000001004b */
[----:B------:R-:W-:Y:S01]  /*3950*/  FFMA.FTZ R99, R9, R84, R76 ;  /* 0x0000005409637223 */ /* 0x000fe2000001004c */
[----:B------:R-:W5:Y:S01]  /*3960*/  LDG.E.128 R72, desc[UR6][R100.64+0x24800] ;  /* 0x0248000664487981 */ /* 0x000f62000c1e1d00 */
[----:B------:R-:W-:-:S02]  /*3970*/  SHF.L.U32 R77, R77, 0x10, RZ ;  /* 0x000000104d4d7819 */ /* 0x000fc400000006ff */
[C---:B------:R-:W-:Y:S02]  /*3980*/  PRMT R84, R80.reuse, 0x7632, R84 ;  /* 0x0000763250547816 */ /* 0x040fe40000000054 */
        /* <DEDUP_REMOVED lines=8> */
[--C-:B------:R-:W-:Y:S01]  /*3a10*/  FFMA.FTZ R84, R5, R84, R80.reuse ;  /* 0x0000005405547223 */ /* 0x100fe20000010050 */
[C---:B------:R-:W-:Y:S02]  /*3a20*/  SHF.L.U32 R86, R81.reuse, 0x10, RZ ;  /* 0x0000001051567819 */ /* 0x040fe400000006ff */
[----:B------:R-:W-:Y:S01]  /*3a30*/  PRMT R80, R81, 0x7632, R80 ;  /* 0x0000763251507816 */ /* 0x000fe20000000050 */
[----:B------:R-:W-:Y:S01]  /*3a40*/  FFMA.FTZ R81, R7, R76, R78 ;  /* 0x0000004c07517223 */ /* 0x000fe2000001004e */
[----:B------:R-:W-:Y:S02]  /*3a50*/  SHF.L.U32 R76, R20, 0x10, RZ ;  /* 0x00000010144c7819 */ /* 0x000fe400000006ff */
[C---:B------:R-:W-:Y:S01]  /*3a60*/  PRMT R20, R79.reuse, 0x7632, R20 ;  /* 0x000076324f147816 */ /* 0x040fe20000000014 */
[----:B------:R-:W-:Y:S01]  /*3a70*/  IMAD.U32 R95, R80, 0x10000, RZ ;  /* 0x00010000505f7824 */ /* 0x000fe200078e00ff */
[----:B------:R-:W-:Y:S02]  /*3a80*/  SHF.L.U32 R77, R79, 0x10, RZ ;  /* 0x000000104f4d7819 */ /* 0x000fe400000006ff */
[----:B------:R-:W-:Y:S01]  /*3a90*/  PRMT R80, R20, 0x7632, R80 ;  /* 0x0000763214507816 */ /* 0x000fe20000000050 */
[----:B------:R-:W-:Y:S01]  /*3aa0*/  FFMA.FTZ R97, R9, R86, R84 ;  /* 0x0000005609617223 */ /* 0x000fe20000010054 */
[----:B------:R-:W-:-:S02]  /*3ab0*/  FFMA.FTZ R98, R10, R76, R87 ;  /* 0x0000004c0a627223 */ /* 0x000fc40000010057 */
[----:B------:R-:W-:Y:S01]  /*3ac0*/  SHF.L.U32 R84, R80, 0x10, RZ ;  /* 0x0000001050547819 */ /* 0x000fe200000006ff */
[----:B------:R-:W-:Y:S01]  /*3ad0*/  FFMA.FTZ R94, R6, R77, R81 ;  /* 0x0000004d065e7223 */ /* 0x000fe20000010051 */
[----:B------:R-:W-:Y:S01]  /*3ae0*/  PRMT R80, R82, 0x7632, R80 ;  /* 0x0000763252507816 */ /* 0x000fe20000000050 */
[----:B------:R-:W-:Y:S01]  /*3af0*/  FFMA.FTZ R95, R4, R95, R97 ;  /* 0x0000005f045f7223 */ /* 0x000fe20000010061 */
[----:B------:R-:W-:Y:S01]  /*3b00*/  SHF.L.U32 R81, R82, 0x10, RZ ;  /* 0x0000001052517819 */ /* 0x000fe200000006ff */
[C---:B------:R-:W-:Y:S01]  /*3b10*/  IMAD.U32 R96, R21.reuse, 0x10000, RZ ;  /* 0x0001000015607824 */ /* 0x040fe200078e00ff */
[----:B------:R-:W-:Y:S01]  /*3b20*/  PRMT R86, R21, 0x7632, R86 ;  /* 0x0000763215567816 */ /* 0x000fe20000000056 */
[----:B------:R-:W-:Y:S01]  /*3b30*/  FFMA.FTZ R84, R5, R84, R98 ;  /* 0x0000005405547223 */ /* 0x000fe20000010062 */
[----:B------:R-:W5:Y:S01]  /*3b40*/  LDG.E.128 R76, desc[UR6][R100.64+0x28000] ;  /* 0x02800006644c7981 */ /* 0x000f62000c1e1d00 */
[----:B------:R-:W-:Y:S01]  /*3b50*/  SHF.L.U32 R80, R80, 0x10, RZ ;  /* 0x0000001050507819 */ /* 0x000fe200000006ff */
[----:B------:R-:W-:Y:S01]  /*3b60*/  FFMA.FTZ R82, R12, R81, R95 ;  /* 0x000000510c527223 */ /* 0x000fe2000001005f */
[----:B------:R-:W-:Y:S01]  /*3b70*/  SHF.L.U32 R87, R86, 0x10, RZ ;  /* 0x0000001056577819 */ /* 0x000fe200000006ff */
[----:B------:R-:W-:Y:S01]  /*3b80*/  FFMA.FTZ R97, R9, R96, R84 ;  /* 0x0000006009617223 */ /* 0x000fe20000010054 */
[----:B------:R-:W-:Y:S01]  /*3b90*/  SHF.L.U32 R21, R83, 0x10, RZ ;  /* 0x0000001053157819 */ /* 0x000fe200000006ff */
[----:B------:R-:W-:Y:S01]  /*3ba0*/  FFMA.FTZ R81, R7, R80, R82 ;  /* 0x0000005007517223 */ /* 0x000fe20000010052 */
[----:B------:R-:W-:Y:S01]  /*3bb0*/  PRMT R83, R83, 0x7632, R83 ;  /* 0x0000763253537816 */ /* 0x000fe20000000053 */
[----:B------:R-:W-:-:S02]  /*3bc0*/  IMAD.U32 R95, R22, 0x10000, RZ ;  /* 0x00010000165f7824 */ /* 0x000fc400078e00ff */
[----:B------:R-:W-:Y:S01]  /*3bd0*/  FFMA.FTZ R87, R4, R87, R97 ;  /* 0x0000005704577223 */ /* 0x000fe20000010061 */
[----:B------:R-:W-:Y:S01]  /*3be0*/  PRMT R80, R22, 0x7632, R80 ;  /* 0x0000763216507816 */ /* 0x000fe20000000050 */
[----:B------:R-:W-:Y:S01]  /*3bf0*/  FFMA.FTZ R21, R6, R21, R81 ;  /* 0x0000001506157223 */ /* 0x000fe20000010051 */
[----:B------:R-:W-:Y:S01]  /*3c00*/  SHF.L.U32 R20, R20, 0x10, RZ ;  /* 0x0000001014147819 */ /* 0x000fe200000006ff */
[----:B------:R-:W-:Y:S01]  /*3c10*/  FFMA.FTZ R82, R12, R95, R87 ;  /* 0x0000005f0c527223 */ /* 0x000fe20000010057 */
[----:B------:R-:W-:Y:S01]  /*3c20*/  SHF.L.U32 R22, R83, 0x10, RZ ;  /* 0x0000001053167819 */ /* 0x000fe200000006ff */
[----:B------:R-:W-:Y:S01]  /*3c30*/  IMAD.U32 R83, R24, 0x10000, RZ ;  /* 0x0001000018537824 */ /* 0x000fe200078e00ff */
[----:B------:R-:W-:Y:S02]  /*3c40*/  SHF.L.U32 R80, R80, 0x10, RZ ;  /* 0x0000001050507819 */ /* 0x000fe400000006ff */
[----:B------:R-:W-:Y:S01]  /*3c50*/  PRMT R81, R24, 0x7632, R81 ;  /* 0x0000763218517816 */ /* 0x000fe20000000051 */
[C---:B------:R-:W-:Y:S01]  /*3c60*/  FFMA.FTZ R94, R11.reuse, R20, R94 ;  /* 0x000000140b5e7223 */ /* 0x040fe2000001005e */
[----:B------:R-:W-:Y:S01]  /*3c70*/  FFMA.FTZ R24, R11, R22, R21 ;  /* 0x000000160b187223 */ /* 0x000fe20000010015 */
[----:B------:R-:W-:Y:S01]  /*3c80*/  FFMA.FTZ R21, R7, R80, R82 ;  /* 0x0000005007157223 */ /* 0x000fe20000010052 */
[----:B------:R-:W-:Y:S01]  /*3c90*/  SHF.L.U32 R20, R81, 0x10, RZ ;  /* 0x0000001051147819 */ /* 0x000fe200000006ff */
[----:B------:R-:W-:-:S02]  /*3ca0*/  FFMA.FTZ R86, R10, R83, R85 ;  /* 0x000000530a567223 */ /* 0x000fc40000010055 */
[----:B------:R-:W5:Y:S01]  /*3cb0*/  LDG.E.128 R80, desc[UR6][R100.64+0x2b800] ;  /* 0x02b8000664507981 */ /* 0x000f62000c1e1d00 */
[----:B------:R-:W-:Y:S01]  /*3cc0*/  SHF.L.U32 R84, R25, 0x10, RZ ;  /* 0x0000001019547819 */ /* 0x000fe200000006ff */
[----:B------:R-:W-:Y:S01]  /*3cd0*/  FFMA.FTZ R20, R5, R20, R86 ;  /* 0x0000001405147223 */ /* 0x000fe20000010056 */
[C---:B------:R-:W-:Y:S02]  /*3ce0*/  PRMT R96, R16.reuse, 0x7632, R96 ;  /* 0x0000763210607816 */ /* 0x040fe40000000060 */
[----:B------:R-:W-:Y:S01]  /*3cf0*/  SHF.L.U32 R16, R16, 0x10, RZ ;  /* 0x0000001010107819 */ /* 0x000fe200000006ff */
[----:B------:R-:W-:Y:S01]  /*3d00*/  FFMA.FTZ R95, R9, R84, R20 ;  /* 0x00000054095f7223 */ /* 0x000fe20000010014 */
[----:B------:R-:W-:Y:S01]  /*3d10*/  SHF.L.U32 R96, R96, 0x10, RZ ;  /* 0x0000001060607819 */ /* 0x000fe200000006ff */
[----:B------:R-:W5:Y:S01]  /*3d20*/  LDG.E.128 R84, desc[UR6][R100.64+0x2f000] ;  /* 0x02f0000664547981 */ /* 0x000f62000c1e1d00 */
[----:B------:R-:W-:Y:S01]  /*3d30*/  PRMT R22, R25, 0x7632, R22 ;  /* 0x0000763219167816 */ /* 0x000fe20000000016 */
[----:B------:R-:W-:Y:S01]  /*3d40*/  FFMA.FTZ R20, R10, R16, R3 ;  /* 0x000000100a147223 */ /* 0x000fe20000010003 */
[----:B------:R-:W-:-:S02]  /*3d50*/  PRMT R10, R17, 0x7632, R10 ;  /* 0x00007632110a7816 */ /* 0x000fc4000000000a */
[----:B------:R-:W-:Y:S01]  /*3d60*/  SHF.L.U32 R16, R17, 0x10, RZ ;  /* 0x0000001011107819 */ /* 0x000fe200000006ff */
[----:B------:R-:W-:Y:S01]  /*3d70*/  FFMA.FTZ R20, R5, R96, R20 ;  /* 0x0000006005147223 */ /* 0x000fe20000010014 */
[----:B------:R-:W-:Y:S01]  /*3d80*/  IMAD.U32 R25, R22, 0x10000, RZ ;  /* 0x0001000016197824 */ /* 0x000fe200078e00ff */
[----:B------:R-:W-:Y:S01]  /*3d90*/  SHF.L.U32 R17, R10, 0x10, RZ ;  /* 0x000000100a117819 */ /* 0x000fe200000006ff */
[----:B------:R-:W-:Y:S02]  /*3da0*/  IMAD.U32 R5, R26, 0x10000, RZ ;  /* 0x000100001a057824 */ /* 0x000fe400078e00ff */
[----:B------:R-:W-:Y:S01]  /*3db0*/  FFMA.FTZ R9, R9, R16, R20 ;  /* 0x0000001009097223 */ /* 0x000fe20000010014 */
[C---:B------:R-:W-:Y:S01]  /*3dc0*/  FFMA.FTZ R25, R4.reuse, R25, R95 ;  /* 0x0000001904197223 */ /* 0x040fe2000001005f */
[C---:B------:R-:W-:Y:S02]  /*3dd0*/  SHF.L.U32 R3, R23.reuse, 0x10, RZ ;  /* 0x0000001017037819 */ /* 0x040fe400000006ff */
[----:B------:R-:W-:Y:S01]  /*3de0*/  FFMA.FTZ R17, R4, R17, R9 ;  /* 0x0000001104117223 */ /* 0x000fe20000010009 */
[----:B------:R-:W-:Y:S01]  /*3df0*/  PRMT R23, R23, 0x7632, R23 ;  /* 0x0000763217177816 */ /* 0x000fe20000000017 */
[----:B------:R-:W-:Y:S01]  /*3e00*/  FFMA.FTZ R16, R12, R5, R25 ;  /* 0x000000050c107223 */ /* 0x000fe20000010019 */
[----:B------:R-:W-:Y:S01]  /*3e10*/  PRMT R9, R36, 0x7632, R9 ;  /* 0x0000763224097816 */ /* 0x000fe20000000009 */
[----:B------:R-:W-:Y:S01]  /*3e20*/  FFMA.FTZ R10, R6, R3, R21 ;  /* 0x00000003060a7223 */ /* 0x000fe20000010015 */
[----:B------:R-:W-:Y:S01]  /*3e30*/  SHF.L.U32 R36, R36, 0x10, RZ ;  /* 0x0000001024247819 */ /* 0x000fe200000006ff */
[C---:B------:R-:W-:Y:S01]  /*3e40*/  IMAD.U32 R3, R32.reuse, 0x10000, RZ ;  /* 0x0001000020037824 */ /* 0x040fe200078e00ff */
[----:B------:R-:W-:-:S02]  /*3e50*/  PRMT R25, R32, 0x7632, R25 ;  /* 0x0000763220197816 */ /* 0x000fc40000000019 */
[----:B------:R-:W-:Y:S02]  /*3e60*/  PRMT R4, R26, 0x7632, R4 ;  /* 0x000076321a047816 */ /* 0x000fe40000000004 */
[----:B------:R-:W-:Y:S01]  /*3e70*/  SHF.L.U32 R26, R23, 0x10, RZ ;  /* 0x00000010171a7819 */ /* 0x000fe200000006ff */
[----:B------:R-:W-:Y:S01]  /*3e80*/  IMAD.U32 R25, R25, 0x10000, RZ ;  /* 0x0001000019197824 */ /* 0x000fe200078e00ff */
[----:B------:R-:W-:Y:S01]  /*3e90*/  SHF.L.U32 R20, R9, 0x10, RZ ;  /* 0x0000001009147819 */ /* 0x000fe200000006ff */
[----:B------:R-:W-:Y:S02]  /*3ea0*/  FFMA.FTZ R8, R3, R36, R8 ;  /* 0x0000002403087223 */ /* 0x000fe40000010008 */
[----:B------:R-:W-:Y:S02]  /*3eb0*/  FFMA.FTZ R26, R11, R26, R10 ;  /* 0x0000001a0b1a7223 */ /* 0x000fe4000001000a */
[----:B------:R-:W-:Y:S02]  /*3ec0*/  FFMA.FTZ R10, R25, R20, R8 ;  /* 0x00000014190a7223 */ /* 0x000fe40000010008 */
[----:B------:R-:W5:Y:S01]  /*3ed0*/  LDG.E.128 R20, desc[UR6][R100.64+0x32800] ;  /* 0x0328000664147981 */ /* 0x000f62000c1e1d00 */
[----:B------:R-:W-:-:S02]  /*3ee0*/  SHF.L.U32 R4, R4, 0x10, RZ ;  /* 0x0000001004047819 */ /* 0x000fc400000006ff */
[C---:B------:R-:W-:Y:S02]  /*3ef0*/  SHF.L.U32 R5, R18.reuse, 0x10, RZ ;  /* 0x0000001012057819 */ /* 0x040fe400000006ff */
[----:B------:R-:W-:Y:S01]  /*3f00*/  PRMT R18, R18, 0x7632, R18 ;  /* 0x0000763212127816 */ /* 0x000fe20000000012 */
[----:B------:R-:W-:Y:S01]  /*3f10*/  FFMA.FTZ R9, R7, R4, R16 ;  /* 0x0000000407097223 */ /* 0x000fe20000010010 */
[----:B------:R-:W-:Y:S01]  /*3f20*/  PRMT R32, R33, 0x7632, R32 ;  /* 0x0000763221207816 */ /* 0x000fe20000000020 */
[----:B------:R-:W-:Y:S01]  /*3f30*/  FFMA.FTZ R12, R12, R5, R17 ;  /* 0x000000050c0c7223 */ /* 0x000fe20000010011 */
[C---:B------:R-:W-:Y:S02]  /*3f40*/  PRMT R4, R37.reuse, 0x7632, R4 ;  /* 0x0000763225047816 */ /* 0x040fe40000000004 */
[----:B------:R-:W-:Y:S02]  /*3f50*/  SHF.L.U32 R8, R37, 0x10, RZ ;  /* 0x0000001025087819 */ /* 0x000fe400000006ff */
[----:B------:R-:W-:-:S02]  /*3f60*/  SHF.L.U32 R33, R33, 0x10, RZ ;  /* 0x0000001021217819 */ /* 0x000fc400000006ff */
[C---:B------:R-:W-:Y:S01]  /*3f70*/  SHF.L.U32 R5, R27.reuse, 0x10, RZ ;  /* 0x000000101b057819 */ /* 0x040fe200000006ff */
[----:B------:R-:W-:Y:S01]  /*3f80*/  IMAD.U32 R18, R18, 0x10000, RZ ;  /* 0x0001000012127824 */ /* 0x000fe200078e00ff */
[----:B------:R-:W-:Y:S01]  /*3f90*/  PRMT R27, R27, 0x7632, R27 ;  /* 0x000076321b1b7816 */ /* 0x000fe2000000001b */
        /* <DEDUP_REMOVED lines=8> */
[----:B--2---:R-:W-:-:S02]  /*4020*/  SHF.L.U32 R16, R28, 0x10, RZ ;  /* 0x000000101c107819 */ /* 0x004fc400000006ff */
[----:B------:R-:W-:Y:S01]  /*4030*/  PRMT R28, R28, 0x7632, R28 ;  /* 0x000076321c1c7816 */ /* 0x000fe2000000001c */
[----:B------:R-:W-:Y:S01]  /*4040*/  FFMA.FTZ R4, R6, R5, R9 ;  /* 0x0000000506047223 */ /* 0x000fe20000010009 */
[----:B------:R-:W-:Y:S02]  /*4050*/  PRMT R38, R38, 0x7632, R38 ;  /* 0x0000763226267816 */ /* 0x000fe40000000026 */
[----:B------:R-:W-:Y:S01]  /*4060*/  PRMT R34, R34, 0x7632, R34 ;  /* 0x0000763222227816 */ /* 0x000fe20000000022 */
[----:B------:R-:W-:Y:S01]  /*4070*/  FFMA.FTZ R37, R27, R10, R12 ;  /* 0x0000000a1b257223 */ /* 0x000fe2000001000c */
[C---:B------:R-:W-:Y:S02]  /*4080*/  SHF.L.U32 R5, R19.reuse, 0x10, RZ ;  /* 0x0000001013057819 */ /* 0x040fe400000006ff */
        /* <DEDUP_REMOVED lines=8> */
[----:B------:R-:W-:-:S02]  /*4110*/  PRMT R12, R29, 0x7632, R12 ;  /* 0x000076321d0c7816 */ /* 0x000fc4000000000c */
[----:B------:R-:W-:Y:S01]  /*4120*/  SHF.L.U32 R36, R29, 0x10, RZ ;  /* 0x000000101d247819 */ /* 0x000fe200000006ff */
[C---:B------:R-:W-:Y:S01]  /*4130*/  FFMA.FTZ R96, R11.reuse, R96, R4 ;  /* 0x000000600b607223 */ /* 0x040fe20000010004 */
[----:B------:R-:W-:Y:S01]  /*4140*/  FFMA.FTZ R10, R34, R9, R37 ;  /* 0x00000009220a7223 */ /* 0x000fe20000010025 */
[----:B------:R-:W2:Y:S01]  /*4150*/  LDG.E.128 R4, desc[UR6][R100.64+0x2000] ;  /* 0x0020000664047981 */ /* 0x000ea2000c1e1d00 */
[----:B------:R-:W-:Y:S01]  /*4160*/  FFMA.FTZ R98, R11, R8, R98 ;  /* 0x000000080b627223 */ /* 0x000fe20000010062 */
[----:B------:R-:W-:Y:S01]  /*4170*/  SHF.L.U32 R9, R12, 0x10, RZ ;  /* 0x000000100c097819 */ /* 0x000fe200000006ff */
[----:B------:R-:W-:Y:S01]  /*4180*/  FFMA.FTZ R11, R33, R36, R28 ;  /* 0x00000024210b7223 */ /* 0x000fe2000001001c */
[----:B------:R-:W2:Y:S01]  /*4190*/  LDG.E.128 R16, desc[UR6][R102.64+0x2000] ;  /* 0x0020000666107981 */ /* 0x000ea2000c1e1d00 */
[----:B------:R-:W-:Y:S02]  /*41a0*/  SHF.L.U32 R12, R30, 0x10, RZ ;  /* 0x000000101e0c7819 */ /* 0x000fe400000006ff */
[----:B------:R-:W-:Y:S01]  /*41b0*/  FFMA.FTZ R36, R32, R9, R11 ;  /* 0x0000000920247223 */ /* 0x000fe2000001000b */
[----:B------:R-:W-:-:S03]  /*41c0*/  SHF.L.U32 R8, R39, 0x10, RZ ;  /* 0x0000001027087819 */ /* 0x000fc600000006ff */
[--C-:B------:R-:W-:Y:S01]  /*41d0*/  FFMA.FTZ R29, R27, R12, R36.reuse ;  /* 0x0000000c1b1d7223 */ /* 0x100fe20000010024 */
[C---:B---3--:R-:W-:Y:S01]  /*41e0*/  PRMT R36, R40.reuse, 0x7632, R36 ;  /* 0x0000763228247816 */ /* 0x048fe20000000024 */
[C---:B------:R-:W-:Y:S01]  /*41f0*/  IMAD.U32 R95, R35.reuse, 0x10000, RZ ;  /* 0x00010000235f7824 */ /* 0x040fe200078e00ff */
[----:B------:R-:W-:Y:S02]  /*4200*/  SHF.L.U32 R40, R40, 0x10, RZ ;  /* 0x0000001028287819 */ /* 0x000fe400000006ff */
        /* <DEDUP_REMOVED lines=8> */
[----:B------:R-:W-:Y:S01]  /*4290*/  SHF.L.U32 R35, R35, 0x10, RZ ;  /* 0x0000001023237819 */ /* 0x000fe200000006ff */
[----:B------:R-:W3:Y:S01]  /*42a0*/  LDG.E.128 R8, desc[UR6][R100.64+0x5800] ;  /* 0x0058000664087981 */ /* 0x000ee2000c1e1d00 */
[----:B------:R-:W-:Y:S01]  /*42b0*/  SHF.L.U32 R30, R41, 0x10, RZ ;  /* 0x00000010291e7819 */ /* 0x000fe200000006ff */
[----:B------:R-:W-:Y:S01]  /*42c0*/  FFMA.FTZ R36, R25, R36, R40 ;  /* 0x0000002419247223 */ /* 0x000fe20000010028 */
[----:B------:R-:W-:Y:S01]  /*42d0*/  PRMT R41, R41, 0x7632, R41 ;  /* 0x0000763229297816 */ /* 0x000fe20000000029 */
[----:B------:R-:W-:Y:S01]  /*42e0*/  FFMA.FTZ R97, R35, R12, R28 ;  /* 0x0000000c23617223 */ /* 0x000fe2000001001c */
[----:B------:R-:W-:Y:S01]  /*42f0*/  FFMA.FTZ R28, R34, R13, R29 ;  /* 0x0000000d221c7223 */ /* 0x000fe2000001001d */
[----:B------:R-:W-:Y:S01]  /*4300*/  FFMA.FTZ R13, R33, R30, R36 ;  /* 0x0000001e210d7223 */ /* 0x000fe20000010024 */
[----:B------:R-:W-:-:S02]  /*4310*/  SHF.L.U32 R41, R41, 0x10, RZ ;  /* 0x0000001029297819 */ /* 0x000fc400000006ff */
[C---:B----4-:R-:W-:Y:S01]  /*4320*/  PRMT R37, R44.reuse, 0x7632, R37 ;  /* 0x000076322c257816 */ /* 0x050fe20000000025 */
[----:B------:R-:W-:Y:S01]  /*4330*/  IMAD.U32 R44, R44, 0x10000, RZ ;  /* 0x000100002c2c7824 */ /* 0x000fe200078e00ff */
[----:B------:R-:W-:Y:S01]  /*4340*/  SHF.L.U32 R36, R42, 0x10, RZ ;  /* 0x000000102a247819 */ /* 0x000fe200000006ff */
[----:B------:R-:W-:Y:S01]  /*4350*/  FFMA.FTZ R38, R32, R41, R13 ;  /* 0x0000002920267223 */ /* 0x000fe2000001000d */
[----:B------:R-:W-:Y:S01]  /*4360*/  SHF.L.U32 R14, R31, 0x10, RZ ;  /* 0x000000101f0e7819 */ /* 0x000fe200000006ff */
[----:B------:R-:W-:Y:S01]  /*4370*/  FFMA.FTZ R44, R3, R44, R15 ;  /* 0x0000002c032c7223 */ /* 0x000fe2000001000f */
[----:B------:R-:W-:Y:S02]  /*4380*/  SHF.L.U32 R40, R37, 0x10, RZ ;  /* 0x0000001025287819 */ /* 0x000fe400000006ff */
[----:B------:R-:W-:Y:S01]  /*4390*/  PRMT R42, R42, 0x7632, R42 ;  /* 0x000076322a2a7816 */ /* 0x000fe2000000002a */
[----:B------:R-:W-:Y:S01]  /*43a0*/  FFMA.FTZ R15, R27, R36, R38 ;  /* 0x000000241b0f7223 */ /* 0x000fe20000010026 */
[----:B------:R-:W-:Y:S01]  /*43b0*/  PRMT R12, R31, 0x7632, R12 ;  /* 0x000076321f0c7816 */ /* 0x000fe2000000000c */
[----:B------:R-:W-:Y:S01]  /*43c0*/  FFMA.FTZ R14, R95, R14, R28 ;  /* 0x0000000e5f0e7223 */ /* 0x000fe2000001001c */
[C---:B------:R-:W-:Y:S01]  /*43d0*/  PRMT R36, R45.reuse, 0x7632, R36 ;  /* 0x000076322d247816 */ /* 0x040fe20000000024 */
[----:B------:R-:W4:Y:S01]  /*43e0*/  LDG.E.128 R28, desc[UR6][R100.64+0x9000] ;  /* 0x00900006641c7981 */ /* 0x000f22000c1e1d00 */
[----:B------:R-:W-:Y:S01]  /*43f0*/  SHF.L.U32 R38, R45, 0x10, RZ ;  /* 0x000000102d267819 */ /* 0x000fe200000006ff */
[----:B------:R-:W-:Y:S01]  /*4400*/  FFMA.FTZ R40, R25, R40, R44 ;  /* 0x0000002819287223 */ /* 0x000fe2000001002c */
[----:B------:R-:W-:Y:S01]  /*4410*/  SHF.L.U32 R12, R12, 0x10, RZ ;  /* 0x000000100c0c7819 */ /* 0x000fe200000006ff */
[----:B------:R-:W-:Y:S01]  /*4420*/  IMAD.U32 R13, R42, 0x10000, RZ ;  /* 0x000100002a0d7824 */ /* 0x000fe200078e00ff */
[----:B------:R-:W-:Y:S01]  /*4430*/  SHF.L.U32 R37, R36, 0x10, RZ ;  /* 0x0000001024257819 */ /* 0x000fe200000006ff */
[----:B------:R-:W-:-:S02]  /*4440*/  FFMA.FTZ R39, R33, R38, R40 ;  /* 0x0000002621277223 */ /* 0x000fc40000010028 */
[----:B------:R-:W-:Y:S01]  /*4450*/  FFMA.FTZ R36, R34, R13, R15 ;  /* 0x0000000d22247223 */ /* 0x000fe2000001000f */
[----:B------:R-:W-:Y:S01]  /*4460*/  FFMA.FTZ R99, R35, R12, R14 ;  /* 0x0000000c23637223 */ /* 0x000fe2000001000e */
[----:B------:R-:W-:Y:S01]  /*4470*/  PRMT R13, R46, 0x7632, R13 ;  /* 0x000076322e0d7816 */ /* 0x000fe2000000000d */
[----:B------:R-:W-:Y:S01]  /*4480*/  FFMA.FTZ R38, R32, R37, R39 ;  /* 0x0000002520267223 */ /* 0x000fe20000010027 */
[C---:B------:R-:W-:Y:S02]  /*4490*/  SHF.L.U32 R14, R43.reuse, 0x10, RZ ;  /* 0x000000102b0e7819 */ /* 0x040fe400000006ff */
[----:B------:R-:W-:Y:S02]  /*44a0*/  SHF.L.U32 R46, R46, 0x10, RZ ;  /* 0x000000102e2e7819 */ /* 0x000fe400000006ff */
[----:B------:R-:W-:Y:S01]  /*44b0*/  PRMT R12, R43, 0x7632, R12 ;  /* 0x000076322b0c7816 */ /* 0x000fe2000000000c */
[----:B------:R-:W-:Y:S01]  /*44c0*/  FFMA.FTZ R14, R95, R14, R36 ;  /* 0x0000000e5f0e7223 */ /* 0x000fe20000010024 */
[----:B------:R-:W-:-:S02]  /*44d0*/  IMAD.U32 R13, R13, 0x10000, RZ ;  /* 0x000100000d0d7824 */ /* 0x000fc400078e00ff */
[----:B------:R-:W-:Y:S01]  /*44e0*/  FFMA.FTZ R15, R27, R46, R38 ;  /* 0x0000002e1b0f7223 */ /* 0x000fe20000010026 */
[----:B------:R-:W-:Y:S02]  /*44f0*/  SHF.L.U32 R12, R12, 0x10, RZ ;  /* 0x000000100c0c7819 */ /* 0x000fe400000006ff */
[C---:B-----5:R-:W-:Y:S02]  /*4500*/  PRMT R36, R48.reuse, 0x7632, R36 ;  /* 0x0000763230247816 */ /* 0x060fe40000000024 */
[----:B------:R-:W-:Y:S01]  /*4510*/  SHF.L.U32 R48, R48, 0x10, RZ ;  /* 0x0000001030307819 */ /* 0x000fe200000006ff */
[----:B------:R-:W-:Y:S01]  /*4520*/  FFMA.FTZ R104, R35, R12, R14 ;  /* 0x0000000c23687223 */ /* 0x000fe2000001000e */
[----:B------:R-:W-:Y:S01]  /*4530*/  FFMA.FTZ R38, R34, R13, R15 ;  /* 0x0000000d22267223 */ /* 0x000fe2000001000f */
[----:B------:R-:W-:Y:S01]  /*4540*/  SHF.L.U32 R40, R36, 0x10, RZ ;  /* 0x0000001024287819 */ /* 0x000fe200000006ff */
[----:B------:R-:W5:Y:S01]  /*4550*/  LDG.E.128 R12, desc[UR6][R100.64+0xc800] ;  /* 0x00c80006640c7981 */ /* 0x000f62000c1e1d00 */
[----:B------:R-:W-:Y:S01]  /*4560*/  FFMA.FTZ R48, R3, R48, R88 ;  /* 0x0000003003307223 */ /* 0x000fe20000010058 */
[----:B------:R-:W-:-:S02]  /*4570*/  PRMT R37, R49, 0x7632, R37 ;  /* 0x0000763231257816 */ /* 0x000fc40000000025 */
[----:B------:R-:W-:Y:S01]  /*4580*/  SHF.L.U32 R42, R49, 0x10, RZ ;  /* 0x00000010312a7819 */ /* 0x000fe200000006ff */
[----:B------:R-:W-:Y:S01]  /*4590*/  FFMA.FTZ R40, R25, R40, R48 ;  /* 0x0000002819287223 */ /* 0x000fe20000010030 */
[----:B------:R-:W-:Y:S01]  /*45a0*/  SHF.L.U32 R36, R47, 0x10, RZ ;  /* 0x000000102f247819 */ /* 0x000fe200000006ff */
[----:B------:R-:W-:Y:S01]  /*45b0*/  IMAD.U32 R37, R37, 0x10000, RZ ;  /* 0x0001000025257824 */ /* 0x000fe200078e00ff */
[----:B------:R-:W-:Y:S01]  /*45c0*/  PRMT R47, R47, 0x7632, R47 ;  /* 0x000076322f2f7816 */ /* 0x000fe2000000002f */
        /* <DEDUP_REMOVED lines=10> */
[----:B------:R-:W-:Y:S01]  /*4670*/  SHF.L.U32 R42, R41, 0x10, RZ ;  /* 0x00000010292a7819 */ /* 0x000fe200000006ff */
[----:B------:R-:W-:Y:S01]  /*4680*/  FFMA.FTZ R52, R3, R52, R89 ;  /* 0x0000003403347223 */ /* 0x000fe20000010059 */
[----:B------:R-:W5:Y:S01]  /*4690*/  LDG.E.128 R36, desc[UR6][R100.64+0x10000] ;  /* 0x0100000664247981 */ /* 0x000f62000c1e1d00 */
[----:B------:R-:W-:Y:S01]  /*46a0*/  IMAD.U32 R41, R50, 0x10000, RZ ;  /* 0x0001000032297824 */ /* 0x000fe200078e00ff */
[----:B------:R-:W-:Y:S01]  /*46b0*/  PRMT R45, R53, 0x7632, R45 ;  /* 0x00007632352d7816 */ /* 0x000fe2000000002d */
[----:B------:R-:W-:Y:S01]  /*46c0*/  FFMA.FTZ R52, R25, R42, R52 ;  /* 0x0000002a19347223 */ /* 0x000fe20000010034 */
[----:B------:R-:W-:Y:S01]  /*46d0*/  SHF.L.U32 R46, R53, 0x10, RZ ;  /* 0x00000010352e7819 */ /* 0x000fe200000006ff */
[----:B------:R-:W-:Y:S01]  /*46e0*/  FFMA.FTZ R42, R34, R41, R43 ;  /* 0x00000029222a7223 */ /* 0x000fe2000001002b */
[----:B------:R-:W-:-:S02]  /*46f0*/  SHF.L.U32 R45, R45, 0x10, RZ ;  /* 0x000000102d2d7819 */ /* 0x000fc400000006ff */
[C---:B------:R-:W-:Y:S01]  /*4700*/  PRMT R43, R56.reuse, 0x7632, R43 ;  /* 0x00007632382b7816 */ /* 0x040fe2000000002b */
[----:B------:R-:W-:Y:S01]  /*4710*/  FFMA.FTZ R41, R33, R46, R52 ;  /* 0x0000002e21297223 */ /* 0x000fe20000010034 */
[C---:B------:R-:W-:Y:S02]  /*4720*/  PRMT R44, R51.reuse, 0x7632, R44 ;  /* 0x00007632332c7816 */ /* 0x040fe4000000002c */
[----:B------:R-:W-:Y:S02]  /*4730*/  SHF.L.U32 R40, R51, 0x10, RZ ;  /* 0x0000001033287819 */ /* 0x000fe400000006ff */
[----:B------:R-:W-:Y:S01]  /*4740*/  SHF.L.U32 R56, R56, 0x10, RZ ;  /* 0x0000001038387819 */ /* 0x000fe200000006ff */
[----:B------:R-:W-:Y:S02]  /*4750*/  IMAD.U32 R48, R54, 0x10000, RZ ;  /* 0x0001000036307824 */ /* 0x000fe400078e00ff */
        /* <DEDUP_REMOVED lines=8> */
[----:B------:R-:W5:Y:S01]  /*47e0*/  LDG.E.128 R40, desc[UR6][R100.64+0x13800] ;  /* 0x0138000664287981 */ /* 0x000f62000c1e1d00 */
[----:B------:R-:W-:Y:S01]  /*47f0*/  SHF.L.U32 R45, R54, 0x10, RZ ;  /* 0x00000010362d7819 */ /* 0x000fe200000006ff */
[----:B------:R-:W-:Y:S01]  /*4800*/  IMAD.U32 R60, R60, 0x10000, RZ ;  /* 0x000100003c3c7824 */ /* 0x000fe200078e00ff */
[----:B------:R-:W-:Y:S01]  /*4810*/  SHF.L.U32 R48, R57, 0x10, RZ ;  /* 0x0000001039307819 */ /* 0x000fe200000006ff */
[----:B------:R-:W-:Y:S01]  /*4820*/  FFMA.FTZ R52, R25, R52, R56 ;  /* 0x0000003419347223 */ /* 0x000fe20000010038 */
[----:B------:R-:W-:Y:S01]  /*4830*/  FFMA.FTZ R89, R35, R44, R46 ;  /* 0x0000002c23597223 */ /* 0x000fe2000001002e */
[----:B------:R-:W-:Y:S01]  /*4840*/  SHF.L.U32 R46, R49, 0x10, RZ ;  /* 0x00000010312e7819 */ /* 0x000fe200000006ff */
[----:B------:R-:W-:Y:S01]  /*4850*/  FFMA.FTZ R60, R3, R60, R91 ;  /* 0x0000003c033c7223 */ /* 0x000fe2000001005b */
[--C-:B------:R-:W-:Y:S01]  /*4860*/  FFMA.FTZ R44, R34, R45, R47.reuse ;  /* 0x0000002d222c7223 */ /* 0x100fe2000001002f */
        /* <DEDUP_REMOVED lines=8> */
[----:B------:R-:W-:-:S03]  /*48f0*/  SHF.L.U32 R57, R57, 0x10, RZ ;  /* 0x0000001039397819 */ /* 0x000fc600000006ff */
[----:B------:R-:W-:Y:S01]  /*4900*/  FFMA.FTZ R52, R95, R52, R44 ;  /* 0x000000345f347223 */ /* 0x000fe2000001002c */
[C---:B------:R-:W-:Y:S01]  /*4910*/  FFMA.FTZ R49, R32.reuse, R47, R46 ;  /* 0x0000002f20317223 */ /* 0x040fe2000001002e */
[----:B------:R-:W-:Y:S02]  /*4920*/  FFMA.FTZ R50, R32, R57, R45 ;  /* 0x0000003920327223 */ /* 0x000fe4000001002d */
[----:B------:R-:W5:Y:S01]  /*4930*/  LDG.E.128 R44, desc[UR6][R100.64+0x17000] ;  /* 0x01700006642c7981 */ /* 0x000f62000c1e1d00 */
[----:B------:R-:W-:Y:S02]  /*4940*/  SHF.L.U32 R48, R58, 0x10, RZ ;  /* 0x000000103a307819 */ /* 0x000fe400000006ff */
[----:B------:R-:W-:Y:S02]  /*4950*/  SHF.L.U32 R60, R62, 0x10, RZ ;  /* 0x000000103e3c7819 */ /* 0x000fe400000006ff */
[----:B------:R-:W-:Y:S01]  /*4960*/  PRMT R58, R58, 0x7632, R58 ;  /* 0x000076323a3a7816 */ /* 0x000fe2000000003a */
[C---:B------:R-:W-:Y:S01]  /*4970*/  FFMA.FTZ R57, R27.reuse, R48, R50 ;  /* 0x000000301b397223 */ /* 0x040fe20000010032 */
[----:B------:R-:W-:Y:S01]  /*4980*/  PRMT R62, R62, 0x7632, R62 ;  /* 0x000076323e3e7816 */ /* 0x000fe2000000003e */
[----:B------:R-:W-:Y:S01]  /*4990*/  FFMA.FTZ R60, R27, R60, R49 ;  /* 0x0000003c1b3c7223 */ /* 0x000fe20000010031 */
[----:B------:R-:W-:Y:S01]  /*49a0*/  SHF.L.U32 R53, R58, 0x10, RZ ;  /* 0x000000103a357819 */ /* 0x000fe200000006ff */
[----:B------:R-:W5:Y:S01]  /*49b0*/  LDG.E.128 R48, desc[UR6][R100.64+0x1a800] ;  /* 0x01a8000664307981 */ /* 0x000f62000c1e1d00 */
[C---:B------:R-:W-:Y:S01]  /*49c0*/  PRMT R61, R64.reuse, 0x7632, R61 ;  /* 0x00007632403d7816 */ /* 0x040fe2000000003d */
[----:B------:R-:W-:Y:S01]  /*49d0*/  IMAD.U32 R64, R64, 0x10000, RZ ;  /* 0x0001000040407824 */ /* 0x000fe200078e00ff */
[----:B------:R-:W-:-:S02]  /*49e0*/  PRMT R54, R59, 0x7632, R54 ;  /* 0x000076323b367816 */ /* 0x000fc40000000036 */
[----:B------:R-:W-:Y:S02]  /*49f0*/  SHF.L.U32 R56, R59, 0x10, RZ ;  /* 0x000000103b387819 */ /* 0x000fe400000006ff */
[----:B------:R-:W-:Y:S01]  /*4a00*/  SHF.L.U32 R59, R62, 0x10, RZ ;  /* 0x000000103e3b7819 */ /* 0x000fe200000006ff */
[C---:B------:R-:W-:Y:S01]  /*4a10*/  FFMA.FTZ R58, R34.reuse, R53, R57 ;  /* 0x00000035223a7223 */ /* 0x040fe20000010039 */
[----:B------:R-:W-:Y:S01]  /*4a20*/  SHF.L.U32 R62, R61, 0x10, RZ ;  /* 0x000000103d3e7819 */ /* 0x000fe200000006ff */
[----:B------:R-:W-:Y:S01]  /*4a30*/  FFMA.FTZ R92, R3, R64, R92 ;  /* 0x00000040035c7223 */ /* 0x000fe2000001005c */
[C---:B------:R-:W-:Y:S01]  /*4a40*/  SHF.L.U32 R64, R65.reuse, 0x10, RZ ;  /* 0x0000001041407819 */ /* 0x040fe200000006ff */
[----:B------:R-:W-:Y:S01]  /*4a50*/  FFMA.FTZ R59, R34, R59, R60 ;  /* 0x0000003b223b7223 */ /* 0x000fe2000001003c */
[----:B------:R-:W-:Y:S01]  /*4a60*/  PRMT R65, R65, 0x7632, R65 ;  /* 0x0000763241417816 */ /* 0x000fe20000000041 */
[----:B------:R-:W-:Y:S01]  /*4a70*/  FFMA.FTZ R62, R25, R62, R92 ;  /* 0x0000003e193e7223 */ /* 0x000fe2000001005c */
[----:B------:R-:W-:Y:S01]  /*4a80*/  FFMA.FTZ R91, R95, R56, R58 ;  /* 0x000000385f5b7223 */ /* 0x000fe2000001003a */
[----:B------:R-:W-:-:S02]  /*4a90*/  SHF.L.U32 R60, R63, 0x10, RZ ;  /* 0x000000103f3c7819 */ /* 0x000fc400000006ff */
[----:B------:R-:W-:Y:S02]  /*4aa0*/  SHF.L.U32 R56, R68, 0x10, RZ ;  /* 0x0000001044387819 */ /* 0x000fe400000006ff */
        /* <DEDUP_REMOVED lines=8> */
[----:B------:R-:W-:-:S02]  /*4b30*/  PRMT R68, R68, 0x7632, R68 ;  /* 0x0000763244447816 */ /* 0x000fc40000000044 */
[C---:B------:R-:W-:Y:S01]  /*4b40*/  PRMT R56, R66.reuse, 0x7632, R56 ;  /* 0x0000763242387816 */ /* 0x040fe20000000038 */
[----:B------:R-:W-:Y:S01]  /*4b50*/  IMAD.U32 R66, R66, 0x10000, RZ ;  /* 0x0001000042427824 */ /* 0x000fe200078e00ff */
[----:B------:R-:W-:Y:S01]  /*4b60*/  SHF.L.U32 R54, R54, 0x10, RZ ;  /* 0x0000001036367819 */ /* 0x000fe200000006ff */
[----:B------:R-:W-:Y:S02]  /*4b70*/  IMAD.U32 R55, R55, 0x10000, RZ ;  /* 0x0001000037377824 */ /* 0x000fe400078e00ff */
[----:B------:R-:W-:Y:S01]  /*4b80*/  FFMA.FTZ R90, R35, R90, R59 ;  /* 0x0000005a235a7223 */ /* 0x000fe2000001003b */
[----:B------:R-:W-:Y:S01]  /*4b90*/  SHF.L.U32 R68, R68, 0x10, RZ ;  /* 0x0000001044447819 */ /* 0x000fe200000006ff */
[----:B------:R-:W-:Y:S01]  /*4ba0*/  FFMA.FTZ R59, R27, R66, R58 ;  /* 0x000000421b3b7223 */ /* 0x000fe2000001003a */
[----:B------:R-:W-:Y:S01]  /*4bb0*/  IMAD.U32 R58, R72, 0x10000, RZ ;  /* 0x00010000483a7824 */ /* 0x000fe200078e00ff */
[----:B------:R-:W-:Y:S01]  /*4bc0*/  SHF.L.U32 R57, R56, 0x10, RZ ;  /* 0x0000001038397819 */ /* 0x000fe200000006ff */
[C---:B------:R-:W-:Y:S01]  /*4bd0*/  FFMA.FTZ R92, R35.reuse, R55, R52 ;  /* 0x00000037235c7223 */ /* 0x040fe20000010034 */
[----:B------:R-:W-:Y:S01]  /*4be0*/  PRMT R72, R72, 0x7632, R72 ;  /* 0x0000763248487816 */ /* 0x000fe20000000048 */
[----:B------:R-:W-:Y:S01]  /*4bf0*/  FFMA.FTZ R91, R35, R54, R91 ;  /* 0x00000036235b7223 */ /* 0x000fe2000001005b */
[----:B------:R-:W-:Y:S01]  /*4c00*/  SHF.L.U32 R56, R69, 0x10, RZ ;  /* 0x0000001045387819 */ /* 0x000fe200000006ff */
[----:B------:R-:W5:Y:S01]  /*4c10*/  LDG.E.128 R52, desc[UR6][R100.64+0x1e000] ;  /* 0x01e0000664347981 */ /* 0x000f62000c1e1d00 */
[----:B------:R-:W-:Y:S01]  /*4c20*/  FFMA.FTZ R68, R25, R68, R62 ;  /* 0x0000004419447223 */ /* 0x000fe2000001003e */
[----:B------:R-:W-:Y:S01]  /*4c30*/  PRMT R69, R69, 0x7632, R69 ;  /* 0x0000763245457816 */ /* 0x000fe20000000045 */
[----:B------:R-:W-:Y:S01]  /*4c40*/  FFMA.FTZ R66, R3, R58, R94 ;  /* 0x0000003a03427223 */ /* 0x000fe2000001005e */
[----:B------:R-:W-:Y:S01]  /*4c50*/  SHF.L.U32 R72, R72, 0x10, RZ ;  /* 0x0000001048487819 */ /* 0x000fe200000006ff */
[----:B------:R-:W-:Y:S01]  /*4c60*/  FFMA.FTZ R62, R34, R57, R59 ;  /* 0x00000039223e7223 */ /* 0x000fe2000001003b */
[----:B------:R-:W-:Y:S01]  /*4c70*/  FFMA.FTZ R61, R33, R56, R68 ;  /* 0x00000038213d7223 */ /* 0x000fe20000010044 */
[----:B------:R-:W-:Y:S01]  /*4c80*/  SHF.L.U32 R69, R69, 0x10, RZ ;  /* 0x0000001045457819 */ /* 0x000fe200000006ff */
[----:B------:R-:W5:Y:S01]  /*4c90*/  LDG.E.128 R56, desc[UR6][R100.64+0x21800] ;  /* 0x0218000664387981 */ /* 0x000f62000c1e1d00 */
[----:B------:R-:W-:Y:S01]  /*4ca0*/  PRMT R63, R73, 0x7632, R63 ;  /* 0x00007632493f7816 */ /* 0x000fe2000000003f */
[----:B------:R-:W-:Y:S01]  /*4cb0*/  FFMA.FTZ R72, R25, R72, R66 ;  /* 0x0000004819487223 */ /* 0x000fe20000010042 */
[----:B------:R-:W-:Y:S01]  /*4cc0*/  SHF.L.U32 R94, R73, 0x10, RZ ;  /* 0x00000010495e7819 */ /* 0x000fe200000006ff */
[----:B------:R-:W-:Y:S01]  /*4cd0*/  FFMA.FTZ R68, R32, R69, R61 ;  /* 0x0000004520447223 */ /* 0x000fe2000001003d */
[C---:B------:R-:W-:Y:S01]  /*4ce0*/  SHF.L.U32 R66, R70.reuse, 0x10, RZ ;  /* 0x0000001046427819 */ /* 0x040fe200000006ff */
[----:B------:R-:W-:Y:S01]  /*4cf0*/  IMAD.U32 R61, R63, 0x10000, RZ ;  /* 0x000100003f3d7824 */ /* 0x000fe200078e00ff */
[----:B------:R-:W-:Y:S01]  /*4d00*/  PRMT R70, R70, 0x7632, R70 ;  /* 0x0000763246467816 */ /* 0x000fe20000000046 */
[----:B------:R-:W-:Y:S01]  /*4d10*/  FFMA.FTZ R65, R33, R94, R72 ;  /* 0x0000005e21417223 */ /* 0x000fe20000010048 */
[----:B------:R-:W-:Y:S01]  /*4d20*/  SHF.L.U32 R60, R67, 0x10, RZ ;  /* 0x00000010433c7819 */ /* 0x000fe200000006ff */
        /* <DEDUP_REMOVED lines=13> */
[----:B------:R-:W-:Y:S02]  /*4e00*/  IMAD.U32 R76, R76, 0x10000, RZ ;  /* 0x000100004c4c7824 */ /* 0x000fe400078e00ff */
[----:B------:R-:W-:Y:S01]  /*4e10*/  FFMA.FTZ R68, R34, R61, R63 ;  /* 0x0000003d22447223 */ /* 0x000fe2000001003f */
[----:B------:R-:W-:Y:S01]  /*4e20*/  SHF.L.U32 R66, R75, 0x10, RZ ;  /* 0x000000104b427819 */ /* 0x000fe200000006ff */
[----:B------:R-:W5:Y:S01]  /*4e30*/  LDG.E.128 R60, desc[UR6][R100.64+0x25000] ;  /* 0x02500006643c7981 */ /* 0x000f62000c1e1d00 */
[----:B------:R-:W-:Y:S01]  /*4e40*/  SHF.L.U32 R70, R67, 0x10, RZ ;  /* 0x0000001043467819 */ /* 0x000fe200000006ff */
[----:B------:R-:W-:Y:S01]  /*4e50*/  FFMA.FTZ R24, R3, R76, R24 ;  /* 0x0000004c03187223 */ /* 0x000fe20000010018 */
[----:B------:R-:W-:Y:S01]  /*4e60*/  PRMT R65, R71, 0x7632, R65 ;  /* 0x0000763247417816 */ /* 0x000fe20000000041 */
[----:B------:R-:W-:Y:S01]  /*4e70*/  FFMA.FTZ R93, R95, R66, R68 ;  /* 0x000000425f5d7223 */ /* 0x000fe20000010044 */
[----:B------:R-:W-:Y:S01]  /*4e80*/  PRMT R67, R77, 0x7632, R67 ;  /* 0x000076324d437816 */ /* 0x000fe20000000043 */
[----:B------:R-:W-:Y:S01]  /*4e90*/  FFMA.FTZ R70, R25, R70, R24 ;  /* 0x0000004619467223 */ /* 0x000fe20000010018 */
[----:B------:R-:W-:Y:S01]  /*4ea0*/  SHF.L.U32 R68, R77, 0x10, RZ ;  /* 0x000000104d447819 */ /* 0x000fe200000006ff */
[----:B------:R-:W-:Y:S01]  /*4eb0*/  IMAD.U32 R24, R65, 0x10000, RZ ;  /* 0x0001000041187824 */ /* 0x000fe200078e00ff */
[----:B------:R-:W-:-:S02]  /*4ec0*/  SHF.L.U32 R67, R67, 0x10, RZ ;  /* 0x0000001043437819 */ /* 0x000fc400000006ff */
[----:B------:R-:W-:Y:S01]  /*4ed0*/  PRMT R75, R75, 0x7632, R75 ;  /* 0x000076324b4b7816 */ /* 0x000fe2000000004b */
[----:B------:R-:W-:Y:S01]  /*4ee0*/  FFMA.FTZ R65, R33, R68, R70 ;  /* 0x0000004421417223 */ /* 0x000fe20000010046 */
[----:B------:R-:W-:Y:S01]  /*4ef0*/  FFMA.FTZ R105, R35, R24, R105 ;  /* 0x0000001823697223 */ /* 0x000fe20000010069 */
[C---:B------:R-:W-:Y:S02]  /*4f00*/  PRMT R24, R78.reuse, 0x7632, R24 ;  /* 0x000076324e187816 */ /* 0x040fe40000000018 */
[----:B------:R-:W-:Y:S01]  /*4f10*/  SHF.L.U32 R78, R78, 0x10, RZ ;  /* 0x000000104e4e7819 */ /* 0x000fe200000006ff */
[----:B------:R-:W-:Y:S01]  /*4f20*/  FFMA.FTZ R72, R32, R67, R65 ;  /* 0x0000004320487223 */ /* 0x000fe20000010041 */
[----:B------:R-:W-:Y:S02]  /*4f30*/  PRMT R73, R80, 0x7632, R73 ;  /* 0x0000763250497816 */ /* 0x000fe40000000049 */
[----:B------:R-:W-:Y:S02]  /*4f40*/  SHF.L.U32 R64, R64, 0x10, RZ ;  /* 0x0000001040407819 */ /* 0x000fe400000006ff */
[----:B------:R-:W-:-:S02]  /*4f50*/  SHF.L.U32 R66, R75, 0x10, RZ ;  /* 0x000000104b427819 */ /* 0x000fc400000006ff */
[----:B------:R-:W-:Y:S01]  /*4f60*/  SHF.L.U32 R80, R80, 0x10, RZ ;  /* 0x0000001050507819 */ /* 0x000fe200000006ff */
[----:B------:R-:W-:Y:S01]  /*4f70*/  FFMA.FTZ R71, R27, R78, R72 ;  /* 0x0000004e1b477223 */ /* 0x000fe20000010048 */
[----:B------:R-:W-:Y:S01]  /*4f80*/  SHF.L.U32 R72, R73, 0x10, RZ ;  /* 0x0000001049487819 */ /* 0x000fe200000006ff */
[C---:B------:R-:W-:Y:S01]  /*4f90*/  FFMA.FTZ R94, R35.reuse, R64, R94 ;  /* 0x00000040235e7223 */ /* 0x040fe2000001005e */
[----:B------:R-:W-:Y:S01]  /*4fa0*/  FFMA.FTZ R93, R35, R66, R93 ;  /* 0x00000042235d7223 */ /* 0x000fe2000001005d */
[----:B------:R-:W-:Y:S01]  /*4fb0*/  FFMA.FTZ R26, R3, R80, R26 ;  /* 0x00000050031a7223 */ /* 0x000fe2000001001a */
[----:B------:R-:W5:Y:S01]  /*4fc0*/  LDG.E.128 R64, desc[UR6][R100.64+0x28800] ;  /* 0x0288000664407981 */ /* 0x000f62000c1e1d00 */
[----:B------:R-:W-:Y:S02]  /*4fd0*/  SHF.L.U32 R69, R24, 0x10, RZ ;  /* 0x0000001018457819 */ /* 0x000fe400000006ff */
[C---:B------:R-:W-:Y:S01]  /*4fe0*/  PRMT R73, R84.reuse, 0x7632, R73 ;  /* 0x0000763254497816 */ /* 0x040fe20000000049 */
[----:B------:R-:W-:Y:S01]  /*4ff0*/  FFMA.FTZ R72, R25, R72, R26 ;  /* 0x0000004819487223 */ /* 0x000fe2000001001a */
[----:B------:R-:W-:-:S02]  /*5000*/  SHF.L.U32 R84, R84, 0x10, RZ ;  /* 0x0000001054547819 */ /* 0x000fc400000006ff */
[----:B------:R-:W-:Y:S01]  /*5010*/  SHF.L.U32 R26, R81, 0x10, RZ ;  /* 0x00000010511a7819 */ /* 0x000fe200000006ff */
[C---:B------:R-:W-:Y:S01]  /*5020*/  IMAD.U32 R70, R79.reuse, 0x10000, RZ ;  /* 0x000100004f467824 */ /* 0x040fe200078e00ff */
[----:B------:R-:W-:Y:S01]  /*5030*/  PRMT R68, R79, 0x7632, R68 ;  /* 0x000076324f447816 */ /* 0x000fe20000000044 */
[----:B------:R-:W-:Y:S01]  /*5040*/  FFMA.FTZ R24, R34, R69, R71 ;  /* 0x0000004522187223 */ /* 0x000fe20000010047 */
[----:B------:R-:W-:Y:S01]  /*5050*/  PRMT R81, R81, 0x7632, R81 ;  /* 0x0000763251517816 */ /* 0x000fe20000000051 */
[----:B------:R-:W-:Y:S02]  /*5060*/  IMAD.U32 R74, R73, 0x10000, RZ ;  /* 0x00010000494a7824 */ /* 0x000fe400078e00ff */
[----:B------:R-:W-:Y:S01]  /*5070*/  FFMA.FTZ R84, R3, R84, R96 ;  /* 0x0000005403547223 */ /* 0x000fe20000010060 */
[----:B------:R-:W-:Y:S01]  /*5080*/  FFMA.FTZ R73, R33, R26, R72 ;  /* 0x0000001a21497223 */ /* 0x000fe20000010048 */
[----:B------:R-:W-:Y:S01]  /*5090*/  SHF.L.U32 R80, R68, 0x10, RZ ;  /* 0x0000001044507819 */ /* 0x000fe200000006ff */
[----:B------:R-:W-:Y:S01]  /*50a0*/  FFMA.FTZ R24, R95, R70, R24 ;  /* 0x000000465f187223 */ /* 0x000fe20000010018 */
[----:B------:R-:W-:Y:S01]  /*50b0*/  SHF.L.U32 R81, R81, 0x10, RZ ;  /* 0x0000001051517819 */ /* 0x000fe200000006ff */
[----:B------:R-:W-:Y:S01]  /*50c0*/  FFMA.FTZ R74, R25, R74, R84 ;  /* 0x0000004a194a7223 */ /* 0x000fe20000010054 */
[C---:B------:R-:W-:Y:S01]  /*50d0*/  SHF.L.U32 R72, R85.reuse, 0x10, RZ ;  /* 0x0000001055487819 */ /* 0x040fe200000006ff */
[----:B------:R-:W5:Y:S01]  /*50e0*/  LDG.E.128 R68, desc[UR6][R100.64+0x2c000] ;  /* 0x02c0000664447981 */ /* 0x000f62000c1e1d00 */
[----:B------:R-:W-:Y:S01]  /*50f0*/  PRMT R85, R85, 0x7632, R85 ;  /* 0x0000763255557816 */ /* 0x000fe20000000055 */
[----:B------:R-:W-:Y:S01]  /*5100*/  FFMA.FTZ R80, R35, R80, R24 ;  /* 0x0000005023507223 */ /* 0x000fe20000010018 */
[----:B------:R-:W-:Y:S01]  /*5110*/  FFMA.FTZ R26, R32, R81, R73 ;  /* 0x00000051201a7223 */ /* 0x000fe20000010049 */
[----:B------:R-:W-:Y:S01]  /*5120*/  FFMA.FTZ R73, R33, R72, R74 ;  /* 0x0000004821497223 */ /* 0x000fe2000001004a */
[----:B------:R-:W-:Y:S01]  /*5130*/  SHF.L.U32 R85, R85, 0x10, RZ ;  /* 0x0000001055557819 */ /* 0x000fe200000006ff */
[C---:B------:R-:W-:Y:S01]  /*5140*/  IMAD.U32 R24, R82.reuse, 0x10000, RZ ;  /* 0x0001000052187824 */ /* 0x040fe200078e00ff */
[----:B------:R-:W-:-:S02]  /*5150*/  PRMT R82, R82, 0x7632, R82 ;  /* 0x0000763252527816 */ /* 0x000fc40000000052 */
[----:B------:R-:W-:Y:S01]  /*5160*/  PRMT R72, R86, 0x7632, R72 ;  /* 0x0000763256487816 */ /* 0x000fe20000000048 */
[----:B------:R-:W-:Y:S01]  /*5170*/  FFMA.FTZ R85, R32, R85, R73 ;  /* 0x0000005520557223 */ /* 0x000fe20000010049 */
[----:B------:R-:W-:Y:S01]  /*5180*/  SHF.L.U32 R86, R86, 0x10, RZ ;  /* 0x0000001056567819 */ /* 0x000fe200000006ff */
[C---:B------:R-:W-:Y:S01]  /*5190*/  FFMA.FTZ R75, R27.reuse, R24, R26 ;  /* 0x000000181b4b7223 */ /* 0x040fe2000001001a */
[----:B------:R-:W-:Y:S02]  /*51a0*/  SHF.L.U32 R73, R82, 0x10, RZ ;  /* 0x0000001052497819 */ /* 0x000fe400000006ff */
[----:B------:R-:W-:Y:S01]  /*51b0*/  SHF.L.U32 R77, R72, 0x10, RZ ;  /* 0x00000010484d7819 */ /* 0x000fe200000006ff */
[----:B------:R-:W-:Y:S01]  /*51c0*/  FFMA.FTZ R86, R27, R86, R85 ;  /* 0x000000561b567223 */ /* 0x000fe20000010055 */
[----:B------:R-:W-:Y:S01]  /*51d0*/  SHF.L.U32 R26, R83, 0x10, RZ ;  /* 0x00000010531a7819 */ /* 0x000fe200000006ff */
[----:B------:R-:W-:Y:S01]  /*51e0*/  FFMA.FTZ R76, R34, R73, R75 ;  /* 0x00000049224c7223 */ /* 0x000fe2000001004b */
[C---:B------:R-:W-:Y:S01]  /*51f0*/  PRMT R79, R20.reuse, 0x7632, R79 ;  /* 0x00007632144f7816 */ /* 0x040fe2000000004f */
[----:B------:R-:W5:Y:S01]  /*5200*/  LDG.E.128 R72, desc[UR6][R100.64+0x2f800] ;  /* 0x02f8000664487981 */ /* 0x000f62000c1e1d00 */
[----:B------:R-:W-:Y:S01]  /*5210*/  SHF.L.U32 R20, R20, 0x10, RZ ;  /* 0x0000001014147819 */ /* 0x000fe200000006ff */
[----:B------:R-:W-:Y:S01]  /*5220*/  FFMA.FTZ R77, R34, R77, R86 ;  /* 0x0000004d224d7223 */ /* 0x000fe20000010056 */
[----:B------:R-:W-:-:S02]  /*5230*/  IMAD.U32 R78, R87, 0x10000, RZ ;  /* 0x00010000574e7824 */ /* 0x000fc400078e00ff */
        /* <DEDUP_REMOVED lines=9> */
[----:B------:R-:W-:Y:S02]  /*52d0*/  SHF.L.U32 R24, R24, 0x10, RZ ;  /* 0x0000001018187819 */ /* 0x000fe400000006ff */
[----:B------:R-:W-:Y:S01]  /*52e0*/  SHF.L.U32 R20, R87, 0x10, RZ ;  /* 0x0000001057147819 */ /* 0x000fe200000006ff */
[----:B------:R-:W-:Y:S01]  /*52f0*/  FFMA.FTZ R33, R33, R78, R76 ;  /* 0x0000004e21217223 */ /* 0x000fe2000001004c */
[----:B------:R-:W-:Y:S01]  /*5300*/  SHF.L.U32 R21, R21, 0x10, RZ ;  /* 0x0000001015157819 */ /* 0x000fe200000006ff */
[C---:B------:R-:W-:Y:S01]  /*5310*/  FFMA.FTZ R81, R35.reuse, R24, R26 ;  /* 0x0000001823517223 */ /* 0x040fe2000001001a */
[C---:B------:R-:W-:Y:S01]  /*5320*/  PRMT R24, R22.reuse, 0x7632, R24 ;  /* 0x0000763216187816 */ /* 0x040fe20000000018 */
[----:B------:R-:W-:Y:S01]  /*5330*/  FFMA.FTZ R3, R35, R20, R77 ;  /* 0x0000001423037223 */ /* 0x000fe2000001004d */
[----:B------:R-:W-:Y:S01]  /*5340*/  SHF.L.U32 R22, R22, 0x10, RZ ;  /* 0x0000001016167819 */ /* 0x000fe200000006ff */
[----:B------:R-:W-:Y:S01]  /*5350*/  FFMA.FTZ R20, R32, R21, R33 ;  /* 0x0000001520147223 */ /* 0x000fe20000010021 */
[----:B------:R-:W-:-:S02]  /*5360*/  PRMT R86, R23, 0x7632, R86 ;  /* 0x0000763217567816 */ /* 0x000fc40000000056 */
[----:B------:R-:W-:Y:S01]  /*5370*/  SHF.L.U32 R26, R23, 0x10, RZ ;  /* 0x00000010171a7819 */ /* 0x000fe200000006ff */
[----:B------:R-:W-:Y:S02]  /*5380*/  FFMA.FTZ R27, R27, R22, R20 ;  /* 0x000000161b1b7223 */ /* 0x000fe40000010014 */
[----:B------:R-:W5:Y:S01]  /*5390*/  LDG.E.128 R20, desc[UR6][R100.64+0x33000] ;  /* 0x0330000664147981 */ /* 0x000f62000c1e1d00 */
[----:B--2---:R-:W-:Y:S01]  /*53a0*/  PRMT R25, R4, 0x7632, R25 ;  /* 0x0000763204197816 */ /* 0x004fe20000000019 */
[----:B------:R-:W-:Y:S01]  /*53b0*/  IMAD.U32 R32, R16, 0x10000, RZ ;  /* 0x0001000010207824 */ /* 0x000fe200078e00ff */
[----:B------:R-:W-:Y:S02]  /*53c0*/  SHF.L.U32 R4, R4, 0x10, RZ ;  /* 0x0000001004047819 */ /* 0x000fe400000006ff */
[----:B------:R-:W-:Y:S02]  /*53d0*/  PRMT R33, R16, 0x7632, R33 ;  /* 0x0000763210217816 */ /* 0x000fe40000000021 */
[----:B------:R-:W-:Y:S01]  /*53e0*/  SHF.L.U32 R16, R25, 0x10, RZ ;  /* 0x0000001019107819 */ /* 0x000fe200000006ff */
[----:B------:R-:W-:Y:S01]  /*53f0*/  FFMA.FTZ R4, R32, R4, R97 ;  /* 0x0000000420047223 */ /* 0x000fe20000010061 */
[----:B------:R-:W-:Y:S01]  /*5400*/  SHF.L.U32 R33, R33, 0x10, RZ ;  /* 0x0000001021217819 */ /* 0x000fe200000006ff */
[----:B------:R-:W-:Y:S01]  /*5410*/  IMAD.U32 R82, R17, 0x10000, RZ ;  /* 0x0001000011527824 */ /* 0x000fe200078e00ff */
[----:B------:R-:W-:-:S02]  /*5420*/  SHF.L.U32 R25, R24, 0x10, RZ ;  /* 0x0000001018197819 */ /* 0x000fc400000006ff */
[----:B------:R-:W-:Y:S01]  /*5430*/  SHF.L.U32 R77, R5, 0x10, RZ ;  /* 0x00000010054d7819 */ /* 0x000fe200000006ff */
[----:B------:R-:W-:Y:S01]  /*5440*/  FFMA.FTZ R79, R33, R16, R4 ;  /* 0x00000010214f7223 */ /* 0x000fe20000010004 */
[----:B------:R-:W-:Y:S02]  /*5450*/  PRMT R5, R5, 0x7632, R5 ;  /* 0x0000763205057816 */ /* 0x000fe40000000005 */
[----:B------:R-:W-:Y:S01]  /*5460*/  PRMT R17, R17, 0x7632, R17 ;  /* 0x0000763211117816 */ /* 0x000fe20000000011 */
[----:B------:R-:W-:Y:S01]  /*5470*/  FFMA.FTZ R4, R34, R25, R27 ;  /* 0x0000001922047223 */ /* 0x000fe2000001001b */
[----:B------:R-:W-:Y:S01]  /*5480*/  SHF.L.U32 R5, R5, 0x10, RZ ;  /* 0x0000001005057819 */ /* 0x000fe200000006ff */
[----:B------:R-:W-:Y:S01]  /*5490*/  FFMA.FTZ R77, R82, R77, R79 ;  /* 0x0000004d524d7223 */ /* 0x000fe2000001004f */
[----:B------:R-:W-:Y:S02]  /*54a0*/  SHF.L.U32 R34, R17, 0x10, RZ ;  /* 0x0000001011227819 */ /* 0x000fe400000006ff */
[----:B------:R-:W-:-:S02]  /*54b0*/  PRMT R16, R6, 0x7632, R16 ;  /* 0x0000763206107816 */ /* 0x000fc40000000010 */
[----:B------:R-:W-:Y:S02]  /*54c0*/  SHF.L.U32 R24, R6, 0x10, RZ ;  /* 0x0000001006187819 */ /* 0x000fe400000006ff */
[C---:B------:R-:W-:Y:S02]  /*54d0*/  PRMT R84, R18.reuse, 0x7632, R84 ;  /* 0x0000763212547816 */ /* 0x040fe40000000054 */
[----:B------:R-:W-:Y:S01]  /*54e0*/  SHF.L.U32 R83, R18, 0x10, RZ ;  /* 0x0000001012537819 */ /* 0x000fe200000006ff */
[----:B------:R-:W-:Y:S01]  /*54f0*/  FFMA.FTZ R18, R34, R5, R77 ;  /* 0x0000000522127223 */ /* 0x000fe2000001004d */
[--C-:B------:R-:W-:Y:S01]  /*5500*/  FFMA.FTZ R6, R95, R26, R4.reuse ;  /* 0x0000001a5f067223 */ /* 0x100fe20000010004 */
[----:B------:R-:W-:Y:S01]  /*5510*/  IMAD.U32 R5, R16, 0x10000, RZ ;  /* 0x0001000010057824 */ /* 0x000fe200078e00ff */
[C---:B---3--:R-:W-:Y:S01]  /*5520*/  PRMT R4, R8.reuse, 0x7632, R4 ;  /* 0x0000763208047816 */ /* 0x048fe20000000004 */
[----:B------:R-:W2:Y:S01]  /*5530*/  LDG.E.128 R76, desc[UR6][R102.64+0x2800] ;  /* 0x00280006664c7981 */ /* 0x000ea2000c1e1d00 */
[----:B------:R-:W-:Y:S01]  /*5540*/  SHF.L.U32 R16, R8, 0x10, RZ ;  /* 0x0000001008107819 */ /* 0x000fe200000006ff */
[----:B------:R-:W-:Y:S01]  /*5550*/  FFMA.FTZ R17, R83, R24, R18 ;  /* 0x0000001853117223 */ /* 0x000fe20000010012 */
[----:B------:R-:W-:Y:S01]  /*5560*/  SHF.L.U32 R84, R84, 0x10, RZ ;  /* 0x0000001054547819 */ /* 0x000fe200000006ff */
[----:B------:R-:W3:Y:S01]  /*5570*/  LDG.E.128 R24, desc[UR6][R100.64+0x2800] ;  /* 0x0028000664187981 */ /* 0x000ee2000c1e1d00 */
[----:B------:R-:W-:Y:S01]  /*5580*/  SHF.L.U32 R18, R4, 0x10, RZ ;  /* 0x0000001004127819 */ /* 0x000fe200000006ff */
[----:B------:R-:W-:Y:S01]  /*5590*/  FFMA.FTZ R16, R32, R16, R99 ;  /* 0x0000001020107223 */ /* 0x000fe20000010063 */
[----:B------:R-:W-:Y:S01]  /*55a0*/  SHF.L.U32 R4, R7, 0x10, RZ ;  /* 0x0000001007047819 */ /* 0x000fe200000006ff */
[----:B------:R-:W-:Y:S01]  /*55b0*/  FFMA.FTZ R8, R84, R5, R17 ;  /* 0x0000000554087223 */ /* 0x000fe20000010011 */
[----:B------:R-:W-:Y:S01]  /*55c0*/  SHF.L.U32 R17, R9, 0x10, RZ ;  /* 0x0000001009117819 */ /* 0x000fe200000006ff */
[----:B------:R-:W-:-:S02]  /*55d0*/  IMAD.U32 R85, R19, 0x10000, RZ ;  /* 0x0001000013557824 */ /* 0x000fc400078e00ff */
[----:B------:R-:W-:Y:S01]  /*55e0*/  FFMA.FTZ R87, R33, R18, R16 ;  /* 0x0000001221577223 */ /* 0x000fe20000010010 */
[----:B------:R-:W-:Y:S01]  /*55f0*/  PRMT R9, R9, 0x7632, R9 ;  /* 0x0000763209097816 */ /* 0x000fe20000000009 */
[--C-:B------:R-:W-:Y:S02]  /*5600*/  FFMA.FTZ R5, R85, R4, R8.reuse ;  /* 0x0000000455057223 */ /* 0x100fe40000010008 */
[----:B------:R-:W-:Y:S01]  /*5610*/  FFMA.FTZ R17, R82, R17, R87 ;  /* 0x0000001152117223 */ /* 0x000fe20000010057 */
[----:B------:R-:W-:Y:S02]  /*5620*/  PRMT R19, R19, 0x7632, R19 ;  /* 0x0000763213137816 */ /* 0x000fe40000000013 */
[----:B------:R-:W-:Y:S02]  /*5630*/  PRMT R7, R7, 0x7632, R7 ;  /* 0x0000763207077816 */ /* 0x000fe40000000007 */
[C---:B----4-:R-:W-:Y:S02]  /*5640*/  PRMT R8, R28.reuse, 0x7632, R8 ;  /* 0x000076321c087816 */ /* 0x050fe40000000008 */
[----:B------:R-:W-:-:S02]  /*5650*/  SHF.L.U32 R87, R28, 0x10, RZ ;  /* 0x000000101c577819 */ /* 0x000fc400000006ff */
[----:B------:R-:W-:Y:S02]  /*5660*/  SHF.L.U32 R9, R9, 0x10, RZ ;  /* 0x0000001009097819 */ /* 0x000fe400000006ff */
        /* <DEDUP_REMOVED lines=11> */
[C---:B------:R-:W-:Y:S01]  /*5720*/  SHF.L.U32 R8, R10.reuse, 0x10, RZ ;  /* 0x000000100a087819 */ /* 0x040fe200000006ff */
[----:B------:R-:W4:Y:S01]  /*5730*/  LDG.E.128 R4, desc[UR6][R100.64+0x6000] ;  /* 0x0060000664047981 */ /* 0x000f22000c1e1d00 */
        /* <DEDUP_REMOVED lines=8> */
[----:B------:R-:W-:-:S02]  /*57c0*/  PRMT R16, R11, 0x7632, R16 ;  /* 0x000076320b107816 */ /* 0x000fc40000000010 */
[----:B------:R-:W-:Y:S02]  /*57d0*/  SHF.L.U32 R18, R11, 0x10, RZ ;  /* 0x000000100b127819 */ /* 0x000fe400000006ff */
[C---:B-----5:R-:W-:Y:S01]  /*57e0*/  PRMT R95, R12.reuse, 0x7632, R95 ;  /* 0x000076320c5f7816 */ /* 0x060fe2000000005f */
[----:B------:R-:W5:Y:S01]  /*57f0*/  LDG.E.128 R8, desc[UR6][R100.64+0x9800] ;  /* 0x0098000664087981 */ /* 0x000f62000c1e1d00 */
[----:B------:R-:W-:Y:S01]  /*5800*/  SHF.L.U32 R97, R12, 0x10, RZ ;  /* 0x000000100c617819 */ /* 0x000fe200000006ff */
[----:B------:R-:W-:Y:S01]  /*5810*/  FFMA.FTZ R28, R84, R17, R19 ;  /* 0x00000011541c7223 */ /* 0x000fe20000010013 */
[----:B------:R-:W-:Y:S01]  /*5820*/  FFMA.FTZ R29, R83, R96, R98 ;  /* 0x00000060531d7223 */ /* 0x000fe20000010062 */
[----:B------:R-:W-:Y:S01]  /*5830*/  IMAD.U32 R19, R30, 0x10000, RZ ;  /* 0x000100001e137824 */ /* 0x000fe200078e00ff */
        /* <DEDUP_REMOVED lines=8> */
[C---:B------:R-:W-:Y:S01]  /*58c0*/  PRMT R12, R31.reuse, 0x7632, R12 ;  /* 0x000076321f0c7816 */ /* 0x040fe2000000000c */
[----:B------:R-:W-:Y:S01]  /*58d0*/  FFMA.FTZ R95, R86, R95, R17 ;  /* 0x0000005f565f7223 */ /* 0x000fe20000010011 */
[----:B------:R-:W-:Y:S01]  /*58e0*/  SHF.L.U32 R18, R31, 0x10, RZ ;  /* 0x000000101f127819 */ /* 0x000fe200000006ff */
[----:B------:R-:W-:Y:S01]  /*58f0*/  FFMA.FTZ R19, R82, R19, R29 ;  /* 0x0000001352137223 */ /* 0x000fe2000001001d */
[----:B------:R-:W-:Y:S01]  /*5900*/  SHF.L.U32 R17, R16, 0x10, RZ ;  /* 0x0000001010117819 */ /* 0x000fe200000006ff */
[----:B------:R-:W-:Y:S01]  /*5910*/  IMAD.U32 R13, R12, 0x10000, RZ ;  /* 0x000100000c0d7824 */ /* 0x000fe200078e00ff */
[C---:B------:R-:W-:Y:S01]  /*5920*/  PRMT R12, R14.reuse, 0x7632, R12 ;  /* 0x000076320e0c7816 */ /* 0x040fe2000000000c */
[--C-:B------:R-:W-:Y:S01]  /*5930*/  FFMA.FTZ R18, R85, R18, R28.reuse ;  /* 0x0000001255127223 */ /* 0x100fe2000001001c */
[----:B------:R-:W-:Y:S01]  /*5940*/  SHF.L.U32 R14, R14, 0x10, RZ ;  /* 0x000000100e0e7819 */ /* 0x000fe200000006ff */
[----:B------:R-:W-:Y:S01]  /*5950*/  FFMA.FTZ R16, R34, R17, R19 ;  /* 0x0000001122107223 */ /* 0x000fe20000010013 */
[----:B------:R-:W-:Y:S01]  /*5960*/  PRMT R28, R36, 0x7632, R28 ;  /* 0x00007632241c7816 */ /* 0x000fe2000000001c */
[----:B------:R-:W-:Y:S01]  /*5970*/  FFMA.FTZ R88, R86, R13, R18 ;  /* 0x0000000d56587223 */ /* 0x000fe20000010012 */
[----:B------:R-:W-:Y:S01]  /*5980*/  SHF.L.U32 R36, R36, 0x10, RZ ;  /* 0x0000001024247819 */ /* 0x000fe200000006ff */
[----:B------:R-:W-:Y:S01]  /*5990*/  FFMA.FTZ R29, R83, R14, R16 ;  /* 0x0000000e531d7223 */ /* 0x000fe20000010010 */
[----:B------:R-:W-:Y:S01]  /*59a0*/  SHF.L.U32 R13, R12, 0x10, RZ ;  /* 0x000000100c0d7819 */ /* 0x000fe200000006ff */
[----:B------:R-:W-:Y:S01]  /*59b0*/  IMAD.U32 R28, R28, 0x10000, RZ ;  /* 0x000100001c1c7824 */ /* 0x000fe200078e00ff */
[----:B------:R-:W5:Y:S01]  /*59c0*/  LDG.E.128 R16, desc[UR6][R100.64+0xd000] ;  /* 0x00d0000664107981 */ /* 0x000f62000c1e1d00 */
[----:B------:R-:W-:-:S02]  /*59d0*/  FFMA.FTZ R36, R32, R36, R89 ;  /* 0x0000002420247223 */ /* 0x000fc40000010059 */
[----:B------:R-:W-:Y:S01]  /*59e0*/  FFMA.FTZ R14, R84, R13, R29 ;  /* 0x0000000d540e7223 */ /* 0x000fe2000001001d */
[----:B------:R-:W-:Y:S01]  /*59f0*/  SHF.L.U32 R13, R37, 0x10, RZ ;  /* 0x00000010250d7819 */ /* 0x000fe200000006ff */
[----:B------:R-:W-:Y:S01]  /*5a00*/  FFMA.FTZ R31, R33, R28, R36 ;  /* 0x0000001c211f7223 */ /* 0x000fe20000010024 */
[----:B------:R-:W-:Y:S02]  /*5a10*/  PRMT R37, R37, 0x7632, R37 ;  /* 0x0000763225257816 */ /* 0x000fe40000000025 */
[----:B------:R-:W-:Y:S01]  /*5a20*/  PRMT R28, R15, 0x7632, R28 ;  /* 0x000076320f1c7816 */ /* 0x000fe2000000001c */
        /* <DEDUP_REMOVED lines=13> */
[----:B------:R-:W5:Y:S01]  /*5b00*/  LDG.E.128 R12, desc[UR6][R100.64+0x10800] ;  /* 0x01080006640c7981 */ /* 0x000f62000c1e1d00 */
[----:B------:R-:W-:Y:S01]  /*5b10*/  FFMA.FTZ R89, R86, R89, R29 ;  /* 0x0000005956597223 */ /* 0x000fe2000001001d */
[----:B------:R-:W-:Y:S01]  /*5b20*/  PRMT R28, R41, 0x7632, R28 ;  /* 0x00007632291c7816 */ /* 0x000fe2000000001c */
[----:B------:R-:W-:Y:S01]  /*5b30*/  FFMA.FTZ R97, R33, R36, R92 ;  /* 0x0000002421617223 */ /* 0x000fe2000001005c */
[----:B------:R-:W-:-:S02]  /*5b40*/  SHF.L.U32 R41, R41, 0x10, RZ ;  /* 0x0000001029297819 */ /* 0x000fc400000006ff */
[----:B------:R-:W-:Y:S01]  /*5b50*/  SHF.L.U32 R29, R38, 0x10, RZ ;  /* 0x00000010261d7819 */ /* 0x000fe200000006ff */
[C---:B------:R-:W-:Y:S01]  /*5b60*/  IMAD.U32 R38, R39.reuse, 0x10000, RZ ;  /* 0x0001000027267824 */ /* 0x040fe200078e00ff */
[----:B------:R-:W-:Y:S01]  /*5b70*/  SHF.L.U32 R37, R28, 0x10, RZ ;  /* 0x000000101c257819 */ /* 0x000fe200000006ff */
[----:B------:R-:W-:Y:S02]  /*5b80*/  FFMA.FTZ R97, R82, R41, R97 ;  /* 0x0000002952617223 */ /* 0x000fe40000010061 */
[----:B------:R-:W-:Y:S01]  /*5b90*/  FFMA.FTZ R40, R84, R29, R31 ;  /* 0x0000001d54287223 */ /* 0x000fe2000001001f */
[----:B------:R-:W-:Y:S01]  /*5ba0*/  PRMT R41, R42, 0x7632, R41 ;  /* 0x000076322a297816 */ /* 0x000fe20000000029 */
[----:B------:R-:W-:Y:S01]  /*5bb0*/  FFMA.FTZ R92, R34, R37, R97 ;  /* 0x00000025225c7223 */ /* 0x000fe20000010061 */
[----:B------:R-:W-:Y:S01]  /*5bc0*/  PRMT R36, R39, 0x7632, R36 ;  /* 0x0000763227247816 */ /* 0x000fe20000000024 */
[--C-:B------:R-:W-:Y:S01]  /*5bd0*/  FFMA.FTZ R39, R85, R38, R40.reuse ;  /* 0x0000002655277223 */ /* 0x100fe20000010028 */
[----:B------:R-:W-:Y:S01]  /*5be0*/  SHF.L.U32 R42, R42, 0x10, RZ ;  /* 0x000000102a2a7819 */ /* 0x000fe200000006ff */
[----:B------:R-:W5:Y:S01]  /*5bf0*/  LDG.E.128 R28, desc[UR6][R100.64+0x14000] ;  /* 0x01400006641c7981 */ /* 0x000f62000c1e1d00 */
[----:B------:R-:W-:-:S02]  /*5c00*/  PRMT R40, R44, 0x7632, R40 ;  /* 0x000076322c287816 */ /* 0x000fc40000000028 */
        /* <DEDUP_REMOVED lines=8> */
[C---:B------:R-:W-:Y:S01]  /*5c90*/  SHF.L.U32 R97, R48.reuse, 0x10, RZ ;  /* 0x0000001030617819 */ /* 0x040fe200000006ff */
[----:B------:R-:W-:Y:S01]  /*5ca0*/  FFMA.FTZ R99, R33, R40, R44 ;  /* 0x0000002821637223 */ /* 0x000fe2000001002c */
[----:B------:R-:W-:Y:S01]  /*5cb0*/  PRMT R48, R48, 0x7632, R48 ;  /* 0x0000763230307816 */ /* 0x000fe20000000030 */
[----:B------:R-:W-:Y:S01]  /*5cc0*/  FFMA.FTZ R91, R86, R37, R39 ;  /* 0x00000025565b7223 */ /* 0x000fe20000010027 */
[----:B------:R-:W-:Y:S01]  /*5cd0*/  PRMT R40, R45, 0x7632, R40 ;  /* 0x000076322d287816 */ /* 0x000fe20000000028 */
[----:B------:R-:W-:Y:S01]  /*5ce0*/  FFMA.FTZ R41, R85, R36, R38 ;  /* 0x0000002455297223 */ /* 0x000fe20000010026 */
[----:B------:R-:W-:Y:S01]  /*5cf0*/  SHF.L.U32 R45, R45, 0x10, RZ ;  /* 0x000000102d2d7819 */ /* 0x000fe200000006ff */
[----:B------:R-:W5:Y:S01]  /*5d00*/  LDG.E.128 R36, desc[UR6][R100.64+0x17800] ;  /* 0x0178000664247981 */ /* 0x000f62000c1e1d00 */
[----:B------:R-:W-:Y:S01]  /*5d10*/  PRMT R43, R43, 0x7632, R43 ;  /* 0x000076322b2b7816 */ /* 0x000fe2000000002b */
[----:B------:R-:W-:Y:S01]  /*5d20*/  FFMA.FTZ R90, R32, R97, R90 ;  /* 0x00000061205a7223 */ /* 0x000fe2000001005a */
[----:B------:R-:W-:Y:S01]  /*5d30*/  IMAD.U32 R48, R48, 0x10000, RZ ;  /* 0x0001000030307824 */ /* 0x000fe200078e00ff */
[----:B------:R-:W-:Y:S01]  /*5d40*/  SHF.L.U32 R97, R40, 0x10, RZ ;  /* 0x0000001028617819 */ /* 0x000fe200000006ff */
[----:B------:R-:W-:Y:S01]  /*5d50*/  FFMA.FTZ R45, R82, R45, R99 ;  /* 0x0000002d522d7223 */ /* 0x000fe20000010063 */
[----:B------:R-:W-:Y:S01]  /*5d60*/  SHF.L.U32 R99, R49, 0x10, RZ ;  /* 0x0000001031637819 */ /* 0x000fe200000006ff */
[----:B------:R-:W-:Y:S01]  /*5d70*/  FFMA.FTZ R107, R33, R48, R90 ;  /* 0x00000030216b7223 */ /* 0x000fe2000001005a */
[----:B------:R-:W-:-:S02]  /*5d80*/  PRMT R49, R49, 0x7632, R49 ;  /* 0x0000763231317816 */ /* 0x000fc40000000031 */
[----:B------:R-:W-:Y:S01]  /*5d90*/  SHF.L.U32 R43, R43, 0x10, RZ ;  /* 0x000000102b2b7819 */ /* 0x000fe200000006ff */
[----:B------:R-:W-:Y:S01]  /*5da0*/  FFMA.FTZ R42, R34, R97, R45 ;  /* 0x00000061222a7223 */ /* 0x000fe2000001002d */
[----:B------:R-:W-:Y:S01]  /*5db0*/  SHF.L.U32 R40, R46, 0x10, RZ ;  /* 0x000000102e287819 */ /* 0x000fe200000006ff */
[----:B------:R-:W-:Y:S01]  /*5dc0*/  FFMA.FTZ R99, R82, R99, R107 ;  /* 0x0000006352637223 */ /* 0x000fe2000001006b */
[----:B------:R-:W-:Y:S01]  /*5dd0*/  PRMT R46, R46, 0x7632, R46 ;  /* 0x000076322e2e7816 */ /* 0x000fe2000000002e */
[----:B------:R-:W-:Y:S02]  /*5de0*/  IMAD.U32 R49, R49, 0x10000, RZ ;  /* 0x0001000031317824 */ /* 0x000fe400078e00ff */
[----:B------:R-:W-:Y:S01]  /*5df0*/  FFMA.FTZ R90, R86, R43, R41 ;  /* 0x0000002b565a7223 */ /* 0x000fe20000010029 */
[----:B------:R-:W-:Y:S01]  /*5e00*/  FFMA.FTZ R43, R83, R40, R42 ;  /* 0x00000028532b7223 */ /* 0x000fe2000001002a */
[----:B------:R-:W-:Y:S01]  /*5e10*/  PRMT R40, R50, 0x7632, R40 ;  /* 0x0000763232287816 */ /* 0x000fe20000000028 */
[----:B------:R-:W-:Y:S01]  /*5e20*/  FFMA.FTZ R42, R34, R49, R99 ;  /* 0x00000031222a7223 */ /* 0x000fe20000010063 */
[----:B------:R-:W-:-:S02]  /*5e30*/  SHF.L.U32 R41, R46, 0x10, RZ ;  /* 0x000000102e297819 */ /* 0x000fc400000006ff */
[----:B------:R-:W-:Y:S01]  /*5e40*/  SHF.L.U32 R50, R50, 0x10, RZ ;  /* 0x0000001032327819 */ /* 0x000fe200000006ff */
[----:B------:R-:W-:Y:S01]  /*5e50*/  IMAD.U32 R45, R40, 0x10000, RZ ;  /* 0x00010000282d7824 */ /* 0x000fe200078e00ff */
[C---:B------:R-:W-:Y:S01]  /*5e60*/  PRMT R44, R47.reuse, 0x7632, R44 ;  /* 0x000076322f2c7816 */ /* 0x040fe2000000002c */
[----:B------:R-:W-:Y:S01]  /*5e70*/  FFMA.FTZ R46, R84, R41, R43 ;  /* 0x00000029542e7223 */ /* 0x000fe2000001002b */
[----:B------:R-:W-:Y:S01]  /*5e80*/  SHF.L.U32 R48, R47, 0x10, RZ ;  /* 0x000000102f307819 */ /* 0x000fe200000006ff */
[----:B------:R-:W-:Y:S01]  /*5e90*/  FFMA.FTZ R47, R83, R50, R42 ;  /* 0x00000032532f7223 */ /* 0x000fe2000001002a */
[C---:B------:R-:W-:Y:S01]  /*5ea0*/  SHF.L.U32 R49, R52.reuse, 0x10, RZ ;  /* 0x0000001034317819 */ /* 0x040fe200000006ff */
[----:B------:R-:W5:Y:S01]  /*5eb0*/  LDG.E.128 R40, desc[UR6][R100.64+0x1b000] ;  /* 0x01b0000664287981 */ /* 0x000f62000c1e1d00 */
[----:B------:R-:W-:Y:S01]  /*5ec0*/  PRMT R52, R52, 0x7632, R52 ;  /* 0x0000763234347816 */ /* 0x000fe20000000034 */
[----:B------:R-:W-:Y:S01]  /*5ed0*/  FFMA.FTZ R45, R84, R45, R47 ;  /* 0x0000002d542d7223 */ /* 0x000fe2000001002f */
        /* <DEDUP_REMOVED lines=22> */
[----:B------:R-:W-:Y:S01]  /*6040*/  PRMT R54, R54, 0x7632, R54 ;  /* 0x0000763236367816 */ /* 0x000fe20000000036 */
[----:B------:R-:W-:Y:S01]  /*6050*/  FFMA.FTZ R50, R34, R53, R49 ;  /* 0x0000003522327223 */ /* 0x000fe20000010031 */
[C---:B------:R-:W-:Y:S01]  /*6060*/  IMAD.U32 R53, R57.reuse, 0x10000, RZ ;  /* 0x0001000039357824 */ /* 0x040fe200078e00ff */
[----:B------:R-:W-:-:S02]  /*6070*/  PRMT R57, R57, 0x7632, R57 ;  /* 0x0000763239397816 */ /* 0x000fc40000000039 */
[----:B------:R-:W-:Y:S01]  /*6080*/  SHF.L.U32 R49, R54, 0x10, RZ ;  /* 0x0000001036317819 */ /* 0x000fe200000006ff */
[----:B------:R-:W-:Y:S01]  /*6090*/  FFMA.FTZ R51, R83, R48, R50 ;  /* 0x0000003053337223 */ /* 0x000fe20000010032 */
[----:B------:R-:W-:Y:S01]  /*60a0*/  SHF.L.U32 R57, R57, 0x10, RZ ;  /* 0x0000001039397819 */ /* 0x000fe200000006ff */
[----:B------:R-:W-:Y:S01]  /*60b0*/  FFMA.FTZ R53, R82, R53, R97 ;  /* 0x0000003552357223 */ /* 0x000fe20000010061 */
[----:B------:R-:W-:Y:S01]  /*60c0*/  SHF.L.U32 R54, R58, 0x10, RZ ;  /* 0x000000103a367819 */ /* 0x000fe200000006ff */
[----:B------:R-:W-:Y:S01]  /*60d0*/  FFMA.FTZ R50, R84, R49, R51 ;  /* 0x0000003154327223 */ /* 0x000fe20000010033 */
[C---:B------:R-:W-:Y:S01]  /*60e0*/  SHF.L.U32 R48, R55.reuse, 0x10, RZ ;  /* 0x0000001037307819 */ /* 0x040fe200000006ff */
[----:B------:R-:W-:Y:S01]  /*60f0*/  IMAD.U32 R49, R60, 0x10000, RZ ;  /* 0x000100003c317824 */ /* 0x000fe200078e00ff */
[----:B------:R-:W-:Y:S01]  /*6100*/  PRMT R58, R58, 0x7632, R58 ;  /* 0x000076323a3a7816 */ /* 0x000fe2000000003a */
[----:B------:R-:W-:Y:S01]  /*6110*/  FFMA.FTZ R56, R34, R57, R53 ;  /* 0x0000003922387223 */ /* 0x000fe20000010035 */
[----:B------:R-:W-:Y:S01]  /*6120*/  PRMT R52, R55, 0x7632, R52 ;  /* 0x0000763237347816 */ /* 0x000fe20000000034 */
[----:B------:R-:W-:Y:S01]  /*6130*/  FFMA.FTZ R53, R85, R48, R50 ;  /* 0x0000003055357223 */ /* 0x000fe20000010032 */
[----:B------:R-:W-:Y:S01]  /*6140*/  SHF.L.U32 R55, R58, 0x10, RZ ;  /* 0x000000103a377819 */ /* 0x000fe200000006ff */
[----:B------:R-:W-:Y:S01]  /*6150*/  FFMA.FTZ R58, R32, R49, R93 ;  /* 0x00000031203a7223 */ /* 0x000fe2000001005d */
[----:B------:R-:W-:Y:S01]  /*6160*/  PRMT R60, R60, 0x7632, R60 ;  /* 0x000076323c3c7816 */ /* 0x000fe2000000003c */
[----:B------:R-:W5:Y:S01]  /*6170*/  LDG.E.128 R48, desc[UR6][R100.64+0x22000] ;  /* 0x0220000664307981 */ /* 0x000f62000c1e1d00 */
[----:B------:R-:W-:-:S02]  /*6180*/  FFMA.FTZ R57, R83, R54, R56 ;  /* 0x0000003653397223 */ /* 0x000fc40000010038 */
[----:B------:R-:W-:Y:S02]  /*6190*/  SHF.L.U32 R60, R60, 0x10, RZ ;  /* 0x000000103c3c7819 */ /* 0x000fe400000006ff */
[----:B------:R-:W-:Y:S01]  /*61a0*/  FFMA.FTZ R56, R84, R55, R57 ;  /* 0x0000003754387223 */ /* 0x000fe20000010039 */
[----:B------:R-:W-:Y:S02]  /*61b0*/  SHF.L.U32 R54, R59, 0x10, RZ ;  /* 0x000000103b367819 */ /* 0x000fe400000006ff */
[----:B------:R-:W-:Y:S01]  /*61c0*/  SHF.L.U32 R55, R61, 0x10, RZ ;  /* 0x000000103d377819 */ /* 0x000fe200000006ff */
[----:B------:R-:W-:Y:S01]  /*61d0*/  FFMA.FTZ R57, R33, R60, R58 ;  /* 0x0000003c21397223 */ /* 0x000fe2000001003a */
[----:B------:R-:W-:Y:S02]  /*61e0*/  PRMT R59, R59, 0x7632, R59 ;  /* 0x000076323b3b7816 */ /* 0x000fe4000000003b */
[----:B------:R-:W-:Y:S01]  /*61f0*/  PRMT R61, R61, 0x7632, R61 ;  /* 0x000076323d3d7816 */ /* 0x000fe2000000003d */
[----:B------:R-:W-:Y:S01]  /*6200*/  FFMA.FTZ R54, R85, R54, R56 ;  /* 0x0000003655367223 */ /* 0x000fe20000010038 */
[----:B------:R-:W-:Y:S01]  /*6210*/  FFMA.FTZ R55, R82, R55, R57 ;  /* 0x0000003752377223 */ /* 0x000fe20000010039 */
[----:B------:R-:W-:Y:S01]  /*6220*/  SHF.L.U32 R59, R59, 0x10, RZ ;  /* 0x000000103b3b7819 */ /* 0x000fe200000006ff */
[----:B------:R-:W-:Y:S01]  /*6230*/  IMAD.U32 R93, R52, 0x10000, RZ ;  /* 0x00010000345d7824 */ /* 0x000fe200078e00ff */
[----:B------:R-:W-:-:S02]  /*6240*/  SHF.L.U32 R61, R61, 0x10, RZ ;  /* 0x000000103d3d7819 */ /* 0x000fc400000006ff */
[----:B------:R-:W-:Y:S01]  /*6250*/  SHF.L.U32 R57, R64, 0x10, RZ ;  /* 0x0000001040397819 */ /* 0x000fe200000006ff */
[----:B------:R-:W-:Y:S01]  /*6260*/  FFMA.FTZ R93, R86, R93, R53 ;  /* 0x0000005d565d7223 */ /* 0x000fe20000010035 */
[----:B------:R-:W-:Y:S01]  /*6270*/  PRMT R64, R64, 0x7632, R64 ;  /* 0x0000763240407816 */ /* 0x000fe20000000040 */
[----:B------:R-:W-:Y:S01]  /*6280*/  FFMA.FTZ R96, R86, R59, R54 ;  /* 0x0000003b56607223 */ /* 0x000fe20000010036 */
[----:B------:R-:W-:Y:S01]  /*6290*/  FFMA.FTZ R58, R34, R61, R55 ;  /* 0x0000003d223a7223 */ /* 0x000fe20000010037 */
[C---:B------:R-:W-:Y:S01]  /*62a0*/  IMAD.U32 R56, R62.reuse, 0x10000, RZ ;  /* 0x000100003e387824 */ /* 0x040fe200078e00ff */
[----:B------:R-:W5:Y:S01]  /*62b0*/  LDG.E.128 R52, desc[UR6][R100.64+0x25800] ;  /* 0x0258000664347981 */ /* 0x000f62000c1e1d00 */
[----:B------:R-:W-:Y:S01]  /*62c0*/  PRMT R62, R62, 0x7632, R62 ;  /* 0x000076323e3e7816 */ /* 0x000fe2000000003e */
[----:B------:R-:W-:Y:S01]  /*62d0*/  FFMA.FTZ R80, R32, R57, R80 ;  /* 0x0000003920507223 */ /* 0x000fe20000010050 */
[----:B------:R-:W-:Y:S01]  /*62e0*/  SHF.L.U32 R64, R64, 0x10, RZ ;  /* 0x0000001040407819 */ /* 0x000fe200000006ff */
[----:B------:R-:W-:Y:S01]  /*62f0*/  FFMA.FTZ R59, R83, R56, R58 ;  /* 0x00000038533b7223 */ /* 0x000fe2000001003a */
[----:B------:R-:W-:-:S02]  /*6300*/  SHF.L.U32 R61, R65, 0x10, RZ ;  /* 0x00000010413d7819 */ /* 0x000fc400000006ff */
[----:B------:R-:W-:Y:S01]  /*6310*/  SHF.L.U32 R57, R62, 0x10, RZ ;  /* 0x000000103e397819 */ /* 0x000fe200000006ff */
[----:B------:R-:W-:Y:S01]  /*6320*/  FFMA.FTZ R97, R33, R64, R80 ;  /* 0x0000004021617223 */ /* 0x000fe20000010050 */
[----:B------:R-:W-:Y:S02]  /*6330*/  PRMT R65, R65, 0x7632, R65 ;  /* 0x0000763241417816 */ /* 0x000fe40000000041 */
[----:B------:R-:W-:Y:S01]  /*6340*/  SHF.L.U32 R58, R63, 0x10, RZ ;  /* 0x000000103f3a7819 */ /* 0x000fe200000006ff */
[----:B------:R-:W-:Y:S01]  /*6350*/  FFMA.FTZ R60, R84, R57, R59 ;  /* 0x00000039543c7223 */ /* 0x000fe2000001003b */
[----:B------:R-:W-:Y:S01]  /*6360*/  SHF.L.U32 R65, R65, 0x10, RZ ;  /* 0x0000001041417819 */ /* 0x000fe200000006ff */
[----:B------:R-:W-:Y:S01]  /*6370*/  FFMA.FTZ R61, R82, R61, R97 ;  /* 0x0000003d523d7223 */ /* 0x000fe20000010061 */
[----:B------:R-:W-:Y:S02]  /*6380*/  PRMT R56, R63, 0x7632, R56 ;  /* 0x000076323f387816 */ /* 0x000fe40000000038 */
[----:B------:R-:W-:Y:S01]  /*6390*/  SHF.L.U32 R57, R68, 0x10, RZ ;  /* 0x0000001044397819 */ /* 0x000fe200000006ff */
[----:B------:R-:W-:Y:S01]  /*63a0*/  FFMA.FTZ R64, R34, R65, R61 ;  /* 0x0000004122407223 */ /* 0x000fe2000001003d */
[----:B------:R-:W-:Y:S01]  /*63b0*/  PRMT R68, R68, 0x7632, R68 ;  /* 0x0000763244447816 */ /* 0x000fe20000000044 */
[----:B------:R-:W-:Y:S01]  /*63c0*/  FFMA.FTZ R63, R85, R58, R60 ;  /* 0x0000003a553f7223 */ /* 0x000fe2000001003c */
[----:B------:R-:W-:Y:S01]  /*63d0*/  SHF.L.U32 R61, R56, 0x10, RZ ;  /* 0x00000010383d7819 */ /* 0x000fe200000006ff */
[----:B------:R-:W-:Y:S01]  /*63e0*/  FFMA.FTZ R60, R32, R57, R81 ;  /* 0x00000039203c7223 */ /* 0x000fe20000010051 */
[C---:B------:R-:W-:Y:S01]  /*63f0*/  IMAD.U32 R62, R66.reuse, 0x10000, RZ ;  /* 0x00010000423e7824 */ /* 0x040fe200078e00ff */
[----:B------:R-:W5:Y:S01]  /*6400*/  LDG.E.128 R56, desc[UR6][R100.64+0x29000] ;  /* 0x0290000664387981 */ /* 0x000f62000c1e1d00 */
[----:B------:R-:W-:-:S02]  /*6410*/  PRMT R66, R66, 0x7632, R66 ;  /* 0x0000763242427816 */ /* 0x000fc40000000042 */
[----:B------:R-:W-:Y:S01]  /*6420*/  SHF.L.U32 R68, R68, 0x10, RZ ;  /* 0x0000001044447819 */ /* 0x000fe200000006ff */
[----:B------:R-:W-:Y:S01]  /*6430*/  IMAD.U32 R81, R69, 0x10000, RZ ;  /* 0x0001000045517824 */ /* 0x000fe200078e00ff */
[----:B------:R-:W-:Y:S01]  /*6440*/  SHF.L.U32 R65, R66, 0x10, RZ ;  /* 0x0000001042417819 */ /* 0x000fe200000006ff */
[----:B------:R-:W-:Y:S01]  /*6450*/  FFMA.FTZ R97, R83, R62, R64 ;  /* 0x0000003e53617223 */ /* 0x000fe20000010040 */
[----:B------:R-:W-:Y:S01]  /*6460*/  PRMT R69, R69, 0x7632, R69 ;  /* 0x0000763245457816 */ /* 0x000fe20000000045 */
[----:B------:R-:W-:Y:S01]  /*6470*/  FFMA.FTZ R99, R33, R68, R60 ;  /* 0x0000004421637223 */ /* 0x000fe2000001003c */
[----:B------:R-:W-:Y:S01]  /*6480*/  FFMA.FTZ R80, R86, R61, R63 ;  /* 0x0000003d56507223 */ /* 0x000fe2000001003f */
[C---:B------:R-:W-:Y:S01]  /*6490*/  PRMT R68, R72.reuse, 0x7632, R68 ;  /* 0x0000763248447816 */ /* 0x040fe20000000044 */
[----:B------:R-:W5:Y:S01]  /*64a0*/  LDG.E.128 R60, desc[UR6][R100.64+0x2c800] ;  /* 0x02c80006643c7981 */ /* 0x000f62000c1e1d00 */
[----:B------:R-:W-:Y:S01]  /*64b0*/  SHF.L.U32 R72, R72, 0x10, RZ ;  /* 0x0000001048487819 */ /* 0x000fe200000006ff */
[----:B------:R-:W-:Y:S01]  /*64c0*/  FFMA.FTZ R66, R84, R65, R97 ;  /* 0x0000004154427223 */ /* 0x000fe20000010061 */
[----:B------:R-:W-:Y:S01]  /*64d0*/  SHF.L.U32 R64, R67, 0x10, RZ ;  /* 0x0000001043407819 */ /* 0x000fe200000006ff */
[----:B------:R-:W-:Y:S01]  /*64e0*/  FFMA.FTZ R81, R82, R81, R99 ;  /* 0x0000005152517223 */ /* 0x000fe20000010063 */
[----:B------:R-:W-:Y:S01]  /*64f0*/  SHF.L.U32 R69, R69, 0x10, RZ ;  /* 0x0000001045457819 */ /* 0x000fe200000006ff */
[--C-:B------:R-:W-:Y:S01]  /*6500*/  FFMA.FTZ R72, R32, R72, R3.reuse ;  /* 0x0000004820487223 */ /* 0x100fe20000010003 */
[----:B------:R-:W-:Y:S01]  /*6510*/  PRMT R3, R70, 0x7632, R3 ;  /* 0x0000763246037816 */ /* 0x000fe20000000003 */
[----:B------:R-:W-:Y:S01]  /*6520*/  FFMA.FTZ R65, R85, R64, R66 ;  /* 0x0000004055417223 */ /* 0x000fe20000010042 */
[----:B------:R-:W-:Y:S01]  /*6530*/  SHF.L.U32 R68, R68, 0x10, RZ ;  /* 0x0000001044447819 */ /* 0x000fe200000006ff */
[----:B------:R-:W-:Y:S01]  /*6540*/  FFMA.FTZ R64, R34, R69, R81 ;  /* 0x0000004522407223 */ /* 0x000fe20000010051 */
[----:B------:R-:W-:Y:S01]  /*6550*/  IMAD.U32 R70, R70, 0x10000, RZ ;  /* 0x0001000046467824 */ /* 0x000fe200078e00ff */
[----:B------:R-:W-:-:S02]  /*6560*/  SHF.L.U32 R81, R73, 0x10, RZ ;  /* 0x0000001049517819 */ /* 0x000fc400000006ff */
        /* <DEDUP_REMOVED lines=8> */
[----:B------:R-:W-:Y:S02]  /*65f0*/  SHF.L.U32 R64, R71, 0x10, RZ ;  /* 0x0000001047407819 */ /* 0x000fe400000006ff */
[----:B------:R-:W-:Y:S01]  /*6600*/  SHF.L.U32 R3, R67, 0x10, RZ ;  /* 0x0000001043037819 */ /* 0x000fe200000006ff */
[C---:B------:R-:W-:Y:S01]  /*6610*/  IMAD.U32 R68, R74.reuse, 0x10000, RZ ;  /* 0x000100004a447824 */ /* 0x040fe200078e00ff */
[----:B------:R-:W-:Y:S01]  /*6620*/  PRMT R74, R74, 0x7632, R74 ;  /* 0x000076324a4a7816 */ /* 0x000fe2000000004a */
[----:B------:R-:W-:Y:S01]  /*6630*/  FFMA.FTZ R70, R34, R73, R81 ;  /* 0x0000004922467223 */ /* 0x000fe20000010051 */
[----:B------:R-:W-:Y:S01]  /*6640*/  PRMT R71, R71, 0x7632, R71 ;  /* 0x0000763247477816 */ /* 0x000fe20000000047 */
[----:B------:R-:W-:Y:S01]  /*6650*/  FFMA.FTZ R64, R85, R64, R66 ;  /* 0x0000004055407223 */ /* 0x000fe20000010042 */
[----:B------:R-:W-:Y:S01]  /*6660*/  FFMA.FTZ R3, R86, R3, R65 ;  /* 0x0000000356037223 */ /* 0x000fe20000010041 */
[----:B------:R-:W-:-:S02]  /*6670*/  SHF.L.U32 R66, R20, 0x10, RZ ;  /* 0x0000001014427819 */ /* 0x000fc400000006ff */
[----:B------:R-:W-:Y:S01]  /*6680*/  PRMT R65, R20, 0x7632, R65 ;  /* 0x0000763214417816 */ /* 0x000fe20000000041 */
[----:B------:R-:W-:Y:S01]  /*6690*/  FFMA.FTZ R69, R83, R68, R70 ;  /* 0x0000004453457223 */ /* 0x000fe20000010046 */
[----:B------:R-:W-:Y:S02]  /*66a0*/  SHF.L.U32 R67, R74, 0x10, RZ ;  /* 0x000000104a437819 */ /* 0x000fe400000006ff */
[----:B------:R-:W-:Y:S01]  /*66b0*/  SHF.L.U32 R71, R71, 0x10, RZ ;  /* 0x0000001047477819 */ /* 0x000fe200000006ff */
[----:B------:R-:W-:Y:S01]  /*66c0*/  FFMA.FTZ R72, R32, R66, R87 ;  /* 0x0000004220487223 */ /* 0x000fe20000010057 */
[----:B------:R-:W-:Y:S02]  /*66d0*/  IMAD.U32 R70, R65, 0x10000, RZ ;  /* 0x0001000041467824 */ /* 0x000fe400078e00ff */
[--C-:B------:R-:W-:Y:S01]  /*66e0*/  FFMA.FTZ R68, R84, R67, R69.reuse ;  /* 0x0000004354447223 */ /* 0x100fe20000010045 */
        /* <DEDUP_REMOVED lines=11> */
[----:B------:R-:W5:Y:S02]  /*67a0*/  LDG.E.128 R68, desc[UR6][R100.64+0x3000] ;  /* 0x0030000664447981 */ /* 0x000f64000c1e1d00 */
[----:B------:R-:W-:-:S02]  /*67b0*/  FFMA.FTZ R34, R34, R73, R81 ;  /* 0x0000004922227223 */ /* 0x000fc40000010051 */
[----:B------:R0:W5:Y:S01]  /*67c0*/  LDG.E.128 R72, desc[UR6][R102.64+0x3000] ;  /* 0x0030000666487981 */ /* 0x000162000c1e1d00 */
[C---:B------:R-:W-:Y:S01]  /*67d0*/  IMAD.U32 R32, R22.reuse, 0x10000, RZ ;  /* 0x0001000016207824 */ /* 0x040fe200078e00ff */
[----:B------:R-:W-:Y:S01]  /*67e0*/  PRMT R22, R22, 0x7632, R22 ;  /* 0x0000763216167816 */ /* 0x000fe20000000016 */
[----:B------:R-:W-:Y:S01]  /*67f0*/  FFMA.FTZ R21, R86, R21, R33 ;  /* 0x0000001556157223 */ /* 0x000fe20000010021 */
[----:B---3--:R-:W-:Y:S01]  /*6800*/  SHF.L.U32 R81, R24, 0x10, RZ ;  /* 0x0000001018517819 */ /* 0x008fe200000006ff */
[----:B------:R-:W-:Y:S01]  /*6810*/  FFMA.FTZ R83, R83, R32, R34 ;  /* 0x0000002053537223 */ /* 0x000fe20000010022 */
[C---:B------:R-:W-:Y:S02]  /*6820*/  PRMT R32, R23.reuse, 0x7632, R32 ;  /* 0x0000763217207816 */ /* 0x040fe40000000020 */
[----:B------:R-:W-:Y:S02]  /*6830*/  SHF.L.U32 R33, R22, 0x10, RZ ;  /* 0x0000001016217819 */ /* 0x000fe400000006ff */
[----:B------:R-:W-:-:S02]  /*6840*/  SHF.L.U32 R34, R23, 0x10, RZ ;  /* 0x0000001017227819 */ /* 0x000fc400000006ff */
[----:B--2---:R-:W-:Y:S02]  /*6850*/  SHF.L.U32 R22, R76, 0x10, RZ ;  /* 0x000000104c167819 */ /* 0x004fe400000006ff */
[----:B------:R-:W-:Y:S02]  /*6860*/  PRMT R24, R24, 0x7632, R24 ;  /* 0x0000763218187816 */ /* 0x000fe40000000018 */
[----:B------:R-:W-:Y:S01]  /*6870*/  PRMT R23, R76, 0x7632, R23 ;  /* 0x000076324c177816 */ /* 0x000fe20000000017 */
[----:B------:R-:W-:Y:S02]  /*6880*/  FFMA.FTZ R98, R22, R81, R35 ;  /* 0x0000005116627223 */ /* 0x000fe40000010023 */
[----:B------:R-:W-:Y:S01]  /*6890*/  IMAD.U32 R24, R24, 0x10000, RZ ;  /* 0x0001000018187824 */ /* 0x000fe200078e00ff */
[----:B------:R-:W-:Y:S01]  /*68a0*/  SHF.L.U32 R23, R23, 0x10, RZ ;  /* 0x0000001017177819 */ /* 0x000fe200000006ff */
[----:B------:R-:W-:Y:S01]  /*68b0*/  FFMA.FTZ R84, R84, R33, R83 ;  /* 0x0000002154547223 */ /* 0x000fe20000010053 */
[----:B------:R-:W-:-:S02]  /*68c0*/  SHF.L.U32 R76, R25, 0x10, RZ ;  /* 0x00000010194c7819 */ /* 0x000fc400000006ff */
[----:B------:R-:W-:Y:S01]  /*68d0*/  SHF.L.U32 R81, R77, 0x10, RZ ;  /* 0x000000104d517819 */ /* 0x000fe200000006ff */
[----:B------:R-:W-:Y:S01]  /*68e0*/  FFMA.FTZ R24, R23, R24, R98 ;  /* 0x0000001817187223 */ /* 0x000fe20000010062 */
[----:B------:R-:W-:Y:S01]  /*68f0*/  PRMT R33, R25, 0x7632, R33 ;  /* 0x0000763219217816 */ /* 0x000fe20000000021 */
[----:B------:R-:W-:Y:S01]  /*6900*/  FFMA.FTZ R25, R85, R34, R84 ;  /* 0x0000002255197223 */ /* 0x000fe20000010054 */
[----:B------:R-:W-:Y:S01]  /*6910*/  PRMT R82, R77, 0x7632, R82 ;  /* 0x000076324d527816 */ /* 0x000fe20000000052 */
[----:B------:R-:W-:Y:S01]  /*6920*/  FFMA.FTZ R35, R81, R76, R24 ;  /* 0x0000004c51237223 */ /* 0x000fe20000010018 */
[----:B------:R-:W-:Y:S02]  /*6930*/  SHF.L.U32 R85, R32, 0x10, RZ ;  /* 0x0000001020557819 */ /* 0x000fe400000006ff */
[----:B------:R-:W-:Y:S01]  /*6940*/  SHF.L.U32 R24, R26, 0x10, RZ ;  /* 0x000000101a187819 */ /* 0x000fe200000006ff */
[----:B------:R-:W-:Y:S01]  /*6950*/  IMAD.U32 R82, R82, 0x10000, RZ ;  /* 0x0001000052527824 */ /* 0x000fe200078e00ff */
[----:B------:R-:W-:-:S02]  /*6960*/  SHF.L.U32 R33, R33, 0x10, RZ ;  /* 0x0000001021217819 */ /* 0x000fc400000006ff */
[----:B------:R-:W-:Y:S01]  /*6970*/  PRMT R26, R26, 0x7632, R26 ;  /* 0x000076321a1a7816 */ /* 0x000fe2000000001a */
[----:B------:R-:W-:Y:S01]  /*6980*/  FFMA.FTZ R85, R86, R85, R25 ;  /* 0x0000005556557223 */ /* 0x000fe20000010019 */
[----:B------:R-:W-:Y:S01]  /*6990*/  SHF.L.U32 R83, R78, 0x10, RZ ;  /* 0x000000104e537819 */ /* 0x000fe200000006ff */
[----:B------:R-:W-:Y:S01]  /*69a0*/  FFMA.FTZ R32, R82, R33, R35 ;  /* 0x0000002152207223 */ /* 0x000fe20000010023 */
[----:B------:R-:W-:Y:S02]  /*69b0*/  SHF.L.U32 R25, R26, 0x10, RZ ;  /* 0x000000101a197819 */ /* 0x000fe400000006ff */
[----:B------:R-:W-:Y:S02]  /*69c0*/  PRMT R84, R78, 0x7632, R84 ;  /* 0x000076324e547816 */ /* 0x000fe40000000054 */
[----:B----4-:R-:W-:Y:S02]  /*69d0*/  SHF.L.U32 R26, R4, 0x10, RZ ;  /* 0x00000010041a7819 */ /* 0x010fe400000006ff */
[----:B------:R-:W-:Y:S01]  /*69e0*/  PRMT R4, R79, 0x7632, R4 ;  /* 0x000076324f047816 */ /* 0x000fe20000000004 */
[----:B------:R-:W-:Y:S01]  /*69f0*/  FFMA.FTZ R33, R83, R24, R32 ;  /* 0x0000001853217223 */ /* 0x000fe20000010020 */
[----:B------:R-:W-:-:S02]  /*6a00*/  IMAD.U32 R84, R84, 0x10000, RZ ;  /* 0x0001000054547824 */ /* 0x000fc400078e00ff */
[----:B------:R-:W-:Y:S02]  /*6a10*/  PRMT R24, R4, 0x7632, R24 ;  /* 0x0000763204187816 */ /* 0x000fe40000000018 */
[----:B------:R-:W-:Y:S01]  /*6a20*/  SHF.L.U32 R86, R79, 0x10, RZ ;  /* 0x000000104f567819 */ /* 0x000fe200000006ff */
[----:B------:R-:W-:Y:S01]  /*6a30*/  FFMA.FTZ R35, R84, R25, R33 ;  /* 0x0000001954237223 */ /* 0x000fe20000010021 */
[----:B-----5:R-:W-:Y:S02]  /*6a40*/  IMAD.U32 R79, R8, 0x10000, RZ ;  /* 0x00010000084f7824 */ /* 0x020fe400078e00ff */
[----:B------:R-:W-:Y:S01]  /*6a50*/  FFMA.FTZ R34, R22, R26, R95 ;  /* 0x0000001a16227223 */ /* 0x000fe2000001005f */
[C---:B------:R-:W-:Y:S02]  /*6a60*/  SHF.L.U32 R33, R27.reuse, 0x10, RZ ;  /* 0x000000101b217819 */ /* 0x040fe400000006ff */
[----:B------:R-:W-:Y:S02]  /*6a70*/  SHF.L.U32 R32, R24, 0x10, RZ ;  /* 0x0000001018207819 */ /* 0x000fe400000006ff */
[----:B------:R-:W-:-:S02]  /*6a80*/  PRMT R8, R27, 0x7632, R8 ;  /* 0x000076321b087816 */ /* 0x000fc40000000008 */
[----:B------:R-:W2:Y:S01]  /*6a90*/  LDG.E.128 R24, desc[UR6][R100.64+0x6800] ;  /* 0x0068000664187981 */ /* 0x000ea2000c1e1d00 */
[----:B------:R-:W-:Y:S01]  /*6aa0*/  FFMA.FTZ R98, R22, R79, R88 ;  /* 0x0000004f16627223 */ /* 0x000fe20000010058 */
[----:B------:R-:W-:Y:S01]  /*6ab0*/  PRMT R79, R8, 0x7632, R79 ;  /* 0x00007632084f7816 */ /* 0x000fe2000000004f */
[----:B------:R-:W-:Y:S01]  /*6ac0*/  FFMA.FTZ R77, R86, R33, R35 ;  /* 0x00000021564d7223 */ /* 0x000fe20000010023 */
[----:B------:R-:W-:Y:S01]  /*6ad0*/  FFMA.FTZ R78, R23, R32, R34 ;  /* 0x00000020174e7223 */ /* 0x000fe20000010022 */
[C---:B------:R-:W-:Y:S01]  /*6ae0*/  SHF.L.U32 R76, R5.reuse, 0x10, RZ ;  /* 0x00000010054c7819 */ /* 0x040fe200000006ff */
[----:B------:R-:W3:Y:S01]  /*6af0*/  LDG.E.128 R32, desc[UR6][R100.64+0x33800] ;  /* 0x0338000664207981 */ /* 0x000ee2000c1e1d00 */
[----:B------:R-:W-:Y:S02]  /*6b00*/  PRMT R5, R5, 0x7632, R5 ;  /* 0x0000763205057816 */ /* 0x000fe40000000005 */
[----:B------:R-:W-:Y:S02]  /*6b10*/  SHF.L.U32 R87, R8, 0x10, RZ ;  /* 0x0000001008577819 */ /* 0x000fe400000006ff */
        /* <DEDUP_REMOVED lines=8> */
[--C-:B------:R-:W-:Y:S01]  /*6ba0*/  FFMA.FTZ R5, R81, R4, R8.reuse ;  /* 0x0000000451057223 */ /* 0x100fe20000010008 */
[----:B------:R-:W-:Y:S02]  /*6bb0*/  SHF.L.U32 R9, R9, 0x10, RZ ;  /* 0x0000001009097819 */ /* 0x000fe400000006ff */
[C---:B------:R-:W-:Y:S02]  /*6bc0*/  SHF.L.U32 R4, R6.reuse, 0x10, RZ ;  /* 0x0000001006047819 */ /* 0x040fe400000006ff */
[----:B------:R-:W-:Y:S01]  /*6bd0*/  PRMT R8, R6, 0x7632, R8 ;  /* 0x0000763206087816 */ /* 0x000fe20000000008 */
[----:B------:R-:W-:Y:S01]  /*6be0*/  FFMA.FTZ R98, R82, R9, R5 ;  /* 0x0000000952627223 */ /* 0x000fe20000010005 */
[----:B------:R-:W-:Y:S01]  /*6bf0*/  FFMA.FTZ R87, R88, R87, R77 ;  /* 0x0000005758577223 */ /* 0x000fe2000001004d */
[--C-:B------:R-:W-:Y:S01]  /*6c00*/  FFMA.FTZ R79, R83, R4, R78.reuse ;  /* 0x00000004534f7223 */ /* 0x100fe2000001004e */
[----:B------:R-:W-:Y:S02]  /*6c10*/  SHF.L.U32 R9, R8, 0x10, RZ ;  /* 0x0000001008097819 */ /* 0x000fe400000006ff */
[C---:B------:R-:W-:Y:S01]  /*6c20*/  PRMT R78, R10.reuse, 0x7632, R78 ;  /* 0x000076320a4e7816 */ /* 0x040fe2000000004e */
[----:B------:R-:W-:Y:S01]  /*6c30*/  IMAD.U32 R10, R10, 0x10000, RZ ;  /* 0x000100000a0a7824 */ /* 0x000fe200078e00ff */
[----:B------:R-:W-:-:S02]  /*6c40*/  PRMT R8, R16, 0x7632, R8 ;  /* 0x0000763210087816 */ /* 0x000fc40000000008 */
[C---:B------:R-:W-:Y:S02]  /*6c50*/  PRMT R76, R7.reuse, 0x7632, R76 ;  /* 0x00007632074c7816 */ /* 0x040fe4000000004c */
[----:B------:R-:W-:Y:S02]  /*6c60*/  SHF.L.U32 R77, R7, 0x10, RZ ;  /* 0x00000010074d7819 */ /* 0x000fe400000006ff */
[----:B------:R-:W-:Y:S01]  /*6c70*/  SHF.L.U32 R16, R16, 0x10, RZ ;  /* 0x0000001010107819 */ /* 0x000fe200000006ff */
[----:B------:R-:W4:Y:S01]  /*6c80*/  LDG.E.128 R4, desc[UR6][R100.64+0xa000] ;  /* 0x00a0000664047981 */ /* 0x000f22000c1e1d00 */
[----:B------:R-:W-:Y:S01]  /*6c90*/  SHF.L.U32 R95, R78, 0x10, RZ ;  /* 0x000000104e5f7819 */ /* 0x000fe200000006ff */
[----:B------:R-:W-:Y:S01]  /*6ca0*/  FFMA.FTZ R10, R83, R10, R98 ;  /* 0x0000000a530a7223 */ /* 0x000fe20000010062 */
[----:B------:R-:W-:Y:S01]  /*6cb0*/  SHF.L.U32 R8, R8, 0x10, RZ ;  /* 0x0000001008087819 */ /* 0x000fe200000006ff */
[----:B------:R-:W-:Y:S01]  /*6cc0*/  FFMA.FTZ R78, R22, R16, R89 ;  /* 0x00000010164e7223 */ /* 0x000fe20000010059 */
[C---:B------:R-:W-:Y:S01]  /*6cd0*/  FFMA.FTZ R9, R84.reuse, R9, R79 ;  /* 0x0000000954097223 */ /* 0x040fe2000001004f */
[----:B------:R-:W-:Y:S01]  /*6ce0*/  FFMA.FTZ R10, R84, R95, R10 ;  /* 0x0000005f540a7223 */ /* 0x000fe2000001000a */
[----:B------:R-:W-:Y:S01]  /*6cf0*/  IMAD.U32 R79, R11, 0x10000, RZ ;  /* 0x000100000b4f7824 */ /* 0x000fe200078e00ff */
[----:B------:R-:W-:Y:S01]  /*6d00*/  SHF.L.U32 R16, R17, 0x10, RZ ;  /* 0x0000001011107819 */ /* 0x000fe200000006ff */
[----:B------:R-:W-:-:S02]  /*6d10*/  FFMA.FTZ R8, R23, R8, R78 ;  /* 0x0000000817087223 */ /* 0x000fc4000001004e */
[----:B------:R-:W-:Y:S02]  /*6d20*/  FFMA.FTZ R10, R86, R79, R10 ;  /* 0x0000004f560a7223 */ /* 0x000fe4000001000a */
[--C-:B------:R-:W-:Y:S01]  /*6d30*/  FFMA.FTZ R79, R81, R16, R8.reuse ;  /* 0x00000010514f7223 */ /* 0x100fe20000010008 */
[C---:B------:R-:W-:Y:S02]  /*6d40*/  PRMT R8, R12.reuse, 0x7632, R8 ;  /* 0x000076320c087816 */ /* 0x040fe40000000008 */
[----:B------:R-:W-:Y:S02]  /*6d50*/  PRMT R11, R11, 0x7632, R11 ;  /* 0x000076320b0b7816 */ /* 0x000fe4000000000b */
[----:B------:R-:W-:Y:S02]  /*6d60*/  SHF.L.U32 R12, R12, 0x10, RZ ;  /* 0x000000100c0c7819 */ /* 0x000fe400000006ff */
[----:B------:R-:W-:Y:S02]  /*6d70*/  PRMT R17, R17, 0x7632, R17 ;  /* 0x0000763211117816 */ /* 0x000fe40000000011 */
[----:B------:R-:W-:Y:S01]  /*6d80*/  SHF.L.U32 R11, R11, 0x10, RZ ;  /* 0x000000100b0b7819 */ /* 0x000fe200000006ff */
[----:B------:R-:W-:Y:S01]  /*6d90*/  FFMA.FTZ R12, R22, R12, R91 ;  /* 0x0000000c160c7223 */ /* 0x000fe2000001005b */
[----:B------:R-:W-:Y:S01]  /*6da0*/  SHF.L.U32 R8, R8, 0x10, RZ ;  /* 0x0000001008087819 */ /* 0x000fe200000006ff */
[----:B------:R-:W-:-:S02]  /*6db0*/  IMAD.U32 R17, R17, 0x10000, RZ ;  /* 0x0001000011117824 */ /* 0x000fc400078e00ff */
[----:B------:R-:W-:Y:S01]  /*6dc0*/  FFMA.FTZ R77, R86, R77, R9 ;  /* 0x0000004d564d7223 */ /* 0x000fe20000010009 */
[----:B------:R-:W-:Y:S01]  /*6dd0*/  SHF.L.U32 R9, R76, 0x10, RZ ;  /* 0x000000104c097819 */ /* 0x000fe200000006ff */
[----:B------:R-:W-:Y:S01]  /*6de0*/  FFMA.FTZ R89, R88, R11, R10 ;  /* 0x0000000b58597223 */ /* 0x000fe2000001000a */
[----:B------:R-:W-:Y:S01]  /*6df0*/  FFMA.FTZ R76, R23, R8, R12 ;  /* 0x00000008174c7223 */ /* 0x000fe2000001000c */
[----:B------:R-:W-:Y:S01]  /*6e00*/  FFMA.FTZ R10, R82, R17, R79 ;  /* 0x00000011520a7223 */ /* 0x000fe2000001004f */
[----:B------:R-:W-:Y:S01]  /*6e10*/  SHF.L.U32 R8, R18, 0x10, RZ ;  /* 0x0000001012087819 */ /* 0x000fe200000006ff */
[C---:B------:R-:W-:Y:S01]  /*6e20*/  IMAD.U32 R95, R28.reuse, 0x10000, RZ ;  /* 0x000100001c5f7824 */ /* 0x040fe200078e00ff */
[C---:B------:R-:W-:Y:S02]  /*6e30*/  SHF.L.U32 R16, R13.reuse, 0x10, RZ ;  /* 0x000000100d107819 */ /* 0x040fe400000006ff */
[----:B------:R-:W-:Y:S02]  /*6e40*/  PRMT R28, R28, 0x7632, R28 ;  /* 0x000076321c1c7816 */ /* 0x000fe4000000001c */
[----:B------:R-:W-:Y:S01]  /*6e50*/  PRMT R13, R13, 0x7632, R13 ;  /* 0x000076320d0d7816 */ /* 0x000fe2000000000d */
[----:B------:R-:W-:Y:S01]  /*6e60*/  FFMA.FTZ R91, R88, R9, R77 ;  /* 0x00000009585b7223 */ /* 0x000fe2000001004d */
[----:B------:R-:W-:Y:S01]  /*6e70*/  PRMT R18, R18, 0x7632, R18 ;  /* 0x0000763212127816 */ /* 0x000fe20000000012 */
[----:B------:R-:W-:Y:S01]  /*6e80*/  FFMA.FTZ R17, R83, R8, R10 ;  /* 0x0000000853117223 */ /* 0x000fe2000001000a */
[----:B------:R-:W-:Y:S01]  /*6e90*/  PRMT R12, R19, 0x7632, R12 ;  /* 0x00007632130c7816 */ /* 0x000fe2000000000c */
[----:B------:R-:W-:Y:S01]  /*6ea0*/  FFMA.FTZ R79, R81, R16, R76 ;  /* 0x00000010514f7223 */ /* 0x000fe2000001004c */
[----:B------:R-:W-:Y:S01]  /*6eb0*/  SHF.L.U32 R77, R19, 0x10, RZ ;  /* 0x00000010134d7819 */ /* 0x000fe200000006ff */
[----:B------:R-:W5:Y:S01]  /*6ec0*/  LDG.E.128 R8, desc[UR6][R100.64+0xd800] ;  /* 0x00d8000664087981 */ /* 0x000f62000c1e1d00 */
        /* <DEDUP_REMOVED lines=12> */
[----:B------:R-:W-:-:S02]  /*6f90*/  PRMT R14, R36, 0x7632, R14 ;  /* 0x00007632240e7816 */ /* 0x000fc4000000000e */
[----:B------:R-:W-:Y:S01]  /*6fa0*/  SHF.L.U32 R99, R36, 0x10, RZ ;  /* 0x0000001024637819 */ /* 0x000fe200000006ff */
[----:B------:R-:W-:Y:S01]  /*6fb0*/  FFMA.FTZ R79, R83, R16, R18 ;  /* 0x00000010534f7223 */ /* 0x000fe20000010012 */
[----:B------:R-:W-:Y:S01]  /*6fc0*/  SHF.L.U32 R36, R14, 0x10, RZ ;  /* 0x000000100e247819 */ /* 0x000fe200000006ff */
[----:B------:R-:W-:Y:S01]  /*6fd0*/  FFMA.FTZ R77, R86, R77, R13 ;  /* 0x0000004d564d7223 */ /* 0x000fe2000001000d */
[----:B------:R-:W-:Y:S02]  /*6fe0*/  IMAD.U32 R13, R15, 0x10000, RZ ;  /* 0x000100000f0d7824 */ /* 0x000fe400078e00ff */
[----:B------:R-:W-:Y:S01]  /*6ff0*/  FFMA.FTZ R94, R22, R99, R94 ;  /* 0x00000063165e7223 */ /* 0x000fe2000001005e */
[----:B------:R-:W-:Y:S01]  /*7000*/  FFMA.FTZ R29, R84, R29, R79 ;  /* 0x0000001d541d7223 */ /* 0x000fe2000001004f */
[----:B------:R-:W5:Y:S01]  /*7010*/  LDG.E.128 R16, desc[UR6][R100.64+0x11000] ;  /* 0x0110000664107981 */ /* 0x000f62000c1e1d00 */
[----:B------:R-:W-:Y:S01]  /*7020*/  SHF.L.U32 R95, R28, 0x10, RZ ;  /* 0x000000101c5f7819 */ /* 0x000fe200000006ff */
[----:B------:R-:W-:Y:S01]  /*7030*/  FFMA.FTZ R36, R23, R36, R94 ;  /* 0x0000002417247223 */ /* 0x000fe2000001005e */
[----:B------:R-:W-:Y:S01]  /*7040*/  FFMA.FTZ R97, R81, R76, R90 ;  /* 0x0000004c51617223 */ /* 0x000fe2000001005a */
[----:B------:R-:W-:Y:S01]  /*7050*/  FFMA.FTZ R94, R86, R13, R29 ;  /* 0x0000000d565e7223 */ /* 0x000fe2000001001d */
[----:B------:R-:W-:-:S02]  /*7060*/  SHF.L.U32 R76, R37, 0x10, RZ ;  /* 0x00000010254c7819 */ /* 0x000fc400000006ff */
[----:B------:R-:W-:Y:S01]  /*7070*/  PRMT R13, R37, 0x7632, R13 ;  /* 0x00007632250d7816 */ /* 0x000fe2000000000d */
[----:B------:R-:W-:Y:S01]  /*7080*/  FFMA.FTZ R28, R82, R95, R97 ;  /* 0x0000005f521c7223 */ /* 0x000fe20000010061 */
[C---:B------:R-:W-:Y:S02]  /*7090*/  SHF.L.U32 R14, R30.reuse, 0x10, RZ ;  /* 0x000000101e0e7819 */ /* 0x040fe400000006ff */
[----:B------:R-:W-:Y:S01]  /*70a0*/  PRMT R30, R30, 0x7632, R30 ;  /* 0x000076321e1e7816 */ /* 0x000fe2000000001e */
[--C-:B------:R-:W-:Y:S01]  /*70b0*/  FFMA.FTZ R99, R81, R76, R36.reuse ;  /* 0x0000004c51637223 */ /* 0x100fe20000010024 */
[----:B------:R-:W-:Y:S02]  /*70c0*/  SHF.L.U32 R97, R13, 0x10, RZ ;  /* 0x000000100d617819 */ /* 0x000fe400000006ff */
[----:B------:R-:W-:Y:S01]  /*70d0*/  PRMT R15, R15, 0x7632, R15 ;  /* 0x000076320f0f7816 */ /* 0x000fe2000000000f */
[----:B------:R-:W-:Y:S01]  /*70e0*/  IMAD.U32 R79, R30, 0x10000, RZ ;  /* 0x000100001e4f7824 */ /* 0x000fe200078e00ff */
[----:B------:R-:W-:Y:S01]  /*70f0*/  PRMT R36, R40, 0x7632, R36 ;  /* 0x0000763228247816 */ /* 0x000fe20000000024 */
[----:B------:R-:W-:Y:S01]  /*7100*/  FFMA.FTZ R30, R82, R97, R99 ;  /* 0x00000061521e7223 */ /* 0x000fe20000010063 */
[----:B------:R-:W-:Y:S01]  /*7110*/  SHF.L.U32 R99, R40, 0x10, RZ ;  /* 0x0000001028637819 */ /* 0x000fe200000006ff */
[----:B------:R-:W-:Y:S01]  /*7120*/  FFMA.FTZ R95, R83, R14, R28 ;  /* 0x0000000e535f7223 */ /* 0x000fe2000001001c */
[----:B------:R-:W-:-:S02]  /*7130*/  SHF.L.U32 R29, R12, 0x10, RZ ;  /* 0x000000100c1d7819 */ /* 0x000fc400000006ff */
[----:B------:R-:W-:Y:S02]  /*7140*/  SHF.L.U32 R37, R15, 0x10, RZ ;  /* 0x000000100f257819 */ /* 0x000fe400000006ff */
[C---:B------:R-:W-:Y:S01]  /*7150*/  SHF.L.U32 R28, R38.reuse, 0x10, RZ ;  /* 0x00000010261c7819 */ /* 0x040fe200000006ff */
[----:B------:R-:W5:Y:S01]  /*7160*/  LDG.E.128 R12, desc[UR6][R100.64+0x14800] ;  /* 0x01480006640c7981 */ /* 0x000f62000c1e1d00 */
[----:B------:R-:W-:Y:S01]  /*7170*/  PRMT R38, R38, 0x7632, R38 ;  /* 0x0000763226267816 */ /* 0x000fe20000000026 */
[----:B------:R-:W-:Y:S01]  /*7180*/  FFMA.FTZ R92, R22, R99, R92 ;  /* 0x00000063165c7223 */ /* 0x000fe2000001005c */
[----:B------:R-:W-:Y:S01]  /*7190*/  SHF.L.U32 R36, R36, 0x10, RZ ;  /* 0x0000001024247819 */ /* 0x000fe200000006ff */
[C---:B------:R-:W-:Y:S01]  /*71a0*/  FFMA.FTZ R94, R88.reuse, R37, R94 ;  /* 0x00000025585e7223 */ /* 0x040fe2000001005e */
[----:B------:R-:W-:Y:S01]  /*71b0*/  FFMA.FTZ R90, R88, R29, R77 ;  /* 0x0000001d585a7223 */ /* 0x000fe2000001004d */
[----:B------:R-:W-:Y:S01]  /*71c0*/  IMAD.U32 R37, R38, 0x10000, RZ ;  /* 0x0001000026257824 */ /* 0x000fe200078e00ff */
[----:B------:R-:W-:Y:S01]  /*71d0*/  SHF.L.U32 R38, R41, 0x10, RZ ;  /* 0x0000001029267819 */ /* 0x000fe200000006ff */
[----:B------:R-:W-:Y:S01]  /*71e0*/  FFMA.FTZ R92, R23, R36, R92 ;  /* 0x00000024175c7223 */ /* 0x000fe2000001005c */
[----:B------:R-:W-:Y:S01]  /*71f0*/  PRMT R36, R41, 0x7632, R36 ;  /* 0x0000763229247816 */ /* 0x000fe20000000024 */
[----:B------:R-:W-:Y:S01]  /*7200*/  FFMA.FTZ R97, R83, R28, R30 ;  /* 0x0000001c53617223 */ /* 0x000fe2000001001e */
[C---:B------:R-:W-:Y:S01]  /*7210*/  SHF.L.U32 R29, R31.reuse, 0x10, RZ ;  /* 0x000000101f1d7819 */ /* 0x040fe200000006ff */
[C---:B------:R-:W-:Y:S01]  /*7220*/  FFMA.FTZ R95, R84.reuse, R79, R95 ;  /* 0x0000004f545f7223 */ /* 0x040fe2000001005f */
[----:B------:R-:W-:Y:S01]  /*7230*/  PRMT R31, R31, 0x7632, R31 ;  /* 0x000076321f1f7816 */ /* 0x000fe2000000001f */
[----:B------:R-:W5:Y:S01]  /*7240*/  LDG.E.128 R76, desc[UR6][R100.64+0x18000] ;  /* 0x01800006644c7981 */ /* 0x000f62000c1e1d00 */
[----:B------:R-:W-:Y:S01]  /*7250*/  FFMA.FTZ R97, R84, R37, R97 ;  /* 0x0000002554617223 */ /* 0x000fe20000010061 */
[----:B------:R-:W-:-:S02]  /*7260*/  IMAD.U32 R99, R36, 0x10000, RZ ;  /* 0x0001000024637824 */ /* 0x000fc400078e00ff */
[----:B0-----:R-:W-:Y:S01]  /*7270*/  FFMA.FTZ R103, R81, R38, R92 ;  /* 0x0000002651677223 */ /* 0x001fe2000001005c */
[----:B------:R-:W-:Y:S01]  /*7280*/  SHF.L.U32 R37, R31, 0x10, RZ ;  /* 0x000000101f257819 */ /* 0x000fe200000006ff */
[----:B------:R-:W-:Y:S01]  /*7290*/  FFMA.FTZ R95, R86, R29, R95 ;  /* 0x0000001d565f7223 */ /* 0x000fe2000001005f */
[----:B------:R-:W-:Y:S02]  /*72a0*/  PRMT R40, R44, 0x7632, R40 ;  /* 0x000076322c287816 */ /* 0x000fe40000000028 */
[C---:B------:R-:W-:Y:S02]  /*72b0*/  SHF.L.U32 R41, R39.reuse, 0x10, RZ ;  /* 0x0000001027297819 */ /* 0x040fe400000006ff */
[----:B------:R-:W-:Y:S01]  /*72c0*/  PRMT R36, R42, 0x7632, R36 ;  /* 0x000076322a247816 */ /* 0x000fe20000000024 */
[----:B------:R-:W-:Y:S01]  /*72d0*/  FFMA.FTZ R38, R82, R99, R103 ;  /* 0x0000006352267223 */ /* 0x000fe20000010067 */
[----:B------:R-:W-:Y:S01]  /*72e0*/  SHF.L.U32 R44, R44, 0x10, RZ ;  /* 0x000000102c2c7819 */ /* 0x000fe200000006ff */
[----:B------:R-:W5:Y:S01]  /*72f0*/  LDG.E.128 R28, desc[UR6][R100.64+0x1b800] ;  /* 0x01b80006641c7981 */ /* 0x000f62000c1e1d00 */
[----:B------:R-:W-:Y:S01]  /*7300*/  SHF.L.U32 R42, R42, 0x10, RZ ;  /* 0x000000102a2a7819 */ /* 0x000fe200000006ff */
[----:B------:R-:W-:Y:S01]  /*7310*/  FFMA.FTZ R92, R88, R37, R95 ;  /* 0x00000025585c7223 */ /* 0x000fe2000001005f */
[----:B------:R-:W-:Y:S01]  /*7320*/  PRMT R39, R39, 0x7632, R39 ;  /* 0x0000763227277816 */ /* 0x000fe20000000027 */
[----:B------:R-:W-:Y:S01]  /*7330*/  FFMA.FTZ R41, R86, R41, R97 ;  /* 0x0000002956297223 */ /* 0x000fe20000010061 */
[----:B------:R-:W-:Y:S01]  /*7340*/  SHF.L.U32 R37, R36, 0x10, RZ ;  /* 0x0000001024257819 */ /* 0x000fe200000006ff */
[----:B------:R-:W-:-:S02]  /*7350*/  IMAD.U32 R40, R40, 0x10000, RZ ;  /* 0x0001000028287824 */ /* 0x000fc400078e00ff */
[----:B------:R-:W-:Y:S01]  /*7360*/  FFMA.FTZ R44, R22, R44, R93 ;  /* 0x0000002c162c7223 */ /* 0x000fe2000001005d */
[----:B------:R-:W-:Y:S01]  /*7370*/  FFMA.FTZ R97, R83, R42, R38 ;  /* 0x0000002a53617223 */ /* 0x000fe20000010026 */
[----:B------:R-:W-:Y:S02]  /*7380*/  SHF.L.U32 R39, R39, 0x10, RZ ;  /* 0x0000001027277819 */ /* 0x000fe400000006ff */
[----:B------:R-:W-:Y:S01]  /*7390*/  SHF.L.U32 R36, R45, 0x10, RZ ;  /* 0x000000102d247819 */ /* 0x000fe200000006ff */
[----:B------:R-:W-:Y:S01]  /*73a0*/  FFMA.FTZ R40, R23, R40, R44 ;  /* 0x0000002817287223 */ /* 0x000fe2000001002c */
[----:B------:R-:W-:Y:S01]  /*73b0*/  PRMT R45, R45, 0x7632, R45 ;  /* 0x000076322d2d7816 */ /* 0x000fe2000000002d */
[----:B------:R-:W-:Y:S01]  /*73c0*/  FFMA.FTZ R97, R84, R37, R97 ;  /* 0x0000002554617223 */ /* 0x000fe20000010061 */
[C---:B------:R-:W-:Y:S01]  /*73d0*/  SHF.L.U32 R37, R43.reuse, 0x10, RZ ;  /* 0x000000102b257819 */ /* 0x040fe200000006ff */
[----:B------:R-:W-:Y:S01]  /*73e0*/  FFMA.FTZ R95, R88, R39, R41 ;  /* 0x00000027585f7223 */ /* 0x000fe20000010029 */
[----:B------:R-:W-:Y:S01]  /*73f0*/  PRMT R43, R43, 0x7632, R43 ;  /* 0x000076322b2b7816 */ /* 0x000fe2000000002b */
[--C-:B------:R-:W-:Y:S01]  /*7400*/  FFMA.FTZ R39, R81, R36, R40.reuse ;  /* 0x0000002451277223 */ /* 0x100fe20000010028 */
[----:B------:R-:W-:Y:S01]  /*7410*/  SHF.L.U32 R45, R45, 0x10, RZ ;  /* 0x000000102d2d7819 */ /* 0x000fe200000006ff */
[----:B------:R-:W-:Y:S01]  /*7420*/  FFMA.FTZ R37, R86, R37, R97 ;  /* 0x0000002556257223 */ /* 0x000fe20000010061 */
[----:B------:R-:W-:Y:S01]  /*7430*/  SHF.L.U32 R43, R43, 0x10, RZ ;  /* 0x000000102b2b7819 */ /* 0x000fe200000006ff */
[C---:B------:R-:W-:Y:S01]  /*7440*/  IMAD.U32 R41, R48.reuse, 0x10000, RZ ;  /* 0x0001000030297824 */ /* 0x040fe200078e00ff */
[----:B------:R-:W-:Y:S01]  /*7450*/  PRMT R40, R48, 0x7632, R40 ;  /* 0x0000763230287816 */ /* 0x000fe20000000028 */
[----:B------:R-:W-:Y:S01]  /*7460*/  FFMA.FTZ R38, R82, R45, R39 ;  /* 0x0000002d52267223 */ /* 0x000fe20000010027 */
[----:B------:R-:W-:Y:S01]  /*7470*/  SHF.L.U32 R36, R46, 0x10, RZ ;  /* 0x000000102e247819 */ /* 0x000fe200000006ff */
[----:B------:R-:W-:Y:S01]  /*7480*/  FFMA.FTZ R93, R88, R43, R37 ;  /* 0x0000002b585d7223 */ /* 0x000fe20000010025 */
[----:B------:R-:W-:Y:S01]  /*7490*/  SHF.L.U32 R40, R40, 0x10, RZ ;  /* 0x0000001028287819 */ /* 0x000fe200000006ff */
[----:B------:R-:W-:-:S02]  /*74a0*/  FFMA.FTZ R96, R22, R41, R96 ;  /* 0x0000002916607223 */ /* 0x000fc40000010060 */
[----:B------:R-:W-:Y:S02]  /*74b0*/  FFMA.FTZ R43, R83, R36, R38 ;  /* 0x00000024532b7223 */ /* 0x000fe40000010026 */
[----:B------:R-:W5:Y:S01]  /*74c0*/  LDG.E.128 R36, desc[UR6][R100.64+0x1f000] ;  /* 0x01f0000664247981 */ /* 0x000f62000c1e1d00 */
[----:B------:R-:W-:Y:S01]  /*74d0*/  PRMT R42, R49, 0x7632, R42 ;  /* 0x00007632312a7816 */ /* 0x000fe2000000002a */
[----:B------:R-:W-:Y:S01]  /*74e0*/  FFMA.FTZ R96, R23, R40, R96 ;  /* 0x0000002817607223 */ /* 0x000fe20000010060 */
[----:B------:R-:W-:Y:S02]  /*74f0*/  SHF.L.U32 R44, R49, 0x10, RZ ;  /* 0x00000010312c7819 */ /* 0x000fe400000006ff */
[----:B------:R-:W-:Y:S02]  /*7500*/  PRMT R46, R46, 0x7632, R46 ;  /* 0x000076322e2e7816 */ /* 0x000fe4000000002e */
[----:B------:R-:W-:Y:S01]  /*7510*/  SHF.L.U32 R45, R42, 0x10, RZ ;  /* 0x000000102a2d7819 */ /* 0x000fe200000006ff */
[----:B------:R-:W-:Y:S01]  /*7520*/  FFMA.FTZ R49, R81, R44, R96 ;  /* 0x0000002c51317223 */ /* 0x000fe20000010060 */
[----:B------:R-:W-:-:S02]  /*7530*/  SHF.L.U32 R41, R46, 0x10, RZ ;  /* 0x000000102e297819 */ /* 0x000fc400000006ff */
[----:B------:R-:W-:Y:S01]  /*7540*/  PRMT R42, R50, 0x7632, R42 ;  /* 0x00007632322a7816 */ /* 0x000fe2000000002a */
        /* <DEDUP_REMOVED lines=8> */
[----:B------:R-:W-:Y:S01]  /*75d0*/  SHF.L.U32 R43, R42, 0x10, RZ ;  /* 0x000000102a2b7819 */ /* 0x000fe200000006ff */
[----:B------:R-:W-:-:S02]  /*75e0*/  IMAD.U32 R46, R46, 0x10000, RZ ;  /* 0x000100002e2e7824 */ /* 0x000fc400078e00ff */
[----:B------:R-:W-:Y:S01]  /*75f0*/  FFMA.FTZ R80, R22, R49, R80 ;  /* 0x0000003116507223 */ /* 0x000fe20000010050 */
[----:B------:R-:W-:Y:S01]  /*7600*/  FFMA.FTZ R47, R86, R47, R41 ;  /* 0x0000002f562f7223 */ /* 0x000fe20000010029 */
[C---:B------:R-:W-:Y:S01]  /*7610*/  PRMT R42, R53.reuse, 0x7632, R42 ;  /* 0x00007632352a7816 */ /* 0x040fe2000000002a */
[----:B------:R-:W-:Y:S01]  /*7620*/  FFMA.FTZ R45, R84, R43, R45 ;  /* 0x0000002b542d7223 */ /* 0x000fe2000001002d */
[----:B------:R-:W-:Y:S01]  /*7630*/  SHF.L.U32 R44, R53, 0x10, RZ ;  /* 0x00000010352c7819 */ /* 0x000fe200000006ff */
[----:B------:R-:W-:Y:S01]  /*7640*/  FFMA.FTZ R46, R23, R46, R80 ;  /* 0x0000002e172e7223 */ /* 0x000fe20000010050 */
[----:B------:R-:W-:Y:S02]  /*7650*/  SHF.L.U32 R41, R40, 0x10, RZ ;  /* 0x0000001028297819 */ /* 0x000fe400000006ff */
[C---:B------:R-:W-:Y:S02]  /*7660*/  SHF.L.U32 R43, R51.reuse, 0x10, RZ ;  /* 0x00000010332b7819 */ /* 0x040fe400000006ff */
[----:B------:R-:W-:Y:S01]  /*7670*/  PRMT R51, R51, 0x7632, R51 ;  /* 0x0000763233337816 */ /* 0x000fe20000000033 */
[----:B------:R-:W-:Y:S01]  /*7680*/  FFMA.FTZ R53, R81, R44, R46 ;  /* 0x0000002c51357223 */ /* 0x000fe2000001002e */
[----:B------:R-:W-:Y:S01]  /*7690*/  SHF.L.U32 R49, R42, 0x10, RZ ;  /* 0x000000102a317819 */ /* 0x000fe200000006ff */
[----:B------:R-:W-:Y:S01]  /*76a0*/  FFMA.FTZ R80, R88, R41, R47 ;  /* 0x0000002958507223 */ /* 0x000fe2000001002f */
[----:B------:R-:W-:Y:S01]  /*76b0*/  FFMA.FTZ R45, R86, R43, R45 ;  /* 0x0000002b562d7223 */ /* 0x000fe2000001002d */
[----:B------:R-:W-:Y:S01]  /*76c0*/  IMAD.U32 R51, R51, 0x10000, RZ ;  /* 0x0001000033337824 */ /* 0x000fe200078e00ff */
[----:B------:R-:W5:Y:S01]  /*76d0*/  LDG.E.128 R40, desc[UR6][R100.64+0x22800] ;  /* 0x0228000664287981 */ /* 0x000f62000c1e1d00 */
        /* <DEDUP_REMOVED lines=9> */
[----:B------:R-:W-:-:S03]  /*7770*/  SHF.L.U32 R56, R56, 0x10, RZ ;  /* 0x0000001038387819 */ /* 0x000fc600000006ff */
[----:B------:R-:W-:Y:S01]  /*7780*/  FFMA.FTZ R49, R84, R45, R47 ;  /* 0x0000002d54317223 */ /* 0x000fe2000001002f */
[C---:B------:R-:W-:Y:S01]  /*7790*/  SHF.L.U32 R45, R60.reuse, 0x10, RZ ;  /* 0x000000103c2d7819 */ /* 0x040fe200000006ff */
[----:B------:R-:W-:Y:S01]  /*77a0*/  FFMA.FTZ R56, R23, R56, R48 ;  /* 0x0000003817387223 */ /* 0x000fe20000010030 */
[----:B------:R-:W-:Y:S02]  /*77b0*/  PRMT R60, R60, 0x7632, R60 ;  /* 0x000076323c3c7816 */ /* 0x000fe4000000003c */
[C---:B------:R-:W-:Y:S02]  /*77c0*/  PRMT R48, R57.reuse, 0x7632, R48 ;  /* 0x0000763239307816 */ /* 0x040fe40000000030 */
[----:B------:R-:W-:Y:S01]  /*77d0*/  SHF.L.U32 R50, R57, 0x10, RZ ;  /* 0x0000001039327819 */ /* 0x000fe200000006ff */
[----:B------:R-:W-:Y:S01]  /*77e0*/  FFMA.FTZ R20, R22, R45, R20 ;  /* 0x0000002d16147223 */ /* 0x000fe20000010014 */
[----:B------:R-:W-:Y:S01]  /*77f0*/  SHF.L.U32 R60, R60, 0x10, RZ ;  /* 0x000000103c3c7819 */ /* 0x000fe200000006ff */
[----:B------:R-:W5:Y:S01]  /*7800*/  LDG.E.128 R44, desc[UR6][R100.64+0x26000] ;  /* 0x02600006642c7981 */ /* 0x000f62000c1e1d00 */
[----:B------:R-:W-:Y:S01]  /*7810*/  SHF.L.U32 R51, R48, 0x10, RZ ;  /* 0x0000001030337819 */ /* 0x000fe200000006ff */
[----:B------:R-:W-:Y:S01]  /*7820*/  FFMA.FTZ R53, R81, R50, R56 ;  /* 0x0000003251357223 */ /* 0x000fe20000010038 */
[C---:B------:R-:W-:Y:S01]  /*7830*/  PRMT R50, R61.reuse, 0x7632, R50 ;  /* 0x000076323d327816 */ /* 0x040fe20000000032 */
[----:B------:R-:W-:-:S02]  /*7840*/  IMAD.U32 R52, R61, 0x10000, RZ ;  /* 0x000100003d347824 */ /* 0x000fc400078e00ff */
[----:B------:R-:W-:Y:S01]  /*7850*/  FFMA.FTZ R60, R23, R60, R20 ;  /* 0x0000003c173c7223 */ /* 0x000fe20000010014 */
[----:B------:R-:W-:Y:S01]  /*7860*/  FFMA.FTZ R48, R82, R51, R53 ;  /* 0x0000003352307223 */ /* 0x000fe20000010035 */
[----:B------:R-:W-:Y:S02]  /*7870*/  SHF.L.U32 R51, R50, 0x10, RZ ;  /* 0x0000001032337819 */ /* 0x000fe400000006ff */
[C---:B------:R-:W-:Y:S01]  /*7880*/  SHF.L.U32 R20, R58.reuse, 0x10, RZ ;  /* 0x000000103a147819 */ /* 0x040fe200000006ff */
[----:B------:R-:W-:Y:S01]  /*7890*/  FFMA.FTZ R53, R81, R52, R60 ;  /* 0x0000003451357223 */ /* 0x000fe2000001003c */
[----:B------:R-:W-:Y:S02]  /*78a0*/  PRMT R58, R58, 0x7632, R58 ;  /* 0x000076323a3a7816 */ /* 0x000fe4000000003a */
[C---:B------:R-:W-:Y:S01]  /*78b0*/  PRMT R3, R55.reuse, 0x7632, R3 ;  /* 0x0000763237037816 */ /* 0x040fe20000000003 */
[----:B------:R-:W-:Y:S02]  /*78c0*/  IMAD.U32 R55, R55, 0x10000, RZ ;  /* 0x0001000037377824 */ /* 0x000fe400078e00ff */
[----:B------:R-:W-:Y:S01]  /*78d0*/  FFMA.FTZ R52, R82, R51, R53 ;  /* 0x0000003352347223 */ /* 0x000fe20000010035 */
[----:B------:R-:W-:Y:S01]  /*78e0*/  SHF.L.U32 R53, R58, 0x10, RZ ;  /* 0x000000103a357819 */ /* 0x000fe200000006ff */
[----:B------:R-:W-:Y:S01]  /*78f0*/  FFMA.FTZ R61, R83, R20, R48 ;  /* 0x00000014533d7223 */ /* 0x000fe20000010030 */
[----:B------:R-:W-:Y:S01]  /*7900*/  FFMA.FTZ R55, R86, R55, R49 ;  /* 0x0000003756377223 */ /* 0x000fe20000010031 */
[C---:B------:R-:W-:Y:S01]  /*7910*/  PRMT R20, R62.reuse, 0x7632, R20 ;  /* 0x000076323e147816 */ /* 0x040fe20000000014 */
[----:B------:R-:W5:Y:S01]  /*7920*/  LDG.E.128 R48, desc[UR6][R100.64+0x29800] ;  /* 0x0298000664307981 */ /* 0x000f62000c1e1d00 */
[----:B------:R-:W-:Y:S01]  /*7930*/  SHF.L.U32 R62, R62, 0x10, RZ ;  /* 0x000000103e3e7819 */ /* 0x000fe200000006ff */
[----:B------:R-:W-:-:S02]  /*7940*/  IMAD.U32 R57, R59, 0x10000, RZ ;  /* 0x000100003b397824 */ /* 0x000fc400078e00ff */
[----:B------:R-:W-:Y:S01]  /*7950*/  FFMA.FTZ R53, R84, R53, R61 ;  /* 0x0000003554357223 */ /* 0x000fe2000001003d */
[----:B------:R-:W-:Y:S01]  /*7960*/  SHF.L.U32 R61, R20, 0x10, RZ ;  /* 0x00000010143d7819 */ /* 0x000fe200000006ff */
[----:B------:R-:W-:Y:S02]  /*7970*/  FFMA.FTZ R97, R83, R62, R52 ;  /* 0x0000003e53617223 */ /* 0x000fe40000010034 */
[----:B------:R-:W-:Y:S01]  /*7980*/  FFMA.FTZ R52, R86, R57, R53 ;  /* 0x0000003956347223 */ /* 0x000fe20000010035 */
[C---:B------:R-:W-:Y:S02]  /*7990*/  SHF.L.U32 R53, R63.reuse, 0x10, RZ ;  /* 0x000000103f357819 */ /* 0x040fe400000006ff */
[----:B------:R-:W-:Y:S01]  /*79a0*/  PRMT R63, R63, 0x7632, R63 ;  /* 0x000076323f3f7816 */ /* 0x000fe2000000003f */
[----:B------:R-:W-:Y:S01]  /*79b0*/  FFMA.FTZ R61, R84, R61, R97 ;  /* 0x0000003d543d7223 */ /* 0x000fe20000010061 */
[C---:B------:R-:W-:Y:S01]  /*79c0*/  IMAD.U32 R54, R64.reuse, 0x10000, RZ ;  /* 0x0001000040367824 */ /* 0x040fe200078e00ff */
[----:B------:R-:W-:-:S02]  /*79d0*/  PRMT R64, R64, 0x7632, R64 ;  /* 0x0000763240407816 */ /* 0x000fc40000000040 */
[----:B------:R-:W-:Y:S01]  /*79e0*/  SHF.L.U32 R63, R63, 0x10, RZ ;  /* 0x000000103f3f7819 */ /* 0x000fe200000006ff */
[----:B------:R-:W-:Y:S01]  /*79f0*/  FFMA.FTZ R61, R86, R53, R61 ;  /* 0x00000035563d7223 */ /* 0x000fe2000001003d */
[----:B------:R-:W-:Y:S01]  /*7a00*/  PRMT R59, R59, 0x7632, R59 ;  /* 0x000076323b3b7816 */ /* 0x000fe2000000003b */
[----:B------:R-:W-:Y:S01]  /*7a10*/  FFMA.FTZ R56, R22, R54, R21 ;  /* 0x0000003616387223 */ /* 0x000fe20000010015 */
[----:B------:R-:W-:Y:S01]  /*7a20*/  SHF.L.U32 R64, R64, 0x10, RZ ;  /* 0x0000001040407819 */ /* 0x000fe200000006ff */
[----:B------:R-:W-:Y:S01]  /*7a30*/  FFMA.FTZ R60, R88, R63, R61 ;  /* 0x0000003f583c7223 */ /* 0x000fe2000001003d */
[----:B------:R-:W-:Y:S02]  /*7a40*/  SHF.L.U32 R58, R68, 0x10, RZ ;  /* 0x00000010443a7819 */ /* 0x000fe400000006ff */
[----:B------:R-:W-:Y:S02]  /*7a50*/  SHF.L.U32 R21, R72, 0x10, RZ ;  /* 0x0000001048157819 */ /* 0x000fe400000006ff */
[----:B------:R-:W-:-:S02]  /*7a60*/  PRMT R57, R68, 0x7632, R57 ;  /* 0x0000763244397816 */ /* 0x000fc40000000039 */
[----:B------:R-:W-:Y:S02]  /*7a70*/  PRMT R61, R72, 0x7632, R61 ;  /* 0x00007632483d7816 */ /* 0x000fe4000000003d */
[----:B------:R-:W-:Y:S01]  /*7a80*/  SHF.L.U32 R3, R3, 0x10, RZ ;  /* 0x0000001003037819 */ /* 0x000fe200000006ff */
[----:B------:R-:W-:Y:S01]  /*7a90*/  FFMA.FTZ R68, R23, R64, R56 ;  /* 0x0000004017447223 */ /* 0x000fe20000010038 */
[----:B------:R-:W-:Y:S01]  /*7aa0*/  SHF.L.U32 R59, R59, 0x10, RZ ;  /* 0x000000103b3b7819 */ /* 0x000fe200000006ff */
[----:B------:R-:W-:Y:S01]  /*7ab0*/  FFMA.FTZ R64, R21, R58, R87 ;  /* 0x0000003a15407223 */ /* 0x000fe20000010057 */
[----:B------:R-:W-:Y:S01]  /*7ac0*/  SHF.L.U32 R61, R61, 0x10, RZ ;  /* 0x000000103d3d7819 */ /* 0x000fe200000006ff */
[----:B------:R-:W-:Y:S02]  /*7ad0*/  IMAD.U32 R56, R57, 0x10000, RZ ;  /* 0x0001000039387824 */ /* 0x000fe400078e00ff */
[C---:B------:R-:W-:Y:S01]  /*7ae0*/  FFMA.FTZ R20, R88.reuse, R3, R55 ;  /* 0x0000000358147223 */ /* 0x040fe20000010037 */
[----:B------:R-:W-:Y:S01]  /*7af0*/  FFMA.FTZ R3, R88, R59, R52 ;  /* 0x0000003b58037223 */ /* 0x000fe20000010034 */
[----:B------:R-:W-:Y:S01]  /*7b00*/  PRMT R62, R73, 0x7632, R62 ;  /* 0x00007632493e7816 */ /* 0x000fe2000000003e */
[----:B------:R-:W5:Y:S01]  /*7b10*/  LDG.E.128 R52, desc[UR6][R100.64+0x2d000] ;  /* 0x02d0000664347981 */ /* 0x000f62000c1e1d00 */
[----:B------:R-:W-:Y:S01]  /*7b20*/  PRMT R57, R69, 0x7632, R57 ;  /* 0x0000763245397816 */ /* 0x000fe20000000039 */
[----:B------:R-:W-:Y:S01]  /*7b30*/  FFMA.FTZ R56, R61, R56, R64 ;  /* 0x000000383d387223 */ /* 0x000fe20000010040 */
[----:B------:R-:W-:-:S02]  /*7b40*/  SHF.L.U32 R58, R69, 0x10, RZ ;  /* 0x00000010453a7819 */ /* 0x000fc400000006ff */
[----:B------:R-:W-:Y:S01]  /*7b50*/  SHF.L.U32 R73, R73, 0x10, RZ ;  /* 0x0000001049497819 */ /* 0x000fe200000006ff */
[----:B------:R-:W-:-:S04]  /*7b60*/  IMAD.U32 R69, R57, 0x10000, RZ ;  /* 0x0001000039457824 */ /* 0x000fc800078e00ff */
[----:B------:R-:W-:Y:S02]  /*7b70*/  FFMA.FTZ R87, R73, R58, R56 ;  /* 0x0000003a49577223 */ /* 0x000fe40000010038 */
[----:B------:R-:W5:Y:S04]  /*7b80*/  LDG.E.128 R56, desc[UR6][R100.64+0x30800] ;  /* 0x0308000664387981 */ /* 0x000f68000c1e1d00 */
[----:B------:R-:W5:Y:S01]  /*7b90*/  LDG.E.128 R100, desc[UR6][R100.64+0x34000] ;  /* 0x0340000664647981 */ /* 0x000f62000c1e1d00 */
[C---:B------:R-:W-:Y:S02]  /*7ba0*/  SHF.L.U32 R64, R65.reuse, 0x10, RZ ;  /* 0x0000001041407819 */ /* 0x040fe400000006ff */
[----:B------:R-:W-:Y:S02]  /*7bb0*/  SHF.L.U32 R62, R62, 0x10, RZ ;  /* 0x000000103e3e7819 */ /* 0x000fe400000006ff */
[----:B------:R-:W-:Y:S01]  /*7bc0*/  PRMT R65, R65, 0x7632, R65 ;  /* 0x0000763241417816 */ /* 0x000fe20000000041 */
[----:B------:R-:W-:-:S02]  /*7bd0*/  FFMA.FTZ R63, R81, R64, R68 ;  /* 0x00000040513f7223 */ /* 0x000fc40000010044 */
[----:B------:R-:W-:Y:S01]  /*7be0*/  FFMA.FTZ R97, R62, R69, R87 ;  /* 0x000000453e617223 */ /* 0x000fe20000010057 */
[----:B------:R-:W-:Y:S02]  /*7bf0*/  SHF.L.U32 R65, R65, 0x10, RZ ;  /* 0x0000001041417819 */ /* 0x000fe400000006ff */
[----:B------:R-:W-:Y:S02]  /*7c00*/  PRMT R69, R74, 0x7632, R69 ;  /* 0x000076324a457816 */ /* 0x000fe40000000045 */
[C---:B------:R-:W-:Y:S02]  /*7c10*/  PRMT R72, R70.reuse, 0x7632, R72 ;  /* 0x0000763246487816 */ /* 0x040fe40000000048 */
[----:B------:R-:W-:Y:S02]  /*7c20*/  SHF.L.U32 R87, R70, 0x10, RZ ;  /* 0x0000001046577819 */ /* 0x000fe400000006ff */
[----:B------:R-:W-:Y:S01]  /*7c30*/  SHF.L.U32 R74, R74, 0x10, RZ ;  /* 0x000000104a4a7819 */ /* 0x000fe200000006ff */
[----:B------:R-:W-:-:S02]  /*7c40*/  IMAD.U32 R64, R66, 0x10000, RZ ;  /* 0x0001000042407824 */ /* 0x000fc400078e00ff */
[----:B------:R-:W-:Y:S01]  /*7c50*/  FFMA.FTZ R68, R82, R65, R63 ;  /* 0x0000004152447223 */ /* 0x000fe2000001003f */
[----:B------:R-:W-:Y:S02]  /*7c60*/  SHF.L.U32 R72, R72, 0x10, RZ ;  /* 0x0000001048487819 */ /* 0x000fe400000006ff */
[----:B------:R-:W-:Y:S01]  /*7c70*/  SHF.L.U32 R63, R69, 0x10, RZ ;  /* 0x00000010453f7819 */ /* 0x000fe200000006ff */
[----:B------:R-:W-:Y:S01]  /*7c80*/  FFMA.FTZ R70, R74, R87, R97 ;  /* 0x000000574a467223 */ /* 0x000fe20000010061 */
[----:B------:R-:W-:Y:S01]  /*7c90*/  FFMA.FTZ R87, R83, R64, R68 ;  /* 0x0000004053577223 */ /* 0x000fe20000010044 */
[----:B------:R-:W-:Y:S02]  /*7ca0*/  SHF.L.U32 R69, R71, 0x10, RZ ;  /* 0x0000001047457819 */ /* 0x000fe400000006ff */
[----:B------:R-:W-:Y:S01]  /*7cb0*/  SHF.L.U32 R64, R75, 0x10, RZ ;  /* 0x000000104b407819 */ /* 0x000fe200000006ff */
[----:B------:R-:W-:Y:S01]  /*7cc0*/  FFMA.FTZ R97, R63, R72, R70 ;  /* 0x000000483f617223 */ /* 0x000fe20000010046 */
[----:B------:R-:W-:-:S02]  /*7cd0*/  PRMT R71, R71, 0x7632, R71 ;  /* 0x0000763247477816 */ /* 0x000fc40000000047 */
[----:B------:R-:W-:Y:S02]  /*7ce0*/  PRMT R65, R66, 0x7632, R65 ;  /* 0x0000763242417816 */ /* 0x000fe40000000041 */
[----:B--2---:R-:W-:Y:S01]  /*7cf0*/  SHF.L.U32 R72, R24, 0x10, RZ ;  /* 0x0000001018487819 */ /* 0x004fe200000006ff */
[----:B------:R-:W-:Y:S01]  /*7d00*/  FFMA.FTZ R70, R64, R69, R97 ;  /* 0x0000004540467223 */ /* 0x000fe20000010061 */
[----:B------:R-:W-:Y:S01]  /*7d10*/  SHF.L.U32 R68, R71, 0x10, RZ ;  /* 0x0000001047447819 */ /* 0x000fe200000006ff */
[----:B------:R-:W-:Y:S01]  /*7d20*/  IMAD.U32 R69, R65, 0x10000, RZ ;  /* 0x0001000041457824 */ /* 0x000fe200078e00ff */
[----:B------:R-:W-:Y:S02]  /*7d30*/  PRMT R75, R75, 0x7632, R75 ;  /* 0x000076324b4b7816 */ /* 0x000fe4000000004b */
[----:B------:R-:W-:Y:S01]  /*7d40*/  PRMT R71, R24, 0x7632, R71 ;  /* 0x0000763218477816 */ /* 0x000fe20000000047 */
[----:B------:R-:W-:Y:S01]  /*7d50*/  FFMA.FTZ R98, R21, R72, R91 ;  /* 0x0000004815627223 */ /* 0x000fe2000001005b */
[----:B------:R-:W-:Y:S01]  /*7d60*/  PRMT R66, R67, 0x7632, R66 ;  /* 0x0000763243427816 */ /* 0x000fe20000000042 */
[----:B---3--:R-:W-:Y:S01]  /*7d70*/  IMAD.U32 R24, R32, 0x10000, RZ ;  /* 0x0001000020187824 */ /* 0x008fe200078e00ff */
        /* <DEDUP_REMOVED lines=8> */
[----:B------:R-:W-:Y:S01]  /*7e00*/  SHF.L.U32 R32, R32, 0x10, RZ ;  /* 0x0000001020207819 */ /* 0x000fe200000006ff */
[----:B------:R-:W-:Y:S01]  /*7e10*/  FFMA.FTZ R68, R22, R24, R85 ;  /* 0x0000001816447223 */ /* 0x000fe20000010055 */
[C---:B------:R-:W-:Y:S02]  /*7e20*/  PRMT R69, R25.reuse, 0x7632, R69 ;  /* 0x0000763219457816 */ /* 0x040fe40000000045 */
[----:B------:R-:W-:Y:S01]  /*7e30*/  SHF.L.U32 R72, R25, 0x10, RZ ;  /* 0x0000001019487819 */ /* 0x000fe200000006ff */
[----:B------:R-:W-:Y:S01]  /*7e40*/  FFMA.FTZ R32, R23, R32, R68 ;  /* 0x0000002017207223 */ /* 0x000fe20000010044 */
[----:B------:R-:W-:-:S02]  /*7e50*/  PRMT R22, R33, 0x7632, R22 ;  /* 0x0000763221167816 */ /* 0x000fc40000000016 */
[----:B------:R-:W-:Y:S01]  /*7e60*/  SHF.L.U32 R24, R33, 0x10, RZ ;  /* 0x0000001021187819 */ /* 0x000fe200000006ff */
[----:B------:R-:W-:Y:S02]  /*7e70*/  IMAD.U32 R69, R69, 0x10000, RZ ;  /* 0x0001000045457824 */ /* 0x000fe400078e00ff */
        /* <DEDUP_REMOVED lines=10> */
[C---:B----4-:R-:W-:Y:S01]  /*7f20*/  PRMT R23, R4.reuse, 0x7632, R23 ;  /* 0x0000763204177816 */ /* 0x050fe20000000017 */
[----:B------:R-:W-:-:S02]  /*7f30*/  IMAD.U32 R32, R4, 0x10000, RZ ;  /* 0x0001000004207824 */ /* 0x000fc400078e00ff */
[----:B------:R-:W-:Y:S01]  /*7f40*/  FFMA.FTZ R83, R83, R22, R82 ;  /* 0x0000001653537223 */ /* 0x000fe20000010052 */
        /* <DEDUP_REMOVED lines=8> */
[----:B------:R-:W-:-:S02]  /*7fd0*/  SHF.L.U32 R5, R26, 0x10, RZ ;  /* 0x000000101a057819 */ /* 0x000fc400000006ff */
[----:B------:R-:W-:Y:S01]  /*7fe0*/  PRMT R27, R27, 0x7632, R27 ;  /* 0x000076321b1b7816 */ /* 0x000fe2000000001b */
[----:B------:R-:W-:Y:S01]  /*7ff0*/  FFMA.FTZ R25, R73, R32, R22 ;  /* 0x0000002049197223 */ /* 0x000fe20000010016 */
[----:B------:R-:W-:Y:S02]  /*8000*/  PRMT R34, R34, 0x7632, R34 ;  /* 0x0000763222227816 */ /* 0x000fe40000000022 */
[----:B------:R-:W-:Y:S01]  /*8010*/  SHF.L.U32 R23, R6, 0x10, RZ ;  /* 0x0000001006177819 */ /* 0x000fe200000006ff */
[----:B------:R-:W-:Y:S01]  /*8020*/  FFMA.FTZ R25, R62, R5, R25 ;  /* 0x000000053e197223 */ /* 0x000fe20000010019 */
[----:B------:R-:W-:Y:S01]  /*8030*/  IMAD.U32 R22, R27, 0x10000, RZ ;  /* 0x000100001b167824 */ /* 0x000fe200078e00ff */
[----:B------:R-:W-:Y:S02]  /*8040*/  PRMT R6, R6, 0x7632, R6 ;  /* 0x0000763206067816 */ /* 0x000fe40000000006 */
[----:B------:R-:W-:Y:S01]  /*8050*/  SHF.L.U32 R5, R34, 0x10, RZ ;  /* 0x0000001022057819 */ /* 0x000fe200000006ff */
[----:B------:R-:W-:Y:S01]  /*8060*/  FFMA.FTZ R22, R65, R22, R24 ;  /* 0x0000001641167223 */ /* 0x000fe20000010018 */
[----:B------:R-:W-:Y:S01]  /*8070*/  SHF.L.U32 R6, R6, 0x10, RZ ;  /* 0x0000001006067819 */ /* 0x000fe200000006ff */
[----:B------:R-:W-:-:S02]  /*8080*/  FFMA.FTZ R24, R74, R23, R25 ;  /* 0x000000174a187223 */ /* 0x000fc40000010019 */
[----:B------:R-:W-:Y:S01]  /*8090*/  FFMA.FTZ R83, R84, R5, R83 ;  /* 0x0000000554537223 */ /* 0x000fe20000010053 */
[----:B------:R-:W-:Y:S01]  /*80a0*/  SHF.L.U32 R5, R35, 0x10, RZ ;  /* 0x0000001023057819 */ /* 0x000fe200000006ff */
[C---:B------:R-:W-:Y:S01]  /*80b0*/  IMAD.U32 R23, R7.reuse, 0x10000, RZ ;  /* 0x0001000007177824 */ /* 0x040fe200078e00ff */
[----:B------:R-:W-:Y:S01]  /*80c0*/  PRMT R7, R7, 0x7632, R7 ;  /* 0x0000763207077816 */ /* 0x000fe20000000007 */
[----:B------:R-:W-:Y:S01]  /*80d0*/  FFMA.FTZ R25, R63, R6, R24 ;  /* 0x000000063f197223 */ /* 0x000fe20000010018 */
[----:B------:R-:W0:Y:S01]  /*80e0*/  SHFL.BFLY PT, R33, R22, 0x10, 0x1f ;  /* 0x0e001f0016217f89 */ /* 0x000e2200000e0000 */
[----:B------:R-:W-:Y:S01]  /*80f0*/  FFMA.FTZ R86, R86, R5, R83 ;  /* 0x0000000556567223 */ /* 0x000fe20000010053 */
[----:B------:R-:W-:Y:S01]  /*8100*/  SHF.L.U32 R24, R7, 0x10, RZ ;  /* 0x0000001007187819 */ /* 0x000fe200000006ff */
[----:B------:R-:W-:Y:S01]  /*8110*/  FFMA.FTZ R26, R64, R23, R25 ;  /* 0x00000017401a7223 */ /* 0x000fe20000010019 */
[C---:B-----5:R-:W-:Y:S02]  /*8120*/  PRMT R5, R8.reuse, 0x7632, R5 ;  /* 0x0000763208057816 */ /* 0x060fe40000000005 */
[----:B------:R-:W-:Y:S01]  /*8130*/  SHF.L.U32 R8, R8, 0x10, RZ ;  /* 0x0000001008087819 */ /* 0x000fe200000006ff */
[----:B------:R-:W-:-:S02]  /*8140*/  FFMA.FTZ R24, R65, R24, R26 ;  /* 0x0000001841187223 */ /* 0x000fc4000001001a */
[----:B------:R-:W-:Y:S02]  /*8150*/  IMAD.U32 R26, R5, 0x10000, RZ ;  /* 0x00010000051a7824 */ /* 0x000fe400078e00ff */
[----:B------:R-:W-:Y:S01]  /*8160*/  FFMA.FTZ R90, R21, R8, R90 ;  /* 0x00000008155a7223 */ /* 0x000fe2000001005a */
[C---:B------:R-:W-:Y:S02]  /*8170*/  SHF.L.U32 R8, R9.reuse, 0x10, RZ ;  /* 0x0000001009087819 */ /* 0x040fe400000006ff */
[----:B------:R-:W-:Y:S01]  /*8180*/  PRMT R9, R9, 0x7632, R9 ;  /* 0x0000763209097816 */ /* 0x000fe20000000009 */
[----:B------:R-:W-:-:S03]  /*8190*/  FFMA.FTZ R26, R61, R26, R90 ;  /* 0x0000001a3d1a7223 */ /* 0x000fc6000001005a */
[----:B------:R-:W-:Y:S01]  /*81a0*/  SHF.L.U32 R9, R9, 0x10, RZ ;  /* 0x0000001009097819 */ /* 0x000fe200000006ff */
[----:B------:R-:W-:Y:S01]  /*81b0*/  FFMA.FTZ R25, R73, R8, R26 ;  /* 0x0000000849197223 */ /* 0x000fe2000001001a */
[C---:B------:R-:W-:Y:S02]  /*81c0*/  SHF.L.U32 R8, R16.reuse, 0x10, RZ ;  /* 0x0000001010087819 */ /* 0x040fe400000006ff */
[----:B------:R-:W-:Y:S01]  /*81d0*/  PRMT R16, R16, 0x7632, R16 ;  /* 0x0000763210107816 */ /* 0x000fe20000000010 */
[----:B------:R-:W-:Y:S01]  /*81e0*/  FFMA.FTZ R9, R62, R9, R25 ;  /* 0x000000093e097223 */ /* 0x000fe20000010019 */
[C---:B------:R-:W-:Y:S02]  /*81f0*/  PRMT R7, R10.reuse, 0x7632, R7 ;  /* 0x000076320a077816 */ /* 0x040fe40000000007 */
[----:B------:R-:W-:Y:S01]  /*8200*/  SHF.L.U32 R23, R10, 0x10, RZ ;  /* 0x000000100a177819 */ /* 0x000fe200000006ff */
[----:B------:R-:W-:Y:S01]  /*8210*/  FFMA.FTZ R94, R21, R8, R94 ;  /* 0x00000008155e7223 */ /* 0x000fe2000001005e */
[----:B------:R-:W-:Y:S01]  /*8220*/  IMAD.U32 R16, R16, 0x10000, RZ ;  /* 0x0001000010107824 */ /* 0x000fe200078e00ff */
[----:B------:R-:W-:Y:S01]  /*8230*/  SHF.L.U32 R8, R7, 0x10, RZ ;  /* 0x0000001007087819 */ /* 0x000fe200000006ff */
[----:B0-----:R-:W-:Y:S01]  /*8240*/  FADD.FTZ R5, R22, R33 ;  /* 0x0000002116057221 */ /* 0x001fe20000010000 */
        /* <DEDUP_REMOVED lines=10> */
[----:B------:R-:W-:Y:S01]  /*82f0*/  IMAD.U32 R9, R18, 0x10000, RZ ;  /* 0x0001000012097824 */ /* 0x000fe200078e00ff */
[----:B------:R-:W-:Y:S01]  /*8300*/  SHF.L.U32 R18, R12, 0x10, RZ ;  /* 0x000000100c127819 */ /* 0x000fe200000006ff */
[----:B------:R-:W-:Y:S01]  /*8310*/  FFMA.FTZ R23, R62, R23, R25 ;  /* 0x000000173e177223 */ /* 0x000fe20000010019 */
[----:B------:R-:W-:Y:S02]  /*8320*/  PRMT R17, R12, 0x7632, R17 ;  /* 0x000076320c117816 */ /* 0x000fe40000000011 */
[----:B------:R-:W-:Y:S01]  /*8330*/  SHF.L.U32 R8, R8, 0x10, RZ ;  /* 0x0000001008087819 */ /* 0x000fe200000006ff */
[----:B------:R-:W-:Y:S01]  /*8340*/  FFMA.FTZ R12, R74, R9, R23 ;  /* 0x000000094a0c7223 */ /* 0x000fe20000010017 */
[----:B------:R-:W-:Y:S01]  /*8350*/  FFMA.FTZ R92, R21, R18, R92 ;  /* 0x00000012155c7223 */ /* 0x000fe2000001005c */
[----:B------:R-:W-:-:S02]  /*8360*/  SHF.L.U32 R18, R17, 0x10, RZ ;  /* 0x0000001011127819 */ /* 0x000fc400000006ff */
[C---:B------:R-:W-:Y:S01]  /*8370*/  PRMT R17, R76.reuse, 0x7632, R17 ;  /* 0x000076324c117816 */ /* 0x040fe20000000011 */
[----:B------:R-:W-:Y:S01]  /*8380*/  FFMA.FTZ R9, R63, R8, R12 ;  /* 0x000000083f097223 */ /* 0x000fe2000001000c */
        /* <DEDUP_REMOVED lines=8> */
[----:B------:R-:W-:Y:S01]  /*8410*/  PRMT R16, R19, 0x7632, R16 ;  /* 0x0000763213107816 */ /* 0x000fe20000000010 */
[----:B------:R-:W-:Y:S01]  /*8420*/  IMAD.U32 R13, R13, 0x10000, RZ ;  /* 0x000100000d0d7824 */ /* 0x000fe200078e00ff */
        /* <DEDUP_REMOVED lines=9> */
[----:B------:R-:W-:Y:S02]  /*84c0*/  SHF.L.U32 R18, R28, 0x10, RZ ;  /* 0x000000101c127819 */ /* 0x000fe400000006ff */
[----:B------:R-:W-:-:S02]  /*84d0*/  PRMT R77, R77, 0x7632, R77 ;  /* 0x000076324d4d7816 */ /* 0x000fc4000000004d */
[----:B------:R-:W-:Y:S02]  /*84e0*/  PRMT R28, R28, 0x7632, R28 ;  /* 0x000076321c1c7816 */ /* 0x000fe4000000001c */
[----:B------:R-:W-:Y:S01]  /*84f0*/  PRMT R10, R14, 0x7632, R10 ;  /* 0x000076320e0a7816 */ /* 0x000fe2000000000a */
[----:B------:R-:W-:Y:S01]  /*8500*/  FFMA.FTZ R14, R74, R11, R13 ;  /* 0x0000000b4a0e7223 */ /* 0x000fe2000001000d */
[----:B------:R-:W-:Y:S01]  /*8510*/  SHF.L.U32 R6, R66, 0x10, RZ ;  /* 0x0000001042067819 */ /* 0x000fe200000006ff */
[----:B------:R-:W-:Y:S01]  /*8520*/  FFMA.FTZ R17, R73, R12, R76 ;  /* 0x0000000c49117223 */ /* 0x000fe2000001004c */
[----:B------:R-:W-:Y:S02]  /*8530*/  SHF.L.U32 R35, R35, 0x10, RZ ;  /* 0x0000001023237819 */ /* 0x000fe400000006ff */
[----:B------:R-:W-:Y:S02]  /*8540*/  SHF.L.U32 R16, R16, 0x10, RZ ;  /* 0x0000001010107819 */ /* 0x000fe400000006ff */
[----:B------:R-:W-:Y:S01]  /*8550*/  SHF.L.U32 R77, R77, 0x10, RZ ;  /* 0x000000104d4d7819 */ /* 0x000fe200000006ff */
[----:B------:R-:W-:Y:S01]  /*8560*/  FFMA.FTZ R18, R21, R18, R93 ;  /* 0x0000001215127223 */ /* 0x000fe2000001005d */
[----:B------:R-:W-:Y:S01]  /*8570*/  PRMT R11, R78, 0x7632, R11 ;  /* 0x000076324e0b7816 */ /* 0x000fe2000000000b */
[----:B------:R-:W-:Y:S01]  /*8580*/  IMAD.U32 R28, R28, 0x10000, RZ ;  /* 0x000100001c1c7824 */ /* 0x000fe200078e00ff */
[----:B------:R-:W-:Y:S01]  /*8590*/  SHF.L.U32 R10, R10, 0x10, RZ ;  /* 0x000000100a0a7819 */ /* 0x000fe200000006ff */
[----:B------:R-:W-:Y:S01]  /*85a0*/  FFMA.FTZ R6, R88, R6, R67 ;  /* 0x0000000658067223 */ /* 0x000fe20000010043 */
[----:B------:R-:W-:Y:S01]  /*85b0*/  SHF.L.U32 R13, R78, 0x10, RZ ;  /* 0x000000104e0d7819 */ /* 0x000fe200000006ff */
[----:B------:R-:W-:Y:S01]  /*85c0*/  FFMA.FTZ R88, R88, R35, R86 ;  /* 0x0000002358587223 */ /* 0x000fe20000010056 */
[----:B------:R-:W-:Y:S01]  /*85d0*/  FFMA.FTZ R8, R65, R16, R19 ;  /* 0x0000001041087223 */ /* 0x000fe20000010013 */
[C---:B------:R-:W-:Y:S01]  /*85e0*/  PRMT R12, R15.reuse, 0x7632, R12 ;  /* 0x000076320f0c7816 */ /* 0x040fe2000000000c */
[----:B------:R-:W-:Y:S01]  /*85f0*/  FFMA.FTZ R17, R62, R77, R17 ;  /* 0x0000004d3e117223 */ /* 0x000fe20000010011 */
[----:B------:R-:W0:Y:S01]  /*8600*/  SHFL.BFLY PT, R35, R24, 0x10, 0x1f ;  /* 0x0e001f0018237f89 */ /* 0x000e2200000e0000 */
[----:B------:R-:W-:Y:S01]  /*8610*/  SHF.L.U32 R15, R15, 0x10, RZ ;  /* 0x000000100f0f7819 */ /* 0x000fe200000006ff */
[--C-:B------:R-:W-:Y:S01]  /*8620*/  FFMA.FTZ R28, R61, R28, R18.reuse ;  /* 0x0000001c3d1c7223 */ /* 0x100fe20000010012 */
[----:B------:R-:W-:Y:S01]  /*8630*/  IMAD.U32 R16, R11, 0x10000, RZ ;  /* 0x000100000b107824 */ /* 0x000fe200078e00ff */
[----:B------:R-:W-:Y:S01]  /*8640*/  PRMT R18, R29, 0x7632, R18 ;  /* 0x000076321d127816 */ /* 0x000fe20000000012 */
[----:B------:R-:W-:Y:S01]  /*8650*/  FFMA.FTZ R11, R63, R10, R14 ;  /* 0x0000000a3f0b7223 */ /* 0x000fe2000001000e */
[----:B------:R-:W-:Y:S01]  /*8660*/  SHF.L.U32 R22, R29, 0x10, RZ ;  /* 0x000000101d167819 */ /* 0x000fe200000006ff */
[----:B------:R-:W-:Y:S01]  /*8670*/  FFMA.FTZ R13, R74, R13, R17 ;  /* 0x0000000d4a0d7223 */ /* 0x000fe20000010011 */
[----:B------:R-:W-:Y:S01]  /*8680*/  SHF.L.U32 R17, R18, 0x10, RZ ;  /* 0x0000001012117819 */ /* 0x000fe200000006ff */
[--C-:B------:R-:W-:Y:S01]  /*8690*/  FFMA.FTZ R10, R64, R15, R11.reuse ;  /* 0x0000000f400a7223 */ /* 0x100fe2000001000b */
[C---:B------:R-:W-:Y:S01]  /*86a0*/  PRMT R11, R36.reuse, 0x7632, R11 ;  /* 0x00007632240b7816 */ /* 0x040fe2000000000b */
        /* <DEDUP_REMOVED lines=13> */
[----:B------:R-:W-:Y:S01]  /*8780*/  FFMA.FTZ R10, R65, R12, R10 ;  /* 0x0000000c410a7223 */ /* 0x000fe2000001000a */
[----:B------:R-:W-:Y:S01]  /*8790*/  FFMA.FTZ R16, R74, R19, R17 ;  /* 0x000000134a107223 */ /* 0x000fe20000010011 */
[----:B------:R-:W-:Y:S01]  /*87a0*/  IMAD.U32 R12, R37, 0x10000, RZ ;  /* 0x00010000250c7824 */ /* 0x000fe200078e00ff */
[----:B------:R-:W-:Y:S01]  /*87b0*/  SHF.L.U32 R14, R79, 0x10, RZ ;  /* 0x000000104f0e7819 */ /* 0x000fe200000006ff */
[----:B------:R-:W-:Y:S01]  /*87c0*/  FFMA.FTZ R18, R61, R18, R36 ;  /* 0x000000123d127223 */ /* 0x000fe20000010024 */
[----:B------:R-:W-:-:S02]  /*87d0*/  PRMT R37, R37, 0x7632, R37 ;  /* 0x0000763225257816 */ /* 0x000fc40000000025 */
[----:B------:R-:W-:Y:S01]  /*87e0*/  SHF.L.U32 R11, R31, 0x10, RZ ;  /* 0x000000101f0b7819 */ /* 0x000fe200000006ff */
[----:B------:R-:W-:Y:S01]  /*87f0*/  FFMA.FTZ R15, R63, R30, R16 ;  /* 0x0000001e3f0f7223 */ /* 0x000fe20000010010 */
[----:B------:R-:W-:Y:S01]  /*8800*/  PRMT R31, R31, 0x7632, R31 ;  /* 0x000076321f1f7816 */ /* 0x000fe2000000001f */
[----:B------:R-:W-:Y:S01]  /*8810*/  FFMA.FTZ R13, R65, R14, R13 ;  /* 0x0000000e410d7223 */ /* 0x000fe2000001000d */
[----:B------:R-:W-:Y:S01]  /*8820*/  SHF.L.U32 R37, R37, 0x10, RZ ;  /* 0x0000001025257819 */ /* 0x000fe200000006ff */
[----:B------:R-:W-:Y:S01]  /*8830*/  FFMA.FTZ R17, R73, R12, R18 ;  /* 0x0000000c49117223 */ /* 0x000fe20000010012 */
[----:B------:R-:W1:Y:S01]  /*8840*/  SHFL.BFLY PT, R19, R8, 0x10, 0x1f ;  /* 0x0e001f0008137f89 */ /* 0x000e6200000e0000 */
[----:B------:R-:W-:Y:S01]  /*8850*/  SHF.L.U32 R12, R31, 0x10, RZ ;  /* 0x000000101f0c7819 */ /* 0x000fe200000006ff */
[----:B------:R-:W-:Y:S01]  /*8860*/  FFMA.FTZ R14, R64, R11, R15 ;  /* 0x0000000b400e7223 */ /* 0x000fe2000001000f */
[----:B------:R-:W-:Y:S01]  /*8870*/  PRMT R11, R38, 0x7632, R11 ;  /* 0x00007632260b7816 */ /* 0x000fe2000000000b */
[----:B0-----:R-:W-:Y:S01]  /*8880*/  FADD.FTZ R7, R24, R35 ;  /* 0x0000002318077221 */ /* 0x001fe20000010000 */
[----:B------:R-:W-:Y:S01]  /*8890*/  SHF.L.U32 R15, R38, 0x10, RZ ;  /* 0x00000010260f7819 */ /* 0x000fe200000006ff */
[----:B------:R-:W0:Y:S01]  /*88a0*/  SHFL.BFLY PT, R23, R10, 0x10, 0x1f ;  /* 0x0e001f000a177f89 */ /* 0x000e2200000e0000 */
[----:B------:R-:W-:Y:S01]  /*88b0*/  FFMA.FTZ R17, R62, R37, R17 ;  /* 0x000000253e117223 */ /* 0x000fe20000010011 */
[----:B------:R-:W-:-:S02]  /*88c0*/  FFMA.FTZ R12, R65, R12, R14 ;  /* 0x0000000c410c7223 */ /* 0x000fc4000001000e */
[----:B------:R-:W2:Y:S01]  /*88d0*/  SHFL.BFLY PT, R24, R13, 0x10, 0x1f ;  /* 0x0e001f000d187f89 */ /* 0x000ea200000e0000 */
[----:B------:R-:W-:Y:S01]  /*88e0*/  SHF.L.U32 R14, R11, 0x10, RZ ;  /* 0x000000100b0e7819 */ /* 0x000fe200000006ff */
[----:B------:R-:W-:Y:S01]  /*88f0*/  FFMA.FTZ R16, R74, R15, R17 ;  /* 0x0000000f4a107223 */ /* 0x000fe20000010011 */
[C---:B------:R-:W-:Y:S01]  /*8900*/  PRMT R11, R39.reuse, 0x7632, R11 ;  /* 0x00007632270b7816 */ /* 0x040fe2000000000b */
[----:B------:R-:W3:Y:S01]  /*8910*/  SHFL.BFLY PT, R22, R9, 0x10, 0x1f ;  /* 0x0e001f0009167f89 */ /* 0x000ee200000e0000 */
[----:B------:R-:W-:Y:S02]  /*8920*/  IMAD.U32 R39, R39, 0x10000, RZ ;  /* 0x0001000027277824 */ /* 0x000fe400078e00ff */
[----:B------:R-:W-:Y:S01]  /*8930*/  FFMA.FTZ R15, R63, R14, R16 ;  /* 0x0000000e3f0f7223 */ /* 0x000fe20000010010 */
[C---:B------:R-:W-:Y:S02]  /*8940*/  PRMT R17, R40.reuse, 0x7632, R17 ;  /* 0x0000763228117816 */ /* 0x040fe40000000011 */
        /* <DEDUP_REMOVED lines=9> */
[----:B-1----:R-:W-:Y:S01]  /*89e0*/  FADD.FTZ R8, R8, R19 ;  /* 0x0000001308087221 */ /* 0x002fe20000010000 */
[----:B------:R-:W-:Y:S02]  /*89f0*/  IMAD.U32 R15, R11, 0x10000, RZ ;  /* 0x000100000b0f7824 */ /* 0x000fe400078e00ff */
[----:B------:R-:W-:Y:S01]  /*8a00*/  FFMA.FTZ R19, R73, R16, R18 ;  /* 0x0000001049137223 */ /* 0x000fe20000010012 */
[----:B0-----:R-:W-:Y:S01]  /*8a10*/  FADD.FTZ R10, R10, R23 ;  /* 0x000000170a0a7221 */ /* 0x001fe20000010000 */
[----:B--2---:R-:W-:Y:S01]  /*8a20*/  FADD.FTZ R11, R13, R24 ;  /* 0x000000180d0b7221 */ /* 0x004fe20000010000 */
[----:B------:R-:W0:Y:S01]  /*8a30*/  SHFL.BFLY PT, R23, R14, 0x10, 0x1f ;  /* 0x0e001f000e177f89 */ /* 0x000e2200000e0000 */
[----:B------:R-:W-:Y:S01]  /*8a40*/  PRMT R13, R42, 0x7632, R13 ;  /* 0x000076322a0d7816 */ /* 0x000fe2000000000d */
[----:B------:R-:W-:Y:S01]  /*8a50*/  FFMA.FTZ R15, R62, R15, R19 ;  /* 0x0000000f3e0f7223 */ /* 0x000fe20000010013 */
[----:B------:R-:W-:-:S02]  /*8a60*/  SHF.L.U32 R17, R42, 0x10, RZ ;  /* 0x000000102a117819 */ /* 0x000fc400000006ff */
[C---:B------:R-:W-:Y:S02]  /*8a70*/  PRMT R19, R44.reuse, 0x7632, R19 ;  /* 0x000076322c137816 */ /* 0x040fe40000000013 */
[----:B------:R-:W-:Y:S01]  /*8a80*/  SHF.L.U32 R44, R44, 0x10, RZ ;  /* 0x000000102c2c7819 */ /* 0x000fe200000006ff */
[----:B---3--:R-:W-:Y:S01]  /*8a90*/  FADD.FTZ R9, R9, R22 ;  /* 0x0000001609097221 */ /* 0x008fe20000010000 */
[----:B------:R-:W-:Y:S01]  /*8aa0*/  SHF.L.U32 R16, R13, 0x10, RZ ;  /* 0x000000100d107819 */ /* 0x000fe200000006ff */
[----:B------:R-:W-:Y:S01]  /*8ab0*/  FFMA.FTZ R18, R74, R17, R15 ;  /* 0x000000114a127223 */ /* 0x000fe2000001000f */
[----:B------:R-:W-:Y:S01]  /*8ac0*/  SHF.L.U32 R22, R19, 0x10, RZ ;  /* 0x0000001013167819 */ /* 0x000fe200000006ff */
[----:B------:R-:W-:Y:S01]  /*8ad0*/  FFMA.FTZ R20, R21, R44, R20 ;  /* 0x0000002c15147223 */ /* 0x000fe20000010014 */
[----:B------:R-:W-:Y:S02]  /*8ae0*/  IMAD.U32 R13, R43, 0x10000, RZ ;  /* 0x000100002b0d7824 */ /* 0x000fe400078e00ff */
[----:B------:R-:W-:Y:S01]  /*8af0*/  FFMA.FTZ R15, R63, R16, R18 ;  /* 0x000000103f0f7223 */ /* 0x000fe20000010012 */
[----:B------:R-:W-:Y:S01]  /*8b00*/  SHF.L.U32 R16, R45, 0x10, RZ ;  /* 0x000000102d107819 */ /* 0x000fe200000006ff */
[----:B------:R-:W-:Y:S01]  /*8b10*/  FFMA.FTZ R20, R61, R22, R20 ;  /* 0x000000163d147223 */ /* 0x000fe20000010014 */
[----:B------:R-:W-:Y:S01]  /*8b20*/  PRMT R43, R43, 0x7632, R43 ;  /* 0x000076322b2b7816 */ /* 0x000fe2000000002b */
[----:B------:R-:W-:-:S02]  /*8b30*/  FFMA.FTZ R18, R64, R13, R15 ;  /* 0x0000000d40127223 */ /* 0x000fc4000001000f */
[----:B------:R-:W-:Y:S01]  /*8b40*/  FFMA.FTZ R15, R73, R16, R20 ;  /* 0x00000010490f7223 */ /* 0x000fe20000010014 */
[C---:B------:R-:W-:Y:S02]  /*8b50*/  SHF.L.U32 R20, R48.reuse, 0x10, RZ ;  /* 0x0000001030147819 */ /* 0x040fe400000006ff */
[----:B------:R-:W-:Y:S02]  /*8b60*/  PRMT R45, R45, 0x7632, R45 ;  /* 0x000076322d2d7816 */ /* 0x000fe4000000002d */
[----:B------:R-:W-:Y:S02]  /*8b70*/  PRMT R48, R48, 0x7632, R48 ;  /* 0x0000763230307816 */ /* 0x000fe40000000030 */
[----:B------:R-:W-:Y:S01]  /*8b80*/  SHF.L.U32 R16, R43, 0x10, RZ ;  /* 0x000000102b107819 */ /* 0x000fe200000006ff */
[----:B------:R-:W-:Y:S01]  /*8b90*/  FFMA.FTZ R20, R21, R20, R3 ;  /* 0x0000001415147223 */ /* 0x000fe20000010003 */
[----:B------:R-:W-:Y:S01]  /*8ba0*/  SHF.L.U32 R45, R45, 0x10, RZ ;  /* 0x000000102d2d7819 */ /* 0x000fe200000006ff */
[----:B------:R-:W-:-:S02]  /*8bb0*/  IMAD.U32 R48, R48, 0x10000, RZ ;  /* 0x0001000030307824 */ /* 0x000fc400078e00ff */
[----:B0-----:R-:W-:Y:S01]  /*8bc0*/  FADD.FTZ R13, R14, R23 ;  /* 0x000000170e0d7221 */ /* 0x001fe20000010000 */
[----:B------:R-:W-:Y:S01]  /*8bd0*/  FFMA.FTZ R14, R65, R16, R18 ;  /* 0x00000010410e7223 */ /* 0x000fe20000010012 */
[----:B------:R-:W-:Y:S01]  /*8be0*/  SHF.L.U32 R3, R46, 0x10, RZ ;  /* 0x000000102e037819 */ /* 0x000fe200000006ff */
[----:B------:R-:W-:Y:S01]  /*8bf0*/  FFMA.FTZ R15, R62, R45, R15 ;  /* 0x0000002d3e0f7223 */ /* 0x000fe2000001000f */
[----:B------:R-:W-:Y:S01]  /*8c00*/  PRMT R46, R46, 0x7632, R46 ;  /* 0x000076322e2e7816 */ /* 0x000fe2000000002e */
[----:B------:R-:W-:Y:S01]  /*8c10*/  FFMA.FTZ R20, R61, R48, R20 ;  /* 0x000000303d147223 */ /* 0x000fe20000010014 */
[C---:B------:R-:W-:Y:S02]  /*8c20*/  PRMT R17, R49.reuse, 0x7632, R17 ;  /* 0x0000763231117816 */ /* 0x040fe40000000011 */
[----:B------:R-:W-:Y:S01]  /*8c30*/  SHF.L.U32 R18, R49, 0x10, RZ ;  /* 0x0000001031127819 */ /* 0x000fe200000006ff */
[----:B------:R-:W-:Y:S01]  /*8c40*/  FFMA.FTZ R16, R74, R3, R15 ;  /* 0x000000034a107223 */ /* 0x000fe2000001000f */
[----:B------:R-:W-:-:S02]  /*8c50*/  SHF.L.U32 R46, R46, 0x10, RZ ;  /* 0x000000102e2e7819 */ /* 0x000fc400000006ff */
[----:B------:R-:W-:Y:S01]  /*8c60*/  SHF.L.U32 R17, R17, 0x10, RZ ;  /* 0x0000001011117819 */ /* 0x000fe200000006ff */
[----:B------:R-:W-:Y:S02]  /*8c70*/  FFMA.FTZ R19, R73, R18, R20 ;  /* 0x0000001249137223 */ /* 0x000fe40000010014 */
[--C-:B------:R-:W-:Y:S01]  /*8c80*/  FFMA.FTZ R15, R63, R46, R16.reuse ;  /* 0x0000002e3f0f7223 */ /* 0x100fe20000010010 */
[----:B------:R-:W-:Y:S01]  /*8c90*/  PRMT R16, R50, 0x7632, R16 ;  /* 0x0000763232107816 */ /* 0x000fe20000000010 */
[----:B------:R-:W-:Y:S01]  /*8ca0*/  FFMA.FTZ R19, R62, R17, R19 ;  /* 0x000000113e137223 */ /* 0x000fe20000010013 */
[----:B------:R-:W-:Y:S02]  /*8cb0*/  SHF.L.U32 R17, R50, 0x10, RZ ;  /* 0x0000001032117819 */ /* 0x000fe400000006ff */
[C---:B------:R-:W-:Y:S01]  /*8cc0*/  PRMT R3, R47.reuse, 0x7632, R3 ;  /* 0x000076322f037816 */ /* 0x040fe20000000003 */
[----:B------:R-:W-:Y:S01]  /*8cd0*/  IMAD.U32 R47, R47, 0x10000, RZ ;  /* 0x000100002f2f7824 */ /* 0x000fe200078e00ff */
[----:B------:R-:W-:Y:S01]  /*8ce0*/  SHF.L.U32 R16, R16, 0x10, RZ ;  /* 0x0000001010107819 */ /* 0x000fe200000006ff */
[----:B------:R-:W-:Y:S01]  /*8cf0*/  FFMA.FTZ R20, R74, R17, R19 ;  /* 0x000000114a147223 */ /* 0x000fe20000010013 */
[----:B------:R-:W-:Y:S01]  /*8d00*/  SHF.L.U32 R22, R52, 0x10, RZ ;  /* 0x0000001034167819 */ /* 0x000fe200000006ff */
[----:B------:R-:W-:Y:S01]  /*8d10*/  FFMA.FTZ R18, R64, R47, R15 ;  /* 0x0000002f40127223 */ /* 0x000fe2000001000f */
[----:B------:R-:W-:Y:S01]  /*8d20*/  PRMT R52, R52, 0x7632, R52 ;  /* 0x0000763234347816 */ /* 0x000fe20000000034 */
[----:B------:R-:W-:-:S02]  /*8d30*/  IMAD.U32 R15, R51, 0x10000, RZ ;  /* 0x00010000330f7824 */ /* 0x000fc400078e00ff */
[----:B------:R-:W-:Y:S01]  /*8d40*/  FFMA.FTZ R17, R63, R16, R20 ;  /* 0x000000103f117223 */ /* 0x000fe20000010014 */
[----:B------:R-:W0:Y:S01]  /*8d50*/  SHFL.BFLY PT, R71, R70, 0x10, 0x1f ;  /* 0x0e001f0046477f89 */ /* 0x000e2200000e0000 */
[----:B------:R-:W-:Y:S01]  /*8d60*/  SHF.L.U32 R52, R52, 0x10, RZ ;  /* 0x0000001034347819 */ /* 0x000fe200000006ff */
[----:B------:R-:W-:Y:S01]  /*8d70*/  FFMA.FTZ R22, R21, R22, R60 ;  /* 0x0000001615167223 */ /* 0x000fe2000001003c */
[----:B------:R-:W-:Y:S01]  /*8d80*/  FFMA.FTZ R15, R64, R15, R17 ;  /* 0x0000000f400f7223 */ /* 0x000fe20000010011 */
[C---:B------:R-:W-:Y:S01]  /*8d90*/  IMAD.U32 R17, R56.reuse, 0x10000, RZ ;  /* 0x0001000038117824 */ /* 0x040fe200078e00ff */
[----:B------:R-:W-:Y:S01]  /*8da0*/  PRMT R56, R56, 0x7632, R56 ;  /* 0x0000763238387816 */ /* 0x000fe20000000038 */
[----:B------:R-:W-:Y:S01]  /*8db0*/  FFMA.FTZ R22, R61, R52, R22 ;  /* 0x000000343d167223 */ /* 0x000fe20000010016 */
[----:B------:R-:W-:Y:S02]  /*8dc0*/  SHF.L.U32 R20, R53, 0x10, RZ ;  /* 0x0000001035147819 */ /* 0x000fe400000006ff */
[----:B------:R-:W-:-:S02]  /*8dd0*/  SHF.L.U32 R16, R3, 0x10, RZ ;  /* 0x0000001003107819 */ /* 0x000fc400000006ff */
[----:B------:R-:W-:Y:S01]  /*8de0*/  PRMT R53, R53, 0x7632, R53 ;  /* 0x0000763235357816 */ /* 0x000fe20000000035 */
[----:B------:R-:W-:Y:S01]  /*8df0*/  FFMA.FTZ R6, R21, R17, R6 ;  /* 0x0000001115067223 */ /* 0x000fe20000010006 */
[----:B------:R-:W-:Y:S02]  /*8e00*/  PRMT R51, R51, 0x7632, R51 ;  /* 0x0000763233337816 */ /* 0x000fe40000000033 */
[----:B------:R-:W-:Y:S01]  /*8e10*/  SHF.L.U32 R56, R56, 0x10, RZ ;  /* 0x0000001038387819 */ /* 0x000fe200000006ff */
        /* <DEDUP_REMOVED lines=8> */
[----:B------:R-:W-:Y:S01]  /*8ea0*/  FFMA.FTZ R15, R65, R20, R15 ;  /* 0x00000014410f7223 */ /* 0x000fe2000001000f */
[C---:B------:R-:W-:Y:S01]  /*8eb0*/  SHF.L.U32 R3, R54.reuse, 0x10, RZ ;  /* 0x0000001036037819 */ /* 0x040fe200000006ff */
[----:B------:R-:W-:Y:S02]  /*8ec0*/  IMAD.U32 R19, R17, 0x10000, RZ ;  /* 0x0001000011137824 */ /* 0x000fe400078e00ff */
[----:B------:R-:W-:Y:S01]  /*8ed0*/  FFMA.FTZ R23, R73, R18, R56 ;  /* 0x0000001249177223 */ /* 0x000fe20000010038 */
[----:B------:R-:W-:Y:S02]  /*8ee0*/  PRMT R54, R54, 0x7632, R54 ;  /* 0x0000763236367816 */ /* 0x000fe40000000036 */
[C---:B------:R-:W-:Y:S02]  /*8ef0*/  PRMT R20, R100.reuse, 0x7632, R20 ;  /* 0x0000763264147816 */ /* 0x040fe40000000014 */
[----:B------:R-:W-:Y:S01]  /*8f00*/  SHF.L.U32 R100, R100, 0x10, RZ ;  /* 0x0000001064647819 */ /* 0x000fe200000006ff */
[----:B------:R-:W-:Y:S01]  /*8f10*/  FFMA.FTZ R23, R62, R19, R23 ;  /* 0x000000133e177223 */ /* 0x000fe20000010017 */
[----:B------:R-:W-:Y:S01]  /*8f20*/  SHF.L.U32 R54, R54, 0x10, RZ ;  /* 0x0000001036367819 */ /* 0x000fe200000006ff */
[----:B------:R-:W-:Y:S01]  /*8f30*/  FFMA.FTZ R6, R74, R3, R53 ;  /* 0x000000034a067223 */ /* 0x000fe20000010035 */
[----:B------:R-:W-:Y:S01]  /*8f40*/  SHF.L.U32 R19, R58, 0x10, RZ ;  /* 0x000000103a137819 */ /* 0x000fe200000006ff */
[----:B------:R-:W-:Y:S01]  /*8f50*/  IMAD.U32 R20, R20, 0x10000, RZ ;  /* 0x0001000014147824 */ /* 0x000fe200078e00ff */
[----:B------:R-:W-:Y:S01]  /*8f60*/  PRMT R58, R58, 0x7632, R58 ;  /* 0x000076323a3a7816 */ /* 0x000fe2000000003a */
[----:B------:R-:W-:Y:S01]  /*8f70*/  FFMA.FTZ R88, R21, R100, R88 ;  /* 0x0000006415587223 */ /* 0x000fe20000010058 */
[----:B0-----:R-:W-:Y:S01]  /*8f80*/  FADD.FTZ R4, R70, R71 ;  /* 0x0000004746047221 */ /* 0x001fe20000010000 */
[----:B------:R-:W-:Y:S01]  /*8f90*/  FFMA.FTZ R17, R63, R54, R6 ;  /* 0x000000363f117223 */ /* 0x000fe20000010006 */
[----:B------:R-:W-:Y:S01]  /*8fa0*/  SHF.L.U32 R58, R58, 0x10, RZ ;  /* 0x000000103a3a7819 */ /* 0x000fe200000006ff */
[----:B------:R-:W-:Y:S01]  /*8fb0*/  FFMA.FTZ R6, R74, R19, R23 ;  /* 0x000000134a067223 */ /* 0x000fe20000010017 */
[----:B------:R-:W-:Y:S01]  /*8fc0*/  PRMT R21, R101, 0x7632, R21 ;  /* 0x0000763265157816 */ /* 0x000fe20000000015 */
[----:B------:R-:W-:Y:S01]  /*8fd0*/  FFMA.FTZ R88, R61, R20, R88 ;  /* 0x000000143d587223 */ /* 0x000fe20000010058 */
[----:B------:R-:W-:-:S02]  /*8fe0*/  SHF.L.U32 R22, R101, 0x10, RZ ;  /* 0x0000001065167819 */ /* 0x000fc400000006ff */
[C---:B------:R-:W-:Y:S01]  /*8ff0*/  PRMT R3, R55.reuse, 0x7632, R3 ;  /* 0x0000763237037816 */ /* 0x040fe20000000003 */
[----:B------:R-:W0:Y:S01]  /*9000*/  SHFL.BFLY PT, R27, R4, 0x8, 0x1f ;  /* 0x0d001f00041b7f89 */ /* 0x000e2200000e0000 */
[----:B------:R-:W-:Y:S01]  /*9010*/  SHF.L.U32 R55, R55, 0x10, RZ ;  /* 0x0000001037377819 */ /* 0x000fe200000006ff */
[----:B------:R-:W-:Y:S01]  /*9020*/  FFMA.FTZ R19, R63, R58, R6 ;  /* 0x0000003a3f137223 */ /* 0x000fe20000010006 */
[----:B------:R-:W-:Y:S01]  /*9030*/  IMAD.U32 R21, R21, 0x10000, RZ ;  /* 0x0001000015157824 */ /* 0x000fe200078e00ff */
[----:B------:R-:W1:Y:S01]  /*9040*/  SHFL.BFLY PT, R25, R12, 0x10, 0x1f ;  /* 0x0e001f000c197f89 */ /* 0x000e6200000e0000 */
[----:B------:R-:W-:Y:S01]  /*9050*/  FFMA.FTZ R73, R73, R22, R88 ;  /* 0x0000001649497223 */ /* 0x000fe20000010058 */
[----:B------:R-:W-:Y:S02]  /*9060*/  SHF.L.U32 R6, R3, 0x10, RZ ;  /* 0x0000001003067819 */ /* 0x000fe400000006ff */
[----:B------:R-:W-:Y:S01]  /*9070*/  SHF.L.U32 R3, R102, 0x10, RZ ;  /* 0x0000001066037819 */ /* 0x000fe200000006ff */
[----:B------:R-:W-:Y:S01]  /*9080*/  FFMA.FTZ R18, R64, R55, R17 ;  /* 0x0000003740127223 */ /* 0x000fe20000010011 */
[----:B------:R-:W-:Y:S01]  /*9090*/  PRMT R102, R102, 0x7632, R102 ;  /* 0x0000763266667816 */ /* 0x000fe20000000066 */
[----:B------:R-:W-:Y:S01]  /*90a0*/  FFMA.FTZ R21, R62, R21, R73 ;  /* 0x000000153e157223 */ /* 0x000fe20000010049 */
[----:B------:R-:W-:-:S02]  /*90b0*/  PRMT R17, R59, 0x7632, R17 ;  /* 0x000076323b117816 */ /* 0x000fc40000000011 */
[----:B------:R-:W-:Y:S01]  /*90c0*/  SHF.L.U32 R102, R102, 0x10, RZ ;  /* 0x0000001066667819 */ /* 0x000fe200000006ff */
[----:B------:R-:W-:Y:S01]  /*90d0*/  FFMA.FTZ R74, R74, R3, R21 ;  /* 0x000000034a4a7223 */ /* 0x000fe20000010015 */
[----:B------:R-:W-:Y:S02]  /*90e0*/  SHF.L.U32 R20, R17, 0x10, RZ ;  /* 0x0000001011147819 */ /* 0x000fe400000006ff */
[----:B------:R-:W-:Y:S02]  /*90f0*/  SHF.L.U32 R59, R59, 0x10, RZ ;  /* 0x000000103b3b7819 */ /* 0x000fe400000006ff */
[----:B------:R-:W-:Y:S01]  /*9100*/  PRMT R17, R103, 0x7632, R17 ;  /* 0x0000763267117816 */ /* 0x000fe20000000011 */
[----:B------:R-:W-:Y:S01]  /*9110*/  FFMA.FTZ R63, R63, R102, R74 ;  /* 0x000000663f3f7223 */ /* 0x000fe2000001004a */
[----:B------:R-:W-:Y:S01]  /*9120*/  SHF.L.U32 R103, R103, 0x10, RZ ;  /* 0x0000001067677819 */ /* 0x000fe200000006ff */
[----:B------:R-:W-:Y:S01]  /*9130*/  FFMA.FTZ R6, R65, R6, R18 ;  /* 0x0000000641067223 */ /* 0x000fe20000010012 */
[----:B------:R-:W-:Y:S01]  /*9140*/  FFMA.FTZ R19, R64, R59, R19 ;  /* 0x0000003b40137223 */ /* 0x000fe20000010013 */
[----:B------:R-:W-:-:S02]  /*9150*/  SHF.L.U32 R18, R17, 0x10, RZ ;  /* 0x0000001011127819 */ /* 0x000fc400000006ff */
[----:B------:R-:W-:Y:S01]  /*9160*/  FFMA.FTZ R64, R64, R103, R63 ;  /* 0x0000006740407223 */ /* 0x000fe2000001003f */
[----:B------:R-:W-:-:S03]  /*9170*/  FFMA.FTZ R19, R65, R20, R19 ;  /* 0x0000001441137223 */ /* 0x000fc60000010013 */
[----:B------:R-:W-:Y:S01]  /*9180*/  FFMA.FTZ R18, R65, R18, R64 ;  /* 0x0000001241127223 */ /* 0x000fe20000010040 */
[----:B0-----:R-:W-:Y:S01]  /*9190*/  FADD.FTZ R4, R4, R27 ;  /* 0x0000001b04047221 */ /* 0x001fe20000010000 */
[----:B-1----:R-:W-:Y:S01]  /*91a0*/  FADD.FTZ R12, R12, R25 ;  /* 0x000000190c0c7221 */ /* 0x002fe20000010000 */
        /* <DEDUP_REMOVED lines=15> */
[----:B------:R-:W0:Y:S01]  /*92a0*/  SHFL.BFLY PT, R20, R5, 0x8, 0x1f ;  /* 0x0d001f0005147f89 */ /* 0x000e2200000e0000 */
[----:B------:R-:W-:-:S03]  /*92b0*/  FADD.FTZ R26, R11, R26 ;  /* 0x0000001a0b1a7221 */ /* 0x000fc60000010000 */
[----:B------:R-:W1:Y:S01]  /*92c0*/  SHFL.BFLY PT, R22, R7, 0x8, 0x1f ;  /* 0x0d001f0007167f89 */ /* 0x000e6200000e0000 */
[----:B------:R-:W-:-:S03]  /*92d0*/  FADD.FTZ R25, R12, R25 ;  /* 0x000000190c197221 */ /* 0x000fc60000010000 */
[----:B------:R-:W2:Y:S01]  /*92e0*/  SHFL.BFLY PT, R24, R9, 0x8, 0x1f ;  /* 0x0d001f0009187f89 */ /* 0x000ea200000e0000 */
[----:B------:R-:W-:-:S03]  /*92f0*/  FADD.FTZ R28, R13, R28 ;  /* 0x0000001c0d1c7221 */ /* 0x000fc60000010000 */
        /* <DEDUP_REMOVED lines=22> */
[----:B------:R-:W0:Y:S01]  /*9460*/  SHFL.BFLY PT, R5, R20, 0x4, 0x1f ;  /* 0x0c801f0014057f89 */ /* 0x000e2200000e0000 */
[----:B------:R-:W-:-:S03]  /*9470*/  FADD.FTZ R11, R26, R11 ;  /* 0x0000000b1a0b7221 */ /* 0x000fc60000010000 */
[----:B------:R-:W1:Y:S01]  /*9480*/  SHFL.BFLY PT, R7, R22, 0x4, 0x1f ;  /* 0x0c801f0016077f89 */ /* 0x000e6200000e0000 */
[----:B------:R-:W-:-:S03]  /*9490*/  FADD.FTZ R13, R28, R13 ;  /* 0x0000000d1c0d7221 */ /* 0x000fc60000010000 */
        /* <DEDUP_REMOVED lines=10> */
[----:B------:R-:W-:-:S05]  /*9540*/  FADD.FTZ R3, R4, R3 ;  /* 0x0000000304037221 */ /* 0x000fca0000010000 */
        /* <DEDUP_REMOVED lines=43> */
[----:B------:R-:W-:Y:S01]  /*9800*/  LOP3.LUT P0, RZ, R2, 0x1f, RZ, 0xc0, !PT ;  /* 0x0000001f02ff7812 */ /* 0x000fe2000780c0ff */
        /* <DEDUP_REMOVED lines=15> */
[----:B------:R-:W-:Y:S01]  /*9900*/  @!P0 FADD.FTZ R4, R4, R3 ;  /* 0x0000000304048221 */ /* 0x000fe20000010000 */
[----:B------:R-:W-:Y:S01]  /*9910*/  SHF.R.S32.HI R3, RZ, 0x1f, R2 ;  /* 0x0000001fff037819 */ /* 0x000fe20000011402 */
[----:B------:R-:W-:-:S03]  /*9920*/  UMOV UR4, 0x400 ;  /* 0x0000040000047882 */ /* 0x000fc60000000000 */
[----:B------:R-:W-:Y:S01]  /*9930*/  LEA.HI R3, R3, R2, RZ, 0x5 ;  /* 0x0000000203037211 */ /* 0x000fe200078f28ff */
[----:B------:R-:W-:-:S03]  /*9940*/  ULEA UR4, UR5, UR4, 0x18 ;  /* 0x0000000405047291 */ /* 0x000fc6000f8ec03f */
[----:B------:R-:W-:Y:S01]  /*9950*/  SHF.R.S32.HI R3, RZ, 0x5, R3 ;  /* 0x00000005ff037819 */ /* 0x000fe20000011403 */
[----:B0-----:R-:W-:Y:S01]  /*9960*/  FADD.FTZ R6, R6, R5 ;  /* 0x0000000506067221 */ /* 0x001fe20000010000 */
[----:B-1----:R-:W-:Y:S01]  /*9970*/  FADD.FTZ R8, R8, R7 ;  /* 0x0000000708087221 */ /* 0x002fe20000010000 */
[----:B--2---:R-:W-:Y:S01]  /*9980*/  FADD.FTZ R10, R10, R9 ;  /* 0x000000090a0a7221 */ /* 0x004fe20000010000 */
[----:B------:R-:W-:Y:S01]  /*9990*/  LEA R3, R3, UR4, 0x2 ;  /* 0x0000000403037c11 */ /* 0x000fe2000f8e10ff */
        /* <DEDUP_REMOVED lines=39> */
[----:B------:R-:W1:Y:S04]  /*9c10*/  LDS.128 R28, [UR4+0x90] ;  /* 0x00009004ff1c7984 */ /* 0x000e680008000c00 */
[----:B------:R-:W1:Y:S04]  /*9c20*/  LDS.128 R24, [UR4+0xa0] ;  /* 0x0000a004ff187984 */ /* 0x000e680008000c00 */
[----:B------:R-:W1:Y:S01]  /*9c30*/  LDS.128 R40, [UR4] ;  /* 0x00000004ff287984 */ /* 0x000e620008000c00 */
[----:B0-----:R-:W-:-:S04]  /*9c40*/  FADD.FTZ R16, RZ, R16 ;  /* 0x00000010ff107221 */ /* 0x001fc80000010000 */
[----:B------:R-:W-:Y:S01]  /*9c50*/  FADD.FTZ R17, R16, R17 ;  /* 0x0000001110117221 */ /* 0x000fe20000010000 */
[----:B--2---:R-:W-:Y:S01]  /*9c60*/  FADD.FTZ R16, RZ, R36 ;  /* 0x00000024ff107221 */ /* 0x004fe20000010000 */
[----:B---3--:R-:W-:-:S03]  /*9c70*/  FADD.FTZ R32, RZ, R32 ;  /* 0x00000020ff207221 */ /* 0x008fc60000010000 */
[----:B------:R-:W-:Y:S01]  /*9c80*/  FADD.FTZ R37, R16, R37 ;  /* 0x0000002510257221 */ /* 0x000fe20000010000 */
[----:B------:R-:W-:Y:S01]  /*9c90*/  FADD.FTZ R18, R17, R18 ;  /* 0x0000001211127221 */ /* 0x000fe20000010000 */
[----:B----4-:R-:W-:Y:S01]  /*9ca0*/  FADD.FTZ R20, RZ, R20 ;  /* 0x00000014ff147221 */ /* 0x010fe20000010000 */
[----:B------:R-:W-:Y:S01]  /*9cb0*/  FADD.FTZ R33, R32, R33 ;  /* 0x0000002120217221 */ /* 0x000fe20000010000 */
        /* <DEDUP_REMOVED lines=13> */
[----:B------:R-:W0:Y:S01]  /*9d90*/  LDS.128 R16, [UR4+0x80] ;  /* 0x00008004ff107984 */ /* 0x000e220008000c00 */
[----:B------:R-:W-:Y:S01]  /*9da0*/  F2FP.BF16.F32.PACK_AB R34, RZ, R34 ;  /* 0x00000022ff22723e */ /* 0x000fe200000010ff */
[----:B------:R-:W-:Y:S01]  /*9db0*/  FADD.FTZ R14, R14, R15 ;  /* 0x0000000f0e0e7221 */ /* 0x000fe20000010000 */
[----:B------:R-:W-:Y:S01]  /*9dc0*/  F2FP.BF16.F32.PACK_AB R0, RZ, R22 ;  /* 0x00000016ff00723e */ /* 0x000fe200000010ff */
[----:B------:R-:W-:Y:S01]  /*9dd0*/  STG.E.U16 desc[UR6][R2.64+0x300], R36 ;  /* 0x0003002402007986 */ /* 0x000fe2000c101506 */
[----:B------:R-:W-:Y:S01]  /*9de0*/  PRMT R44, R38, 0x7610, R44 ;  /* 0x00007610262c7816 */ /* 0x000fe2000000002c */
[----:B------:R-:W-:Y:S01]  /*9df0*/  FADD.FTZ R4, RZ, R4 ;  /* 0x00000004ff047221 */ /* 0x000fe20000010000 */
[----:B------:R-:W-:Y:S01]  /*9e00*/  PRMT R46, R0, 0x7610, R46 ;  /* 0x00007610002e7816 */ /* 0x000fe2000000002e */
[----:B------:R-:W2:Y:S01]  /*9e10*/  LDS.128 R20, [UR4+0xb0] ;  /* 0x0000b004ff147984 */ /* 0x000ea20008000c00 */
[----:B------:R-:W-:Y:S01]  /*9e20*/  PRMT R45, R34, 0x7610, R45 ;  /* 0x00007610222d7816 */ /* 0x000fe2000000002d */
[----:B------:R-:W-:Y:S01]  /*9e30*/  FADD.FTZ R8, RZ, R8 ;  /* 0x00000008ff087221 */ /* 0x000fe20000010000 */
[----:B------:R-:W-:Y:S01]  /*9e40*/  F2FP.BF16.F32.PACK_AB R0, RZ, R14 ;  /* 0x0000000eff00723e */ /* 0x000fe200000010ff */
[----:B------:R-:W3:Y:S01]  /*9e50*/  LDS.128 R36, [UR4+0xd0] ;  /* 0x0000d004ff247984 */ /* 0x000ee20008000c00 */
[----:B-1----:R-:W-:Y:S01]  /*9e60*/  FADD.FTZ R28, RZ, R28 ;  /* 0x0000001cff1c7221 */ /* 0x002fe20000010000 */
[----:B------:R-:W-:Y:S01]  /*9e70*/  FADD.FTZ R24, RZ, R24 ;  /* 0x00000018ff187221 */ /* 0x000fe20000010000 */
[----:B------:R-:W-:Y:S01]  /*9e80*/  FADD.FTZ R40, RZ, R40 ;  /* 0x00000028ff287221 */ /* 0x000fe20000010000 */
[----:B------:R-:W1:Y:S01]  /*9e90*/  LDS.128 R12, [UR4+0xc0] ;  /* 0x0000c004ff0c7984 */ /* 0x000e620008000c00 */
[----:B------:R-:W-:Y:S01]  /*9ea0*/  FADD.FTZ R5, R4, R5 ;  /* 0x0000000504057221 */ /* 0x000fe20000010000 */
[----:B------:R-:W-:Y:S01]  /*9eb0*/  FADD.FTZ R9, R8, R9 ;  /* 0x0000000908097221 */ /* 0x000fe20000010000 */
[----:B------:R-:W-:Y:S01]  /*9ec0*/  FADD.FTZ R29, R28, R29 ;  /* 0x0000001d1c1d7221 */ /* 0x000fe20000010000 */
[----:B------:R-:W4:Y:S01]  /*9ed0*/  LDS.128 R32, [UR4+0xe0] ;  /* 0x0000e004ff207984 */ /* 0x000f220008000c00 */
        /* <DEDUP_REMOVED lines=12> */
[----:B------:R-:W-:Y:S01]  /*9fa0*/  F2FP.BF16.F32.PACK_AB R6, RZ, R6 ;  /* 0x00000006ff06723e */ /* 0x000fe200000010ff */
[----:B------:R1:W-:Y:S01]  /*9fb0*/  STG.E.U16 desc[UR6][R2.64+0x600], R44 ;  /* 0x0006002c02007986 */ /* 0x0003e2000c101506 */
[----:B------:R-:W-:-:S02]  /*9fc0*/  F2FP.BF16.F32.PACK_AB R10, RZ, R10 ;  /* 0x0000000aff0a723e */ /* 0x000fc400000010ff */
[----:B------:R-:W-:Y:S01]  /*9fd0*/  F2FP.BF16.F32.PACK_AB R30, RZ, R30 ;  /* 0x0000001eff1e723e */ /* 0x000fe200000010ff */
[----:B------:R1:W-:Y:S01]  /*9fe0*/  STG.E.U16 desc[UR6][R2.64+0x900], R45 ;  /* 0x0009002d02007986 */ /* 0x0003e2000c101506 */
[----:B------:R-:W-:Y:S01]  /*9ff0*/  F2FP.BF16.F32.PACK_AB R26, RZ, R26 ;  /* 0x0000001aff1a723e */ /* 0x000fe200000010ff */
[----:B0-----:R-:W-:Y:S01]  /*a000*/  FADD.FTZ R16, RZ, R16 ;  /* 0x00000010ff107221 */ /* 0x001fe20000010000 */
[----:B------:R-:W-:Y:S01]  /*a010*/  F2FP.BF16.F32.PACK_AB R42, RZ, R42 ;  /* 0x0000002aff2a723e */ /* 0x000fe200000010ff */
[----:B------:R0:W-:Y:S02]  /*a020*/  STG.E.U16 desc[UR6][R2.64+0xc00], R46 ;  /* 0x000c002e02007986 */ /* 0x0001e4000c101506 */
[----:B------:R-:W-:Y:S02]  /*a030*/  FADD.FTZ R17, R16, R17 ;  /* 0x0000001110117221 */ /* 0x000fe40000010000 */
[----:B------:R0:W-:Y:S01]  /*a040*/  STG.E.U16 desc[UR6][R2.64+0xf00], R0 ;  /* 0x000f000002007986 */ /* 0x0001e2000c101506 */
[----:B--2---:R-:W-:Y:S01]  /*a050*/  FADD.FTZ R20, RZ, R20 ;  /* 0x00000014ff147221 */ /* 0x004fe20000010000 */
[----:B------:R-:W-:-:S02]  /*a060*/  FADD.FTZ R18, R17, R18 ;  /* 0x0000001211127221 */ /* 0x000fc40000010000 */
[----:B------:R0:W-:Y:S01]  /*a070*/  STG.E.U16 desc[UR6][R2.64+0x1200], R6 ;  /* 0x0012000602007986 */ /* 0x0001e2000c101506 */
[----:B---3--:R-:W-:Y:S01]  /*a080*/  FADD.FTZ R36, RZ, R36 ;  /* 0x00000024ff247221 */ /* 0x008fe20000010000 */
[----:B------:R-:W-:Y:S01]  /*a090*/  FADD.FTZ R21, R20, R21 ;  /* 0x0000001514157221 */ /* 0x000fe20000010000 */
[----:B------:R-:W-:Y:S01]  /*a0a0*/  FADD.FTZ R18, R18, R19 ;  /* 0x0000001312127221 */ /* 0x000fe20000010000 */
[----:B------:R0:W-:Y:S01]  /*a0b0*/  STG.E.U16 desc[UR6][R2.64+0x1500], R10 ;  /* 0x0015000a02007986 */ /* 0x0001e2000c101506 */
[----:B-1----:R-:W-:Y:S01]  /*a0c0*/  FADD.FTZ R12, RZ, R12 ;  /* 0x0000000cff0c7221 */ /* 0x002fe20000010000 */
[----:B------:R-:W-:Y:S01]  /*a0d0*/  FADD.FTZ R37, R36, R37 ;  /* 0x0000002524257221 */ /* 0x000fe20000010000 */
[----:B------:R-:W-:Y:S01]  /*a0e0*/  FADD.FTZ R22, R21, R22 ;  /* 0x0000001615167221 */ /* 0x000fe20000010000 */
[----:B------:R-:W-:Y:S01]  /*a0f0*/  F2FP.BF16.F32.PACK_AB R18, RZ, R18 ;  /* 0x00000012ff12723e */ /* 0x000fe200000010ff */
[----:B----4-:R-:W-:Y:S01]  /*a100*/  FADD.FTZ R32, RZ, R32 ;  /* 0x00000020ff207221 */ /* 0x010fe20000010000 */
[----:B------:R-:W-:Y:S01]  /*a110*/  FADD.FTZ R13, R12, R13 ;  /* 0x0000000d0c0d7221 */ /* 0x000fe20000010000 */
[----:B------:R-:W-:Y:S01]  /*a120*/  FADD.FTZ R38, R37, R38 ;  /* 0x0000002625267221 */ /* 0x000fe20000010000 */
[----:B------:R-:W-:Y:S01]  /*a130*/  FADD.FTZ R22, R22, R23 ;  /* 0x0000001716167221 */ /* 0x000fe20000010000 */
[----:B------:R-:W-:Y:S01]  /*a140*/  FADD.FTZ R33, R32, R33 ;  /* 0x0000002120217221 */ /* 0x000fe20000010000 */
[----:B------:R-:W-:Y:S01]  /*a150*/  FADD.FTZ R14, R13, R14 ;  /* 0x0000000e0d0e7221 */ /* 0x000fe20000010000 */
[----:B------:R-:W-:Y:S01]  /*a160*/  FADD.FTZ R38, R38, R39 ;  /* 0x0000002726267221 */ /* 0x000fe20000010000 */
[----:B------:R0:W-:Y:S01]  /*a170*/  STG.E.U16 desc[UR6][R2.64+0x1800], R18 ;  /* 0x0018001202007986 */ /* 0x0001e2000c101506 */
        /* <DEDUP_REMOVED lines=14> */
.L_x_4:
[----:B------:R-:W-:Y:S05]  /*a260*/  BSYNC B0 ;  /* 0x0000000000007941 */ /* 0x000fea0003800000 */
.L_x_3:
[----:B------:R-:W-:Y:S01]  /*a270*/  PREEXIT ;  /* 0x000000000000782d */ /* 0x000fe20000000000 */
[----:B------:R-:W-:Y:S05]  /*a280*/  EXIT ;  /* 0x000000000000794d */ /* 0x000fea0003800000 */
.L_x_5:
        /* <DEDUP_REMOVED lines=15> */
.L_x_101:


//--------------------- .text._Z30router_gemm_kernel_bf16_outputI13__nv_bfloat16Li128ELi8ELi14ELi384ELi7168EEvPS0_PKT_S4_ --------------------------
	.section	.text._Z30router_gemm_kernel_bf16_outputI13__nv_bfloat16Li128ELi8ELi14ELi384ELi7168EEvPS0_PKT_S4_,"ax",@progbits
	.align	128
        .global         _Z30router_gemm_kernel_bf16_outputI13__nv_bfloat16Li128ELi8ELi14ELi384ELi7168EEvPS0_PKT_S4_
        .type           _Z30router_gemm_kernel_bf16_outputI13__nv_bfloat16Li128ELi8ELi14ELi384ELi7168EEvPS0_PKT_S4_,@function
        .size           _Z30router_gemm_kernel_bf16_outputI13__nv_bfloat16Li128ELi8ELi14ELi384ELi7168EEvPS0_PKT_S4_,(.L_x_102 - _Z30router_gemm_kernel_bf16_outputI13__nv_bfloat16Li128ELi8ELi14ELi384ELi7168EEvPS0_PKT_S4_)
        .other          _Z30router_gemm_kernel_bf16_outputI13__nv_bfloat16Li128ELi8ELi14ELi384ELi7168EEvPS0_PKT_S4_,@"STO_CUDA_ENTRY STV_DEFAULT"
_Z30router_gemm_kernel_bf16_outputI13__nv_bfloat16Li128ELi8ELi14ELi384ELi7168EEvPS0_PKT_S4_:
.text._Z30router_gemm_kernel_bf16_outputI13__nv_bfloat16Li128ELi8ELi14ELi384ELi7168EEvPS0_PKT_S4_:
        /* <DEDUP_REMOVED lines=44> */
[--C-:B------:R-:W-:Y:S01]  /*02c0*/  FFMA.FTZ R30, R65, R30, R44.reuse ;  /* 0x0000001e411e7223 */ /* 0x100fe2000001002c */
[----:B---3--:R-:W-:Y:S01]  /*02d0*/  PRMT R44, R36, 0x7632, R44 ;  /* 0x00007632242c7816 */ /* 0x008fe2000000002c */
[----:B------:R-:W-:Y:S01]  /*02e0*/  IMAD.U32 R28, R29, 0x10000, RZ ;  /* 0x000100001d1c7824 */ /* 0x000fe200078e00ff */
[----:B------:R-:W-:-:S02]  /*02f0*/  SHF.L.U32 R3, R3, 0x10, RZ ;  /* 0x0000001003037819 */ /* 0x000fc400000006ff */
[----:B------:R-:W-:Y:S02]  /*0300*/  SHF.L.U32 R36, R36, 0x10, RZ ;  /* 0x0000001024247819 */ /* 0x000fe400000006ff */
[----:B------:R-:W-:Y:S01]  /*0310*/  SHF.L.U32 R29, R46, 0x10, RZ ;  /* 0x000000102e1d7819 */ /* 0x000fe200000006ff */
[----:B------:R-:W-:Y:S01]  /*0320*/  FFMA.FTZ R31, R3, R28, R30 ;  /* 0x0000001c031f7223 */ /* 0x000fe2000001001e */
[----:B------:R-:W-:Y:S01]  /*0330*/  SHF.L.U32 R44, R44, 0x10, RZ ;  /* 0x000000102c2c7819 */ /* 0x000fe200000006ff */
[----:B------:R-:W-:Y:S01]  /*0340*/  IMAD.U32 R64, R74, 0x10000, RZ ;  /* 0x000100004a407824 */ /* 0x000fe200078e00ff */
[----:B------:R-:W-:Y:S01]  /*0350*/  PRMT R46, R46, 0x7632, R46 ;  /* 0x000076322e2e7816 */ /* 0x000fe2000000002e */
[----:B------:R-:W-:Y:S01]  /*0360*/  FFMA.FTZ R28, R89, R36, RZ ;  /* 0x00000024591c7223 */ /* 0x000fe200000100ff */
[----:B------:R-:W-:Y:S01]  /*0370*/  PRMT R87, R74, 0x7632, R87 ;  /* 0x000076324a577816 */ /* 0x000fe20000000057 */
[----:B------:R-:W-:Y:S01]  /*0380*/  FFMA.FTZ R36, R64, R29, R31 ;  /* 0x0000001d40247223 */ /* 0x000fe2000001001f */
[----:B------:R-:W-:Y:S01]  /*0390*/  SHF.L.U32 R46, R46, 0x10, RZ ;  /* 0x000000102e2e7819 */ /* 0x000fe200000006ff */
[----:B------:R-:W-:Y:S01]  /*03a0*/  FFMA.FTZ R72, R67, R44, R28 ;  /* 0x0000002c43487223 */ /* 0x000fe2000001001c */
[----:B------:R-:W-:Y:S01]  /*03b0*/  SHF.L.U32 R87, R87, 0x10, RZ ;  /* 0x0000001057577819 */ /* 0x000fe200000006ff */
[C---:B------:R-:W-:Y:S01]  /*03c0*/  IMAD.U32 R66, R37.reuse, 0x10000, RZ ;  /* 0x0001000025427824 */ /* 0x040fe200078e00ff */
[----:B------:R-:W-:Y:S01]  /*03d0*/  PRMT R44, R37, 0x7632, R44 ;  /* 0x00007632252c7816 */ /* 0x000fe2000000002c */
[----:B------:R-:W2:Y:S02]  /*03e0*/  LDG.E.128 R28, desc[UR6][R112.64+0x4000] ;  /* 0x00400006701c7981 */ /* 0x000ea4000c1e1d00 */
[----:B------:R-:W-:Y:S01]  /*03f0*/  FFMA.FTZ R46, R87, R46, R36 ;  /* 0x0000002e572e7223 */ /* 0x000fe20000010024 */
[----:B------:R-:W-:Y:S01]  /*0400*/  SHF.L.U32 R36, R44, 0x10, RZ ;  /* 0x000000102c247819 */ /* 0x000fe200000006ff */
[----:B------:R-:W-:Y:S01]  /*0410*/  FFMA.FTZ R66, R65, R66, R72 ;  /* 0x0000004241427223 */ /* 0x000fe20000010048 */
[----:B------:R-:W-:Y:S01]  /*0420*/  SHF.L.U32 R44, R47, 0x10, RZ ;  /* 0x000000102f2c7819 */ /* 0x000fe200000006ff */
[----:B------:R-:W-:Y:S01]  /*0430*/  IMAD.U32 R37, R38, 0x10000, RZ ;  /* 0x0001000026257824 */ /* 0x000fe200078e00ff */
[----:B------:R-:W-:Y:S01]  /*0440*/  SHF.L.U32 R85, R75, 0x10, RZ ;  /* 0x000000104b557819 */ /* 0x000fe200000006ff */
[----:B------:R-:W-:Y:S01]  /*0450*/  FFMA.FTZ R45, R3, R36, R66 ;  /* 0x00000024032d7223 */ /* 0x000fe20000010042 */
[----:B----4-:R-:W-:-:S02]  /*0460*/  PRMT R72, R68, 0x7632, R72 ;  /* 0x0000763244487816 */ /* 0x010fc40000000048 */
[----:B------:R-:W-:Y:S01]  /*0470*/  SHF.L.U32 R68, R68, 0x10, RZ ;  /* 0x0000001044447819 */ /* 0x000fe200000006ff */
[----:B------:R-:W-:Y:S01]  /*0480*/  FFMA.FTZ R73, R85, R44, R46 ;  /* 0x0000002c55497223 */ /* 0x000fe2000001002e */
[----:B------:R-:W-:Y:S01]  /*0490*/  PRMT R36, R47, 0x7632, R36 ;  /* 0x000076322f247816 */ /* 0x000fe20000000024 */
[----:B------:R-:W-:Y:S01]  /*04a0*/  FFMA.FTZ R66, R64, R37, R45 ;  /* 0x0000002540427223 */ /* 0x000fe2000001002d */
[----:B------:R-:W-:Y:S01]  /*04b0*/  PRMT R38, R38, 0x7632, R38 ;  /* 0x0000763226267816 */ /* 0x000fe20000000026 */
[----:B------:R-:W3:Y:S01]  /*04c0*/  LDG.E.128 R44, desc[UR6][R112.64+0x7800] ;  /* 0x00780006702c7981 */ /* 0x000ee2000c1e1d00 */
[----:B------:R-:W-:Y:S01]  /*04d0*/  PRMT R110, R75, 0x7632, R110 ;  /* 0x000076324b6e7816 */ /* 0x000fe2000000006e */
[----:B------:R-:W-:Y:S01]  /*04e0*/  IMAD.U32 R72, R72, 0x10000, RZ ;  /* 0x0001000048487824 */ /* 0x000fe200078e00ff */
[----:B------:R-:W-:Y:S01]  /*04f0*/  SHF.L.U32 R38, R38, 0x10, RZ ;  /* 0x0000001026267819 */ /* 0x000fe200000006ff */
[----:B------:R-:W-:Y:S01]  /*0500*/  FFMA.FTZ R74, R89, R68, RZ ;  /* 0x00000044594a7223 */ /* 0x000fe200000100ff */
[----:B------:R-:W-:-:S02]  /*0510*/  SHF.L.U32 R68, R69, 0x10, RZ ;  /* 0x0000001045447819 */ /* 0x000fc400000006ff */
[----:B------:R-:W-:Y:S01]  /*0520*/  SHF.L.U32 R37, R36, 0x10, RZ ;  /* 0x0000001024257819 */ /* 0x000fe200000006ff */
[----:B------:R-:W-:Y:S01]  /*0530*/  FFMA.FTZ R72, R67, R72, R74 ;  /* 0x0000004843487223 */ /* 0x000fe2000001004a */
[----:B------:R-:W-:Y:S01]  /*0540*/  SHF.L.U32 R110, R110, 0x10, RZ ;  /* 0x000000106e6e7819 */ /* 0x000fe200000006ff */
[----:B------:R-:W-:Y:S01]  /*0550*/  FFMA.FTZ R38, R87, R38, R66 ;  /* 0x0000002657267223 */ /* 0x000fe20000010042 */
[----:B------:R-:W-:Y:S02]  /*0560*/  SHF.L.U32 R36, R39, 0x10, RZ ;  /* 0x0000001027247819 */ /* 0x000fe400000006ff */
[----:B------:R-:W-:Y:S01]  /*0570*/  PRMT R69, R69, 0x7632, R69 ;  /* 0x0000763245457816 */ /* 0x000fe20000000045 */
[----:B------:R-:W-:Y:S01]  /*0580*/  FFMA.FTZ R74, R65, R68, R72 ;  /* 0x00000044414a7223 */ /* 0x000fe20000010048 */
[----:B------:R-:W-:Y:S01]  /*0590*/  FFMA.FTZ R88, R110, R37, R73 ;  /* 0x000000256e587223 */ /* 0x000fe20000010049 */
[----:B------:R-:W-:Y:S01]  /*05a0*/  PRMT R66, R39, 0x7632, R66 ;  /* 0x0000763227427816 */ /* 0x000fe20000000042 */
[----:B------:R-:W-:Y:S01]  /*05b0*/  FFMA.FTZ R73, R85, R36, R38 ;  /* 0x0000002455497223 */ /* 0x000fe20000010026 */
[----:B------:R-:W-:Y:S01]  /*05c0*/  SHF.L.U32 R68, R69, 0x10, RZ ;  /* 0x0000001045447819 */ /* 0x000fe200000006ff */
[----:B------:R-:W4:Y:S01]  /*05d0*/  LDG.E.128 R36, desc[UR6][R112.64+0xb000] ;  /* 0x00b0000670247981 */ /* 0x000f22000c1e1d00 */
[----:B------:R-:W-:-:S02]  /*05e0*/  PRMT R76, R60, 0x7632, R76 ;  /* 0x000076323c4c7816 */ /* 0x000fc4000000004c */
[----:B------:R-:W-:Y:S01]  /*05f0*/  SHF.L.U32 R78, R60, 0x10, RZ ;  /* 0x000000103c4e7819 */ /* 0x000fe200000006ff */
[----:B------:R-:W-:Y:S02]  /*0600*/  IMAD.U32 R75, R70, 0x10000, RZ ;  /* 0x00010000464b7824 */ /* 0x000fe400078e00ff */
[----:B------:R-:W-:Y:S01]  /*0610*/  FFMA.FTZ R69, R3, R68, R74 ;  /* 0x0000004403457223 */ /* 0x000fe2000001004a */
[----:B------:R-:W-:Y:S02]  /*0620*/  IMAD.U32 R76, R76, 0x10000, RZ ;  /* 0x000100004c4c7824 */ /* 0x000fe400078e00ff */
[----:B------:R-:W-:Y:S01]  /*0630*/  FFMA.FTZ R78, R89, R78, RZ ;  /* 0x0000004e594e7223 */ /* 0x000fe200000100ff */
[--C-:B------:R-:W-:Y:S01]  /*0640*/  FFMA.FTZ R68, R64, R75, R69.reuse ;  /* 0x0000004b40447223 */ /* 0x100fe20000010045 */
[C---:B------:R-:W-:Y:S02]  /*0650*/  SHF.L.U32 R74, R61.reuse, 0x10, RZ ;  /* 0x000000103d4a7819 */ /* 0x040fe400000006ff */
[----:B------:R-:W-:Y:S01]  /*0660*/  PRMT R69, R61, 0x7632, R69 ;  /* 0x000076323d457816 */ /* 0x000fe20000000045 */
[----:B------:R-:W-:Y:S01]  /*0670*/  FFMA.FTZ R76, R67, R76, R78 ;  /* 0x0000004c434c7223 */ /* 0x000fe2000001004e */
[----:B------:R-:W-:-:S02]  /*0680*/  PRMT R72, R70, 0x7632, R72 ;  /* 0x0000763246487816 */ /* 0x000fc40000000048 */
[----:B------:R-:W-:Y:S01]  /*0690*/  SHF.L.U32 R61, R66, 0x10, RZ ;  /* 0x00000010423d7819 */ /* 0x000fe200000006ff */
[----:B------:R-:W-:Y:S01]  /*06a0*/  FFMA.FTZ R74, R65, R74, R76 ;  /* 0x0000004a414a7223 */ /* 0x000fe2000001004c */
[----:B------:R-:W-:Y:S01]  /*06b0*/  SHF.L.U32 R72, R72, 0x10, RZ ;  /* 0x0000001048487819 */ /* 0x000fe200000006ff */
[----:B------:R-:W-:Y:S01]  /*06c0*/  IMAD.U32 R66, R69, 0x10000, RZ ;  /* 0x0001000045427824 */ /* 0x000fe200078e00ff */
[C---:B------:R-:W-:Y:S02]  /*06d0*/  PRMT R60, R71.reuse, 0x7632, R60 ;  /* 0x00007632473c7816 */ /* 0x040fe4000000003c */
[----:B------:R-:W-:Y:S01]  /*06e0*/  SHF.L.U32 R70, R71, 0x10, RZ ;  /* 0x0000001047467819 */ /* 0x000fe200000006ff */
[----:B------:R-:W-:Y:S01]  /*06f0*/  FFMA.FTZ R71, R3, R66, R74 ;  /* 0x0000004203477223 */ /* 0x000fe2000001004a */
[----:B------:R-:W-:Y:S01]  /*0700*/  FFMA.FTZ R68, R87, R72, R68 ;  /* 0x0000004857447223 */ /* 0x000fe20000010044 */
[----:B------:R-:W-:Y:S01]  /*0710*/  PRMT R66, R48, 0x7632, R66 ;  /* 0x0000763230427816 */ /* 0x000fe20000000042 */
[----:B------:R-:W-:Y:S01]  /*0720*/  FFMA.FTZ R104, R110, R61, R73 ;  /* 0x0000003d6e687223 */ /* 0x000fe20000010049 */
[----:B------:R-:W-:Y:S01]  /*0730*/  SHF.L.U32 R48, R48, 0x10, RZ ;  /* 0x0000001030307819 */ /* 0x000fe200000006ff */
[----:B------:R-:W-:Y:S01]  /*0740*/  FFMA.FTZ R68, R85, R70, R68 ;  /* 0x0000004655447223 */ /* 0x000fe20000010044 */
[----:B------:R-:W-:Y:S01]  /*0750*/  SHF.L.U32 R69, R60, 0x10, RZ ;  /* 0x000000103c457819 */ /* 0x000fe200000006ff */
[----:B------:R-:W5:Y:S01]  /*0760*/  LDG.E.128 R76, desc[UR6][R112.64+0xe800] ;  /* 0x00e80006704c7981 */ /* 0x000f62000c1e1d00 */
[----:B------:R-:W-:-:S02]  /*0770*/  SHF.L.U32 R61, R62, 0x10, RZ ;  /* 0x000000103e3d7819 */ /* 0x000fc400000006ff */
[----:B------:R-:W-:Y:S01]  /*0780*/  PRMT R62, R62, 0x7632, R62 ;  /* 0x000076323e3e7816 */ /* 0x000fe2000000003e */
[----:B------:R-:W-:Y:S02]  /*0790*/  IMAD.U32 R66, R66, 0x10000, RZ ;  /* 0x0001000042427824 */ /* 0x000fe400078e00ff */
[----:B------:R-:W-:Y:S01]  /*07a0*/  FFMA.FTZ R48, R89, R48, RZ ;  /* 0x0000003059307223 */ /* 0x000fe200000100ff */
[----:B------:R-:W-:Y:S01]  /*07b0*/  FFMA.FTZ R102, R110, R69, R68 ;  /* 0x000000456e667223 */ /* 0x000fe20000010044 */
[----:B------:R-:W-:Y:S01]  /*07c0*/  FFMA.FTZ R60, R64, R61, R71 ;  /* 0x0000003d403c7223 */ /* 0x000fe20000010047 */
[----:B------:R-:W-:Y:S01]  /*07d0*/  SHF.L.U32 R62, R62, 0x10, RZ ;  /* 0x000000103e3e7819 */ /* 0x000fe200000006ff */
[----:B------:R-:W-:Y:S01]  /*07e0*/  FFMA.FTZ R66, R67, R66, R48 ;  /* 0x0000004243427223 */ /* 0x000fe20000010030 */
[C---:B------:R-:W-:Y:S01]  /*07f0*/  PRMT R61, R49.reuse, 0x7632, R61 ;  /* 0x00007632313d7816 */ /* 0x040fe2000000003d */
[----:B------:R-:W5:Y:S01]  /*0800*/  LDG.E.128 R72, desc[UR6][R112.64+0x12000] ;  /* 0x0120000670487981 */ /* 0x000f62000c1e1d00 */
        /* <DEDUP_REMOVED lines=13> */
[----:B------:R-:W-:-:S02]  /*08e0*/  IMAD.U32 R62, R48, 0x10000, RZ ;  /* 0x00010000303e7824 */ /* 0x000fc400078e00ff */
[----:B------:R-:W-:Y:S01]  /*08f0*/  FFMA.FTZ R66, R89, R16, RZ ;  /* 0x0000001059427223 */ /* 0x000fe200000100ff */
[----:B------:R-:W-:Y:S01]  /*0900*/  PRMT R16, R51, 0x7632, R16 ;  /* 0x0000763233107816 */ /* 0x000fe20000000010 */
[----:B------:R-:W-:Y:S01]  /*0910*/  FFMA.FTZ R50, R87, R50, R60 ;  /* 0x0000003257327223 */ /* 0x000fe2000001003c */
[----:B------:R-:W-:Y:S01]  /*0920*/  SHF.L.U32 R60, R17, 0x10, RZ ;  /* 0x00000010113c7819 */ /* 0x000fe200000006ff */
[----:B------:R-:W-:Y:S01]  /*0930*/  FFMA.FTZ R62, R67, R62, R66 ;  /* 0x0000003e433e7223 */ /* 0x000fe20000010042 */
[----:B------:R-:W-:Y:S02]  /*0940*/  SHF.L.U32 R48, R51, 0x10, RZ ;  /* 0x0000001033307819 */ /* 0x000fe400000006ff */
[----:B------:R-:W-:Y:S01]  /*0950*/  PRMT R51, R17, 0x7632, R51 ;  /* 0x0000763211337816 */ /* 0x000fe20000000033 */
[----:B------:R-:W-:Y:S02]  /*0960*/  IMAD.U32 R17, R16, 0x10000, RZ ;  /* 0x0001000010117824 */ /* 0x000fe400078e00ff */
[----:B------:R-:W-:Y:S01]  /*0970*/  FFMA.FTZ R60, R65, R60, R62 ;  /* 0x0000003c413c7223 */ /* 0x000fe2000001003e */
[----:B------:R-:W-:-:S02]  /*0980*/  PRMT R63, R63, 0x7632, R63 ;  /* 0x000076323f3f7816 */ /* 0x000fc4000000003f */
[----:B------:R-:W-:Y:S02]  /*0990*/  SHF.L.U32 R16, R51, 0x10, RZ ;  /* 0x0000001033107819 */ /* 0x000fe400000006ff */
[C---:B------:R-:W-:Y:S01]  /*09a0*/  PRMT R62, R20.reuse, 0x7632, R62 ;  /* 0x00007632143e7816 */ /* 0x040fe2000000003e */
[----:B------:R-:W-:Y:S01]  /*09b0*/  FFMA.FTZ R48, R85, R48, R50 ;  /* 0x0000003055307223 */ /* 0x000fe20000010032 */
[----:B------:R-:W-:Y:S01]  /*09c0*/  SHF.L.U32 R20, R20, 0x10, RZ ;  /* 0x0000001014147819 */ /* 0x000fe200000006ff */
[----:B------:R-:W-:Y:S01]  /*09d0*/  FFMA.FTZ R61, R3, R16, R60 ;  /* 0x00000010033d7223 */ /* 0x000fe2000001003c */
[----:B------:R-:W-:Y:S01]  /*09e0*/  SHF.L.U32 R63, R63, 0x10, RZ ;  /* 0x000000103f3f7819 */ /* 0x000fe200000006ff */
[----:B------:R-:W-:Y:S01]  /*09f0*/  FFMA.FTZ R84, R110, R17, R48 ;  /* 0x000000116e547223 */ /* 0x000fe20000010030 */
[----:B------:R-:W-:Y:S02]  /*0a00*/  IMAD.U32 R62, R62, 0x10000, RZ ;  /* 0x000100003e3e7824 */ /* 0x000fe400078e00ff */
[----:B------:R-:W-:Y:S01]  /*0a10*/  FFMA.FTZ R16, R89, R20, RZ ;  /* 0x0000001459107223 */ /* 0x000fe200000100ff */
[----:B------:R-:W-:Y:S01]  /*0a20*/  SHF.L.U32 R17, R18, 0x10, RZ ;  /* 0x0000001012117819 */ /* 0x000fe200000006ff */
[----:B------:R-:W-:Y:S01]  /*0a30*/  FFMA.FTZ R66, R110, R63, R49 ;  /* 0x0000003f6e427223 */ /* 0x000fe20000010031 */
[----:B------:R-:W-:Y:S01]  /*0a40*/  PRMT R18, R18, 0x7632, R18 ;  /* 0x0000763212127816 */ /* 0x000fe20000000012 */
        /* <DEDUP_REMOVED lines=8> */
[C---:B------:R-:W-:Y:S02]  /*0ad0*/  PRMT R61, R40.reuse, 0x7632, R61 ;  /* 0x00007632283d7816 */ /* 0x040fe4000000003d */
[----:B------:R-:W-:Y:S01]  /*0ae0*/  SHF.L.U32 R40, R40, 0x10, RZ ;  /* 0x0000001028287819 */ /* 0x000fe200000006ff */
[C---:B------:R-:W-:Y:S01]  /*0af0*/  IMAD.U32 R60, R19.reuse, 0x10000, RZ ;  /* 0x00010000133c7824 */ /* 0x040fe200078e00ff */
[----:B------:R-:W-:Y:S01]  /*0b00*/  PRMT R20, R19, 0x7632, R20 ;  /* 0x0000763213147816 */ /* 0x000fe20000000014 */
[----:B------:R-:W-:Y:S01]  /*0b10*/  FFMA.FTZ R62, R87, R18, R16 ;  /* 0x00000012573e7223 */ /* 0x000fe20000010010 */
[----:B------:R-:W-:Y:S01]  /*0b20*/  FFMA.FTZ R63, R3, R68, R70 ;  /* 0x00000044033f7223 */ /* 0x000fe20000010046 */
[----:B------:R-:W5:Y:S01]  /*0b30*/  LDG.E.128 R16, desc[UR6][R112.64+0x19000] ;  /* 0x0190000670107981 */ /* 0x000f62000c1e1d00 */
[----:B------:R-:W-:Y:S01]  /*0b40*/  SHF.L.U32 R68, R61, 0x10, RZ ;  /* 0x000000103d447819 */ /* 0x000fe200000006ff */
[----:B------:R-:W-:Y:S01]  /*0b50*/  FFMA.FTZ R70, R89, R40, RZ ;  /* 0x0000002859467223 */ /* 0x000fe200000100ff */
[C---:B------:R-:W-:Y:S01]  /*0b60*/  SHF.L.U32 R21, R22.reuse, 0x10, RZ ;  /* 0x0000001016157819 */ /* 0x040fe200000006ff */
[----:B------:R-:W-:Y:S01]  /*0b70*/  FFMA.FTZ R61, R85, R60, R62 ;  /* 0x0000003c553d7223 */ /* 0x000fe2000001003e */
[----:B------:R-:W-:Y:S01]  /*0b80*/  PRMT R22, R22, 0x7632, R22 ;  /* 0x0000763216167816 */ /* 0x000fe20000000016 */
[----:B------:R-:W-:Y:S01]  /*0b90*/  FFMA.FTZ R68, R67, R68, R70 ;  /* 0x0000004443447223 */ /* 0x000fe20000010046 */
[----:B------:R-:W-:-:S02]  /*0ba0*/  PRMT R60, R41, 0x7632, R60 ;  /* 0x00007632293c7816 */ /* 0x000fc4000000003c */
[----:B------:R-:W-:Y:S01]  /*0bb0*/  SHF.L.U32 R62, R41, 0x10, RZ ;  /* 0x00000010293e7819 */ /* 0x000fe200000006ff */
[----:B------:R-:W-:Y:S01]  /*0bc0*/  FFMA.FTZ R40, R64, R21, R63 ;  /* 0x0000001540287223 */ /* 0x000fe2000001003f */
[----:B------:R-:W-:Y:S02]  /*0bd0*/  IMAD.U32 R22, R22, 0x10000, RZ ;  /* 0x0001000016167824 */ /* 0x000fe400078e00ff */
[----:B------:R-:W-:Y:S02]  /*0be0*/  IMAD.U32 R60, R60, 0x10000, RZ ;  /* 0x000100003c3c7824 */ /* 0x000fe400078e00ff */
        /* <DEDUP_REMOVED lines=11> */
[----:B------:R-:W-:Y:S01]  /*0ca0*/  PRMT R42, R42, 0x7632, R42 ;  /* 0x000076322a2a7816 */ /* 0x000fe2000000002a */
[----:B------:R-:W5:Y:S01]  /*0cb0*/  LDG.E.128 R20, desc[UR6][R112.64+0x1c800] ;  /* 0x01c8000670147981 */ /* 0x000f62000c1e1d00 */
[----:B------:R-:W-:Y:S02]  /*0cc0*/  IMAD.U32 R60, R60, 0x10000, RZ ;  /* 0x000100003c3c7824 */ /* 0x000fe400078e00ff */
[----:B------:R-:W-:Y:S01]  /*0cd0*/  FFMA.FTZ R24, R89, R24, RZ ;  /* 0x0000001859187223 */ /* 0x000fe200000100ff */
[----:B------:R-:W-:Y:S01]  /*0ce0*/  SHF.L.U32 R41, R40, 0x10, RZ ;  /* 0x0000001028297819 */ /* 0x000fe200000006ff */
[----:B------:R-:W-:Y:S01]  /*0cf0*/  FFMA.FTZ R40, R64, R63, R69 ;  /* 0x0000003f40287223 */ /* 0x000fe20000010045 */
[----:B------:R-:W-:Y:S01]  /*0d00*/  SHF.L.U32 R42, R42, 0x10, RZ ;  /* 0x000000102a2a7819 */ /* 0x000fe200000006ff */
[----:B------:R-:W-:Y:S01]  /*0d10*/  FFMA.FTZ R62, R67, R60, R24 ;  /* 0x0000003c433e7223 */ /* 0x000fe20000010018 */
[----:B------:R-:W-:Y:S01]  /*0d20*/  SHF.L.U32 R24, R43, 0x10, RZ ;  /* 0x000000102b187819 */ /* 0x000fe200000006ff */
[----:B------:R-:W-:Y:S01]  /*0d30*/  FFMA.FTZ R100, R110, R41, R61 ;  /* 0x000000296e647223 */ /* 0x000fe2000001003d */
[----:B------:R-:W5:Y:S01]  /*0d40*/  LDG.E.128 R68, desc[UR6][R112.64+0x20000] ;  /* 0x0200000670447981 */ /* 0x000f62000c1e1d00 */
[----:B------:R-:W-:Y:S01]  /*0d50*/  FFMA.FTZ R40, R87, R42, R40 ;  /* 0x0000002a57287223 */ /* 0x000fe20000010028 */
[----:B------:R-:W-:-:S02]  /*0d60*/  PRMT R41, R25, 0x7632, R41 ;  /* 0x0000763219297816 */ /* 0x000fc40000000029 */
[----:B------:R-:W-:Y:S01]  /*0d70*/  SHF.L.U32 R60, R25, 0x10, RZ ;  /* 0x00000010193c7819 */ /* 0x000fe200000006ff */
[----:B------:R-:W-:Y:S01]  /*0d80*/  FFMA.FTZ R25, R85, R24, R40 ;  /* 0x0000001855197223 */ /* 0x000fe20000010028 */
[C---:B------:R-:W-:Y:S02]  /*0d90*/  PRMT R24, R52.reuse, 0x7632, R24 ;  /* 0x0000763234187816 */ /* 0x040fe40000000018 */
[----:B------:R-:W-:Y:S01]  /*0da0*/  SHF.L.U32 R52, R52, 0x10, RZ ;  /* 0x0000001034347819 */ /* 0x000fe200000006ff */
[----:B------:R-:W-:Y:S01]  /*0db0*/  IMAD.U32 R42, R41, 0x10000, RZ ;  /* 0x00010000292a7824 */ /* 0x000fe200078e00ff */
[----:B------:R-:W-:Y:S01]  /*0dc0*/  PRMT R43, R43, 0x7632, R43 ;  /* 0x000076322b2b7816 */ /* 0x000fe2000000002b */
[----:B------:R-:W-:Y:S01]  /*0dd0*/  FFMA.FTZ R60, R65, R60, R62 ;  /* 0x0000003c413c7223 */ /* 0x000fe2000001003e */
[----:B------:R-:W-:Y:S01]  /*0de0*/  SHF.L.U32 R41, R26, 0x10, RZ ;  /* 0x000000101a297819 */ /* 0x000fe200000006ff */
[----:B------:R-:W-:Y:S01]  /*0df0*/  FFMA.FTZ R40, R89, R52, RZ ;  /* 0x0000003459287223 */ /* 0x000fe200000100ff */
[----:B------:R-:W-:Y:S01]  /*0e00*/  SHF.L.U32 R43, R43, 0x10, RZ ;  /* 0x000000102b2b7819 */ /* 0x000fe200000006ff */
[----:B------:R-:W-:Y:S01]  /*0e10*/  FFMA.FTZ R61, R3, R42, R60 ;  /* 0x0000002a033d7223 */ /* 0x000fe2000001003c */
[----:B------:R-:W-:-:S03]  /*0e20*/  IMAD.U32 R24, R24, 0x10000, RZ ;  /* 0x0001000018187824 */ /* 0x000fc600078e00ff */
[----:B------:R-:W-:Y:S01]  /*0e30*/  FFMA.FTZ R98, R110, R43, R25 ;  /* 0x0000002b6e627223 */ /* 0x000fe20000010019 */
[----:B------:R-:W-:Y:S01]  /*0e40*/  FFMA.FTZ R60, R64, R41, R61 ;  /* 0x00000029403c7223 */ /* 0x000fe2000001003d */
[----:B------:R-:W-:Y:S02]  /*0e50*/  FFMA.FTZ R24, R67, R24, R40 ;  /* 0x0000001843187223 */ /* 0x000fe40000010028 */
[----:B------:R-:W5:Y:S01]  /*0e60*/  LDG.E.128 R40, desc[UR6][R112.64+0x23800] ;  /* 0x0238000670287981 */ /* 0x000f62000c1e1d00 */
[----:B------:R-:W-:Y:S02]  /*0e70*/  PRMT R26, R26, 0x7632, R26 ;  /* 0x000076321a1a7816 */ /* 0x000fe4000000001a */
[C---:B------:R-:W-:Y:S02]  /*0e80*/  PRMT R25, R53.reuse, 0x7632, R25 ;  /* 0x0000763235197816 */ /* 0x040fe40000000019 */
[----:B------:R-:W-:Y:S02]  /*0e90*/  SHF.L.U32 R52, R53, 0x10, RZ ;  /* 0x0000001035347819 */ /* 0x000fe400000006ff */
        /* <DEDUP_REMOVED lines=8> */
[C---:B------:R-:W-:Y:S02]  /*0f20*/  PRMT R60, R4.reuse, 0x7632, R60 ;  /* 0x00007632043c7816 */ /* 0x040fe4000000003c */
[----:B------:R-:W-:-:S02]  /*0f30*/  SHF.L.U32 R4, R4, 0x10, RZ ;  /* 0x0000001004047819 */ /* 0x000fc400000006ff */
[----:B------:R-:W-:Y:S01]  /*0f40*/  PRMT R24, R27, 0x7632, R24 ;  /* 0x000076321b187816 */ /* 0x000fe20000000018 */
[----:B------:R-:W-:Y:S01]  /*0f50*/  FFMA.FTZ R27, R85, R52, R26 ;  /* 0x00000034551b7223 */ /* 0x000fe2000001001a */
[----:B------:R-:W-:Y:S01]  /*0f60*/  SHF.L.U32 R54, R54, 0x10, RZ ;  /* 0x0000001036367819 */ /* 0x000fe200000006ff */
[----:B------:R-:W-:Y:S01]  /*0f70*/  FFMA.FTZ R52, R64, R25, R53 ;  /* 0x0000001940347223 */ /* 0x000fe20000010035 */
[----:B------:R-:W-:Y:S02]  /*0f80*/  IMAD.U32 R60, R60, 0x10000, RZ ;  /* 0x000100003c3c7824 */ /* 0x000fe400078e00ff */
[----:B------:R-:W-:Y:S01]  /*0f90*/  FFMA.FTZ R62, R89, R4, RZ ;  /* 0x00000004593e7223 */ /* 0x000fe200000100ff */
[----:B------:R-:W-:Y:S01]  /*0fa0*/  PRMT R4, R55, 0x7632, R4 ;  /* 0x0000763237047816 */ /* 0x000fe20000000004 */
[----:B------:R-:W-:Y:S01]  /*0fb0*/  FFMA.FTZ R52, R87, R54, R52 ;  /* 0x0000003657347223 */ /* 0x000fe20000010034 */
[----:B------:R-:W-:Y:S02]  /*0fc0*/  SHF.L.U32 R26, R55, 0x10, RZ ;  /* 0x00000010371a7819 */ /* 0x000fe400000006ff */
[----:B------:R-:W-:Y:S01]  /*0fd0*/  SHF.L.U32 R25, R24, 0x10, RZ ;  /* 0x0000001018197819 */ /* 0x000fe200000006ff */
[----:B------:R-:W-:Y:S01]  /*0fe0*/  FFMA.FTZ R60, R67, R60, R62 ;  /* 0x0000003c433c7223 */ /* 0x000fe2000001003e */
[----:B------:R-:W-:-:S02]  /*0ff0*/  PRMT R24, R5, 0x7632, R24 ;  /* 0x0000763205187816 */ /* 0x000fc40000000018 */
[----:B------:R-:W-:Y:S01]  /*1000*/  SHF.L.U32 R54, R5, 0x10, RZ ;  /* 0x0000001005367819 */ /* 0x000fe200000006ff */
[----:B------:R-:W-:Y:S02]  /*1010*/  IMAD.U32 R5, R4, 0x10000, RZ ;  /* 0x0001000004057824 */ /* 0x000fe400078e00ff */
[----:B------:R-:W-:Y:S01]  /*1020*/  FFMA.FTZ R26, R85, R26, R52 ;  /* 0x0000001a551a7223 */ /* 0x000fe20000010034 */
[----:B------:R-:W-:Y:S01]  /*1030*/  SHF.L.U32 R24, R24, 0x10, RZ ;  /* 0x0000001018187819 */ /* 0x000fe200000006ff */
[----:B------:R-:W-:Y:S02]  /*1040*/  FFMA.FTZ R54, R65, R54, R60 ;  /* 0x0000003641367223 */ /* 0x000fe4000001003c */
[C---:B------:R-:W-:Y:S01]  /*1050*/  FFMA.FTZ R94, R110.reuse, R5, R26 ;  /* 0x000000056e5e7223 */ /* 0x040fe2000001001a */
[----:B------:R-:W-:Y:S01]  /*1060*/  FFMA.FTZ R96, R110, R25, R27 ;  /* 0x000000196e607223 */ /* 0x000fe2000001001b */
[C---:B------:R-:W-:Y:S01]  /*1070*/  PRMT R4, R6.reuse, 0x7632, R4 ;  /* 0x0000763206047816 */ /* 0x040fe20000000004 */
[----:B------:R-:W-:Y:S01]  /*1080*/  FFMA.FTZ R25, R3, R24, R54 ;  /* 0x0000001803197223 */ /* 0x000fe20000010036 */
[----:B------:R-:W-:-:S02]  /*1090*/  SHF.L.U32 R5, R6, 0x10, RZ ;  /* 0x0000001006057819 */ /* 0x000fc400000006ff */
[C---:B------:R-:W-:Y:S02]  /*10a0*/  PRMT R52, R32.reuse, 0x7632, R52 ;  /* 0x0000763220347816 */ /* 0x040fe40000000034 */
[----:B------:R-:W-:Y:S01]  /*10b0*/  SHF.L.U32 R32, R32, 0x10, RZ ;  /* 0x0000001020207819 */ /* 0x000fe200000006ff */
[----:B------:R-:W-:Y:S02]  /*10c0*/  IMAD.U32 R4, R4, 0x10000, RZ ;  /* 0x0001000004047824 */ /* 0x000fe400078e00ff */
[----:B------:R-:W-:Y:S01]  /*10d0*/  FFMA.FTZ R6, R64, R5, R25 ;  /* 0x0000000540067223 */ /* 0x000fe20000010019 */
[----:B------:R-:W-:Y:S01]  /*10e0*/  SHF.L.U32 R52, R52, 0x10, RZ ;  /* 0x0000001034347819 */ /* 0x000fe200000006ff */
[----:B------:R-:W5:Y:S01]  /*10f0*/  LDG.E.128 R24, desc[UR6][R112.64+0x27000] ;  /* 0x0270000670187981 */ /* 0x000f62000c1e1d00 */
[----:B------:R-:W-:Y:S01]  /*1100*/  FFMA.FTZ R54, R89, R32, RZ ;  /* 0x0000002059367223 */ /* 0x000fe200000100ff */
        /* <DEDUP_REMOVED lines=8> */
[C---:B------:R-:W-:Y:S01]  /*1190*/  PRMT R6, R8.reuse, 0x7632, R6 ;  /* 0x0000763208067816 */ /* 0x040fe20000000006 */
[----:B------:R-:W-:Y:S01]  /*11a0*/  IMAD.U32 R4, R33, 0x10000, RZ ;  /* 0x0001000021047824 */ /* 0x000fe200078e00ff */
[----:B------:R-:W-:Y:S02]  /*11b0*/  SHF.L.U32 R8, R8, 0x10, RZ ;  /* 0x0000001008087819 */ /* 0x000fe400000006ff */
[----:B------:R-:W-:Y:S01]  /*11c0*/  SHF.L.U32 R7, R7, 0x10, RZ ;  /* 0x0000001007077819 */ /* 0x000fe200000006ff */
[----:B------:R-:W-:Y:S01]  /*11d0*/  FFMA.FTZ R53, R3, R4, R32 ;  /* 0x0000000403357223 */ /* 0x000fe20000010020 */
[----:B------:R-:W-:Y:S01]  /*11e0*/  SHF.L.U32 R33, R34, 0x10, RZ ;  /* 0x0000001022217819 */ /* 0x000fe200000006ff */
[----:B------:R-:W-:-:S02]  /*11f0*/  IMAD.U32 R32, R6, 0x10000, RZ ;  /* 0x0001000006207824 */ /* 0x000fc400078e00ff */
[----:B------:R-:W-:Y:S01]  /*1200*/  FFMA.FTZ R8, R89, R8, RZ ;  /* 0x0000000859087223 */ /* 0x000fe200000100ff */
[----:B------:R-:W-:Y:S01]  /*1210*/  FFMA.FTZ R92, R110, R7, R5 ;  /* 0x000000076e5c7223 */ /* 0x000fe20000010005 */
[----:B------:R-:W-:Y:S01]  /*1220*/  PRMT R34, R34, 0x7632, R34 ;  /* 0x0000763222227816 */ /* 0x000fe20000000022 */
[----:B------:R-:W-:Y:S01]  /*1230*/  FFMA.FTZ R52, R64, R33, R53 ;  /* 0x0000002140347223 */ /* 0x000fe20000010035 */
[----:B------:R-:W5:Y:S01]  /*1240*/  LDG.E.128 R4, desc[UR6][R112.64+0x2a800] ;  /* 0x02a8000670047981 */ /* 0x000f62000c1e1d00 */
[----:B------:R-:W-:Y:S01]  /*1250*/  PRMT R33, R9, 0x7632, R33 ;  /* 0x0000763209217816 */ /* 0x000fe20000000021 */
[----:B------:R-:W-:Y:S01]  /*1260*/  FFMA.FTZ R62, R67, R32, R8 ;  /* 0x00000020433e7223 */ /* 0x000fe20000010008 */
[----:B------:R-:W-:Y:S02]  /*1270*/  SHF.L.U32 R54, R9, 0x10, RZ ;  /* 0x0000001009367819 */ /* 0x000fe400000006ff */
[----:B------:R-:W-:Y:S01]  /*1280*/  SHF.L.U32 R34, R34, 0x10, RZ ;  /* 0x0000001022227819 */ /* 0x000fe200000006ff */
[----:B------:R-:W-:-:S02]  /*1290*/  IMAD.U32 R60, R33, 0x10000, RZ ;  /* 0x00010000213c7824 */ /* 0x000fc400078e00ff */
[----:B------:R-:W-:Y:S01]  /*12a0*/  FFMA.FTZ R54, R65, R54, R62 ;  /* 0x0000003641367223 */ /* 0x000fe2000001003e */
[----:B------:R-:W-:Y:S01]  /*12b0*/  PRMT R32, R35, 0x7632, R32 ;  /* 0x0000763223207816 */ /* 0x000fe20000000020 */
[----:B------:R-:W-:Y:S01]  /*12c0*/  FFMA.FTZ R34, R87, R34, R52 ;  /* 0x0000002257227223 */ /* 0x000fe20000010034 */
[----:B------:R-:W-:Y:S01]  /*12d0*/  SHF.L.U32 R8, R35, 0x10, RZ ;  /* 0x0000001023087819 */ /* 0x000fe200000006ff */
[----:B------:R-:W-:Y:S01]  /*12e0*/  FFMA.FTZ R35, R3, R60, R54 ;  /* 0x0000003c03237223 */ /* 0x000fe20000010036 */
[C---:B------:R-:W-:Y:S01]  /*12f0*/  PRMT R52, R12.reuse, 0x7632, R52 ;  /* 0x000076320c347816 */ /* 0x040fe20000000034 */
[----:B------:R-:W5:Y:S01]  /*1300*/  LDG.E.128 R60, desc[UR6][R112.64+0x2e000] ;  /* 0x02e00006703c7981 */ /* 0x000f62000c1e1d00 */
[----:B------:R-:W-:Y:S02]  /*1310*/  SHF.L.U32 R54, R12, 0x10, RZ ;  /* 0x000000100c367819 */ /* 0x000fe400000006ff */
[C---:B------:R-:W-:Y:S02]  /*1320*/  PRMT R9, R10.reuse, 0x7632, R9 ;  /* 0x000076320a097816 */ /* 0x040fe40000000009 */
[----:B------:R-:W-:Y:S01]  /*1330*/  SHF.L.U32 R33, R10, 0x10, RZ ;  /* 0x000000100a217819 */ /* 0x000fe200000006ff */
[----:B------:R-:W-:-:S02]  /*1340*/  IMAD.U32 R52, R52, 0x10000, RZ ;  /* 0x0001000034347824 */ /* 0x000fc400078e00ff */
[----:B------:R-:W-:Y:S01]  /*1350*/  FFMA.FTZ R90, R89, R54, RZ ;  /* 0x00000036595a7223 */ /* 0x000fe200000100ff */
[----:B------:R-:W-:Y:S01]  /*1360*/  SHF.L.U32 R10, R9, 0x10, RZ ;  /* 0x00000010090a7819 */ /* 0x000fe200000006ff */
[----:B------:R-:W-:Y:S01]  /*1370*/  FFMA.FTZ R12, R64, R33, R35 ;  /* 0x00000021400c7223 */ /* 0x000fe20000010023 */
[----:B------:R-:W-:Y:S01]  /*1380*/  SHF.L.U32 R54, R13, 0x10, RZ ;  /* 0x000000100d367819 */ /* 0x000fe200000006ff */
[----:B------:R-:W-:Y:S02]  /*1390*/  FFMA.FTZ R52, R67, R52, R90 ;  /* 0x0000003443347223 */ /* 0x000fe4000001005a */
[----:B------:R-:W-:Y:S01]  /*13a0*/  FFMA.FTZ R9, R87, R10, R12 ;  /* 0x0000000a57097223 */ /* 0x000fe2000001000c */
[----:B------:R-:W-:Y:S01]  /*13b0*/  SHF.L.U32 R10, R11, 0x10, RZ ;  /* 0x000000100b0a7819 */ /* 0x000fe200000006ff */
[----:B------:R-:W-:Y:S01]  /*13c0*/  FFMA.FTZ R106, R65, R54, R52 ;  /* 0x00000036416a7223 */ /* 0x000fe20000010034 */
[----:B------:R-:W-:Y:S02]  /*13d0*/  PRMT R12, R11, 0x7632, R12 ;  /* 0x000076320b0c7816 */ /* 0x000fe4000000000c */
[----:B------:R-:W-:Y:S01]  /*13e0*/  PRMT R52, R13, 0x7632, R52 ;  /* 0x000076320d347816 */ /* 0x000fe20000000034 */
[C---:B------:R-:W-:Y:S01]  /*13f0*/  FFMA.FTZ R33, R85.reuse, R8, R34 ;  /* 0x0000000855217223 */ /* 0x040fe20000010022 */
[C---:B------:R-:W-:Y:S01]  /*1400*/  PRMT R89, R56.reuse, 0x7632, R89 ;  /* 0x0000763238597816 */ /* 0x040fe20000000059 */
[----:B------:R-:W-:Y:S01]  /*1410*/  FFMA.FTZ R34, R85, R10, R9 ;  /* 0x0000000a55227223 */ /* 0x000fe20000010009 */
[----:B------:R-:W-:Y:S01]  /*1420*/  SHF.L.U32 R56, R56, 0x10, RZ ;  /* 0x0000001038387819 */ /* 0x000fe200000006ff */
[----:B------:R-:W5:Y:S01]  /*1430*/  LDG.E.128 R8, desc[UR6][R112.64+0x1000] ;  /* 0x0010000670087981 */ /* 0x000f62000c1e1d00 */
[----:B------:R-:W-:-:S02]  /*1440*/  PRMT R67, R80, 0x7632, R67 ;  /* 0x0000763250437816 */ /* 0x000fc40000000043 */
[----:B------:R-:W-:Y:S02]  /*1450*/  SHF.L.U32 R65, R80, 0x10, RZ ;  /* 0x0000001050417819 */ /* 0x000fe400000006ff */
[----:B------:R-:W-:Y:S02]  /*1460*/  SHF.L.U32 R35, R12, 0x10, RZ ;  /* 0x000000100c237819 */ /* 0x000fe400000006ff */
[----:B------:R-:W-:Y:S01]  /*1470*/  SHF.L.U32 R12, R52, 0x10, RZ ;  /* 0x00000010340c7819 */ /* 0x000fe200000006ff */
[----:B------:R-:W-:Y:S01]  /*1480*/  IMAD.U32 R13, R32, 0x10000, RZ ;  /* 0x00010000200d7824 */ /* 0x000fe200078e00ff */
[----:B------:R-:W5:Y:S01]  /*1490*/  LDG.E.128 R52, desc[UR6][R114.64+0x1000] ;  /* 0x0010000672347981 */ /* 0x000f62000c1e1d00 */
[----:B------:R-:W-:Y:S01]  /*14a0*/  SHF.L.U32 R67, R67, 0x10, RZ ;  /* 0x0000001043437819 */ /* 0x000fe200000006ff */
[----:B------:R-:W-:Y:S02]  /*14b0*/  IMAD.U32 R32, R89, 0x10000, RZ ;  /* 0x0001000059207824 */ /* 0x000fe400078e00ff */
[----:B------:R-:W-:Y:S01]  /*14c0*/  FFMA.FTZ R56, R65, R56, R88 ;  /* 0x0000003841387223 */ /* 0x000fe20000010058 */
[C---:B------:R-:W-:Y:S01]  /*14d0*/  FFMA.FTZ R90, R110.reuse, R13, R33 ;  /* 0x0000000d6e5a7223 */ /* 0x040fe20000010021 */
[----:B------:R-:W-:Y:S01]  /*14e0*/  FFMA.FTZ R88, R110, R35, R34 ;  /* 0x000000236e587223 */ /* 0x000fe20000010022 */
[----:B------:R-:W-:Y:S01]  /*14f0*/  FFMA.FTZ R35, R3, R12, R106 ;  /* 0x0000000c03237223 */ /* 0x000fe2000001006a */
[----:B------:R-:W-:Y:S01]  /*1500*/  FFMA.FTZ R56, R67, R32, R56 ;  /* 0x0000002043387223 */ /* 0x000fe20000010038 */
[----:B------:R-:W-:Y:S01]  /*1510*/  SHF.L.U32 R33, R14, 0x10, RZ ;  /* 0x000000100e217819 */ /* 0x000fe200000006ff */
[----:B------:R-:W-:Y:S01]  /*1520*/  IMAD.U32 R3, R81, 0x10000, RZ ;  /* 0x0001000051037824 */ /* 0x000fe200078e00ff */
[----:B------:R-:W-:-:S02]  /*1530*/  SHF.L.U32 R32, R57, 0x10, RZ ;  /* 0x0000001039207819 */ /* 0x000fc400000006ff */
[----:B------:R-:W-:Y:S02]  /*1540*/  PRMT R13, R14, 0x7632, R13 ;  /* 0x000076320e0d7816 */ /* 0x000fe4000000000d */
[----:B------:R-:W-:Y:S02]  /*1550*/  PRMT R57, R57, 0x7632, R57 ;  /* 0x0000763239397816 */ /* 0x000fe40000000039 */
[----:B------:R-:W-:Y:S01]  /*1560*/  PRMT R14, R81, 0x7632, R14 ;  /* 0x00007632510e7816 */ /* 0x000fe2000000000e */
[----:B------:R-:W-:Y:S01]  /*1570*/  FFMA.FTZ R89, R3, R32, R56 ;  /* 0x0000002003597223 */ /* 0x000fe20000010038 */
[----:B------:R-:W-:Y:S01]  /*1580*/  SHF.L.U32 R57, R57, 0x10, RZ ;  /* 0x0000001039397819 */ /* 0x000fe200000006ff */
[----:B------:R-:W-:Y:S01]  /*1590*/  FFMA.FTZ R106, R64, R33, R35 ;  /* 0x00000021406a7223 */ /* 0x000fe20000010023 */
[----:B------:R-:W-:Y:S01]  /*15a0*/  SHF.L.U32 R14, R14, 0x10, RZ ;  /* 0x000000100e0e7819 */ /* 0x000fe200000006ff */
[----:B------:R-:W-:Y:S01]  /*15b0*/  IMAD.U32 R56, R13, 0x10000, RZ ;  /* 0x000100000d387824 */ /* 0x000fe200078e00ff */
[C---:B------:R-:W-:Y:S01]  /*15c0*/  PRMT R12, R15.reuse, 0x7632, R12 ;  /* 0x000076320f0c7816 */ /* 0x040fe2000000000c */
[----:B------:R-:W5:Y:S01]  /*15d0*/  LDG.E.128 R32, desc[UR6][R112.64+0x4800] ;  /* 0x0048000670207981 */ /* 0x000f62000c1e1d00 */
[----:B------:R-:W-:Y:S01]  /*15e0*/  SHF.L.U32 R80, R15, 0x10, RZ ;  /* 0x000000100f507819 */ /* 0x000fe200000006ff */
[----:B------:R-:W-:Y:S01]  /*15f0*/  FFMA.FTZ R57, R14, R57, R89 ;  /* 0x000000390e397223 */ /* 0x000fe20000010059 */
[C---:B------:R-:W-:Y:S01]  /*1600*/  PRMT R81, R58.reuse, 0x7632, R81 ;  /* 0x000076323a517816 */ /* 0x040fe20000000051 */
[----:B------:R-:W-:Y:S01]  /*1610*/  FFMA.FTZ R56, R87, R56, R106 ;  /* 0x0000003857387223 */ /* 0x000fe2000001006a */
[----:B------:R-:W-:-:S02]  /*1620*/  SHF.L.U32 R13, R58, 0x10, RZ ;  /* 0x000000103a0d7819 */ /* 0x000fc400000006ff */
[C---:B------:R-:W-:Y:S02]  /*1630*/  PRMT R15, R82.reuse, 0x7632, R15 ;  /* 0x00007632520f7816 */ /* 0x040fe4000000000f */
[----:B------:R-:W-:Y:S01]  /*1640*/  SHF.L.U32 R64, R82, 0x10, RZ ;  /* 0x0000001052407819 */ /* 0x000fe200000006ff */
[--C-:B------:R-:W-:Y:S01]  /*1650*/  FFMA.FTZ R85, R85, R80, R56.reuse ;  /* 0x0000005055557223 */ /* 0x100fe20000010038 */
[----:B------:R-:W-:Y:S01]  /*1660*/  SHF.L.U32 R58, R81, 0x10, RZ ;  /* 0x00000010513a7819 */ /* 0x000fe200000006ff */
[----:B------:R-:W-:Y:S01]  /*1670*/  IMAD.U32 R15, R15, 0x10000, RZ ;  /* 0x000100000f0f7824 */ /* 0x000fe200078e00ff */
[----:B--2---:R-:W-:Y:S01]  /*1680*/  PRMT R56, R28, 0x7632, R56 ;  /* 0x000076321c387816 */ /* 0x004fe20000000038 */
[----:B------:R-:W-:Y:S01]  /*1690*/  FFMA.FTZ R82, R64, R13, R57 ;  /* 0x0000000d40527223 */ /* 0x000fe20000010039 */
[----:B------:R-:W-:Y:S02]  /*16a0*/  SHF.L.U32 R57, R28, 0x10, RZ ;  /* 0x000000101c397819 */ /* 0x000fe400000006ff */
[----:B------:R-:W-:Y:S01]  /*16b0*/  SHF.L.U32 R28, R59, 0x10, RZ ;  /* 0x000000103b1c7819 */ /* 0x000fe200000006ff */
[----:B------:R-:W-:Y:S01]  /*16c0*/  FFMA.FTZ R58, R15, R58, R82 ;  /* 0x0000003a0f3a7223 */ /* 0x000fe20000010052 */
[----:B------:R-:W-:Y:S01]  /*16d0*/  SHF.L.U32 R13, R83, 0x10, RZ ;  /* 0x00000010530d7819 */ /* 0x000fe200000006ff */
[----:B------:R-:W-:-:S02]  /*16e0*/  IMAD.U32 R56, R56, 0x10000, RZ ;  /* 0x0001000038387824 */ /* 0x000fc400078e00ff */
[----:B------:R-:W-:Y:S01]  /*16f0*/  FFMA.FTZ R104, R65, R57, R104 ;  /* 0x0000003941687223 */ /* 0x000fe20000010068 */
[----:B------:R-:W-:Y:S01]  /*1700*/  PRMT R83, R83, 0x7632, R83 ;  /* 0x0000763253537816 */ /* 0x000fe20000000053 */
[----:B------:R-:W-:Y:S01]  /*1710*/  FFMA.FTZ R57, R13, R28, R58 ;  /* 0x0000001c0d397223 */ /* 0x000fe2000001003a */
[----:B------:R-:W-:Y:S01]  /*1720*/  PRMT R28, R29, 0x7632, R28 ;  /* 0x000076321d1c7816 */ /* 0x000fe2000000001c */
[----:B------:R-:W-:Y:S01]  /*1730*/  FFMA.FTZ R104, R67, R56, R104 ;  /* 0x0000003843687223 */ /* 0x000fe20000010068 */
[----:B------:R-:W-:Y:S02]  /*1740*/  SHF.L.U32 R56, R29, 0x10, RZ ;  /* 0x000000101d387819 */ /* 0x000fe400000006ff */
[----:B------:R-:W-:Y:S02]  /*1750*/  SHF.L.U32 R29, R12, 0x10, RZ ;  /* 0x000000100c1d7819 */ /* 0x000fe400000006ff */
[----:B------:R-:W-:Y:S01]  /*1760*/  SHF.L.U32 R81, R28, 0x10, RZ ;  /* 0x000000101c517819 */ /* 0x000fe200000006ff */
[----:B------:R-:W-:Y:S01]  /*1770*/  IMAD.U32 R12, R83, 0x10000, RZ ;  /* 0x00010000530c7824 */ /* 0x000fe200078e00ff */
[C---:B---3--:R-:W-:Y:S01]  /*1780*/  SHF.L.U32 R28, R44.reuse, 0x10, RZ ;  /* 0x000000102c1c7819 */ /* 0x048fe200000006ff */
[----:B------:R-:W-:Y:S01]  /*1790*/  FFMA.FTZ R83, R3, R56, R104 ;  /* 0x0000003803537223 */ /* 0x000fe20000010068 */
[----:B------:R-:W-:Y:S01]  /*17a0*/  PRMT R44, R44, 0x7632, R44 ;  /* 0x000076322c2c7816 */ /* 0x000fe2000000002c */
[----:B------:R-:W-:Y:S01]  /*17b0*/  FFMA.FTZ R110, R110, R29, R85 ;  /* 0x0000001d6e6e7223 */ /* 0x000fe20000010055 */
[----:B------:R-:W-:Y:S01]  /*17c0*/  PRMT R59, R59, 0x7632, R59 ;  /* 0x000076323b3b7816 */ /* 0x000fe2000000003b */
[----:B------:R-:W-:Y:S01]  /*17d0*/  FFMA.FTZ R81, R14, R81, R83 ;  /* 0x000000510e517223 */ /* 0x000fe20000010053 */
[----:B------:R-:W-:Y:S01]  /*17e0*/  SHF.L.U32 R29, R30, 0x10, RZ ;  /* 0x000000101e1d7819 */ /* 0x000fe200000006ff */
[----:B------:R-:W-:Y:S01]  /*17f0*/  FFMA.FTZ R102, R65, R28, R102 ;  /* 0x0000001c41667223 */ /* 0x000fe20000010066 */
[----:B------:R-:W-:Y:S01]  /*1800*/  IMAD.U32 R82, R44, 0x10000, RZ ;  /* 0x000100002c527824 */ /* 0x000fe200078e00ff */
[----:B------:R-:W-:-:S02]  /*1810*/  SHF.L.U32 R59, R59, 0x10, RZ ;  /* 0x000000103b3b7819 */ /* 0x000fc400000006ff */
[----:B------:R-:W-:Y:S01]  /*1820*/  PRMT R28, R30, 0x7632, R28 ;  /* 0x000076321e1c7816 */ /* 0x000fe2000000001c */
[----:B------:R-:W-:Y:S01]  /*1830*/  FFMA.FTZ R30, R64, R29, R81 ;  /* 0x0000001d401e7223 */ /* 0x000fe20000010051 */
[----:B------:R-:W-:Y:S01]  /*1840*/  FFMA.FTZ R102, R67, R82, R102 ;  /* 0x0000005243667223 */ /* 0x000fe20000010066 */
[C---:B------:R-:W-:Y:S01]  /*1850*/  PRMT R29, R45.reuse, 0x7632, R29 ;  /* 0x000076322d1d7816 */ /* 0x040fe2000000001d */
[----:B------:R-:W-:Y:S01]  /*1860*/  FFMA.FTZ R108, R12, R59, R57 ;  /* 0x0000003b0c6c7223 */ /* 0x000fe20000010039 */
[----:B------:R-:W-:Y:S01]  /*1870*/  SHF.L.U32 R82, R45, 0x10, RZ ;  /* 0x000000102d527819 */ /* 0x000fe200000006ff */
[----:B------:R-:W2:Y:S01]  /*1880*/  LDG.E.128 R56, desc[UR6][R112.64+0x8000] ;  /* 0x0080000670387981 */ /* 0x000ea2000c1e1d00 */
[----:B------:R-:W-:Y:S01]  /*1890*/  SHF.L.U32 R28, R28, 0x10, RZ ;  /* 0x000000101c1c7819 */ /* 0x000fe200000006ff */
[C---:B----4-:R-:W-:Y:S01]  /*18a0*/  IMAD.U32 R81, R36.reuse, 0x10000, RZ ;  /* 0x0001000024517824 */ /* 0x050fe200078e00ff */
[----:B------:R-:W-:Y:S02]  /*18b0*/  PRMT R45, R36, 0x7632, R45 ;  /* 0x00007632242d7816 */ /* 0x000fe4000000002d */
        /* <DEDUP_REMOVED lines=16> */
[----:B------:R-:W3:Y:S01]  /*19c0*/  LDG.E.128 R28, desc[UR6][R112.64+0xb800] ;  /* 0x00b80006701c7981 */ /* 0x000ee2000c1e1d00 */
[----:B------:R-:W-:Y:S01]  /*19d0*/  FFMA.FTZ R81, R3, R82, R102 ;  /* 0x0000005203517223 */ /* 0x000fe20000010066 */
[----:B------:R-:W-:-:S02]  /*19e0*/  IMAD.U32 R83, R38, 0x10000, RZ ;  /* 0x0001000026537824 */ /* 0x000fc400078e00ff */
[----:B------:R-:W-:Y:S01]  /*19f0*/  FFMA.FTZ R37, R15, R46, R66 ;  /* 0x0000002e0f257223 */ /* 0x000fe20000010042 */
[----:B------:R-:W-:Y:S01]  /*1a00*/  FFMA.FTZ R45, R14, R45, R81 ;  /* 0x0000002d0e2d7223 */ /* 0x000fe20000010051 */
[--C-:B------:R-:W-:Y:S01]  /*1a10*/  FFMA.FTZ R81, R13, R44, R36.reuse ;  /* 0x0000002c0d517223 */ /* 0x100fe20000010024 */
[C---:B------:R-:W-:Y:S02]  /*1a20*/  PRMT R36, R47.reuse, 0x7632, R36 ;  /* 0x000076322f247816 */ /* 0x040fe40000000024 */
[----:B------:R-:W-:Y:S01]  /*1a30*/  SHF.L.U32 R46, R47, 0x10, RZ ;  /* 0x000000102f2e7819 */ /* 0x000fe200000006ff */
[----:B------:R-:W-:Y:S01]  /*1a40*/  FFMA.FTZ R82, R64, R83, R45 ;  /* 0x0000005340527223 */ /* 0x000fe2000001002d */
[----:B------:R-:W-:Y:S02]  /*1a50*/  PRMT R38, R38, 0x7632, R38 ;  /* 0x0000763226267816 */ /* 0x000fe40000000026 */
[----:B------:R-:W-:Y:S01]  /*1a60*/  SHF.L.U32 R83, R36, 0x10, RZ ;  /* 0x0000001024537819 */ /* 0x000fe200000006ff */
[----:B------:R-:W-:Y:S01]  /*1a70*/  FFMA.FTZ R106, R13, R46, R37 ;  /* 0x0000002e0d6a7223 */ /* 0x000fe20000010025 */
[C---:B-----5:R-:W-:Y:S01]  /*1a80*/  PRMT R36, R76.reuse, 0x7632, R36 ;  /* 0x000076324c247816 */ /* 0x060fe20000000024 */
[----:B------:R-:W-:Y:S01]  /*1a90*/  IMAD.U32 R76, R76, 0x10000, RZ ;  /* 0x000100004c4c7824 */ /* 0x000fe200078e00ff */
[----:B------:R-:W-:Y:S01]  /*1aa0*/  SHF.L.U32 R37, R80, 0x10, RZ ;  /* 0x0000001050257819 */ /* 0x000fe200000006ff */
[----:B------:R-:W4:Y:S01]  /*1ab0*/  LDG.E.128 R44, desc[UR6][R112.64+0xf000] ;  /* 0x00f00006702c7981 */ /* 0x000f22000c1e1d00 */
        /* <DEDUP_REMOVED lines=9> */
[----:B------:R-:W-:-:S02]  /*1b50*/  IMAD.U32 R37, R37, 0x10000, RZ ;  /* 0x0001000025257824 */ /* 0x000fc400078e00ff */
[----:B------:R-:W-:Y:S02]  /*1b60*/  FFMA.FTZ R81, R3, R82, R80 ;  /* 0x0000005203517223 */ /* 0x000fe40000010050 */
[----:B------:R-:W-:Y:S01]  /*1b70*/  FFMA.FTZ R77, R13, R36, R38 ;  /* 0x000000240d4d7223 */ /* 0x000fe20000010026 */
[----:B------:R-:W-:Y:S01]  /*1b80*/  PRMT R36, R72, 0x7632, R36 ;  /* 0x0000763248247816 */ /* 0x000fe20000000024 */
[----:B------:R-:W-:Y:S01]  /*1b90*/  FFMA.FTZ R37, R14, R37, R81 ;  /* 0x000000250e257223 */ /* 0x000fe20000010051 */
[----:B------:R-:W-:Y:S02]  /*1ba0*/  PRMT R76, R39, 0x7632, R76 ;  /* 0x00007632274c7816 */ /* 0x000fe4000000004c */
[----:B------:R-:W-:Y:S02]  /*1bb0*/  SHF.L.U32 R72, R72, 0x10, RZ ;  /* 0x0000001048487819 */ /* 0x000fe400000006ff */
[C---:B------:R-:W-:Y:S02]  /*1bc0*/  SHF.L.U32 R39, R78.reuse, 0x10, RZ ;  /* 0x000000104e277819 */ /* 0x040fe400000006ff */
[----:B------:R-:W-:Y:S01]  /*1bd0*/  PRMT R78, R78, 0x7632, R78 ;  /* 0x000076324e4e7816 */ /* 0x000fe2000000004e */
[----:B------:R-:W-:Y:S01]  /*1be0*/  FFMA.FTZ R86, R65, R72, R86 ;  /* 0x0000004841567223 */ /* 0x000fe20000010056 */
[----:B------:R-:W-:Y:S01]  /*1bf0*/  SHF.L.U32 R80, R36, 0x10, RZ ;  /* 0x0000001024507819 */ /* 0x000fe200000006ff */
[----:B------:R-:W-:-:S02]  /*1c00*/  FFMA.FTZ R72, R64, R39, R37 ;  /* 0x0000002740487223 */ /* 0x000fc40000010025 */
[----:B------:R-:W5:Y:S01]  /*1c10*/  LDG.E.128 R36, desc[UR6][R112.64+0x12800] ;  /* 0x0128000670247981 */ /* 0x000f62000c1e1d00 */
[----:B------:R-:W-:Y:S02]  /*1c20*/  IMAD.U32 R78, R78, 0x10000, RZ ;  /* 0x000100004e4e7824 */ /* 0x000fe400078e00ff */
[----:B------:R-:W-:Y:S01]  /*1c30*/  FFMA.FTZ R86, R67, R80, R86 ;  /* 0x0000005043567223 */ /* 0x000fe20000010056 */
[C---:B------:R-:W-:Y:S02]  /*1c40*/  PRMT R80, R73.reuse, 0x7632, R80 ;  /* 0x0000763249507816 */ /* 0x040fe40000000050 */
[----:B------:R-:W-:Y:S02]  /*1c50*/  SHF.L.U32 R82, R73, 0x10, RZ ;  /* 0x0000001049527819 */ /* 0x000fe400000006ff */
[----:B------:R-:W-:Y:S01]  /*1c60*/  SHF.L.U32 R73, R76, 0x10, RZ ;  /* 0x000000104c497819 */ /* 0x000fe200000006ff */
[----:B------:R-:W-:Y:S01]  /*1c70*/  FFMA.FTZ R78, R15, R78, R72 ;  /* 0x0000004e0f4e7223 */ /* 0x000fe20000010048 */
[----:B------:R-:W-:Y:S01]  /*1c80*/  FFMA.FTZ R106, R12, R83, R106 ;  /* 0x000000530c6a7223 */ /* 0x000fe2000001006a */
[----:B------:R-:W-:Y:S01]  /*1c90*/  SHF.L.U32 R72, R79, 0x10, RZ ;  /* 0x000000104f487819 */ /* 0x000fe200000006ff */
[----:B------:R-:W-:-:S02]  /*1ca0*/  IMAD.U32 R81, R80, 0x10000, RZ ;  /* 0x0001000050517824 */ /* 0x000fc400078e00ff */
[----:B------:R-:W-:Y:S01]  /*1cb0*/  FFMA.FTZ R83, R3, R82, R86 ;  /* 0x0000005203537223 */ /* 0x000fe20000010056 */
[----:B------:R-:W-:Y:S01]  /*1cc0*/  FFMA.FTZ R102, R12, R73, R77 ;  /* 0x000000490c667223 */ /* 0x000fe2000001004d */
[C---:B------:R-:W-:Y:S01]  /*1cd0*/  SHF.L.U32 R77, R74.reuse, 0x10, RZ ;  /* 0x000000104a4d7819 */ /* 0x040fe200000006ff */
[----:B------:R-:W5:Y:S01]  /*1ce0*/  LDG.E.128 R84, desc[UR6][R112.64+0x16000] ;  /* 0x0160000670547981 */ /* 0x000f62000c1e1d00 */
[----:B------:R-:W-:Y:S01]  /*1cf0*/  PRMT R74, R74, 0x7632, R74 ;  /* 0x000076324a4a7816 */ /* 0x000fe2000000004a */
        /* <DEDUP_REMOVED lines=8> */
[----:B------:R-:W-:Y:S02]  /*1d80*/  IMAD.U32 R72, R72, 0x10000, RZ ;  /* 0x0001000048487824 */ /* 0x000fe400078e00ff */
[----:B------:R-:W-:Y:S01]  /*1d90*/  FFMA.FTZ R48, R65, R48, R100 ;  /* 0x0000003041307223 */ /* 0x000fe20000010064 */
[--C-:B------:R-:W-:Y:S01]  /*1da0*/  FFMA.FTZ R74, R15, R74, R76.reuse ;  /* 0x0000004a0f4a7223 */ /* 0x100fe2000001004c */
[----:B------:R-:W-:Y:S01]  /*1db0*/  PRMT R76, R16, 0x7632, R76 ;  /* 0x00007632104c7816 */ /* 0x000fe2000000004c */
[--C-:B------:R-:W-:Y:S01]  /*1dc0*/  FFMA.FTZ R104, R12, R79, R73.reuse ;  /* 0x0000004f0c687223 */ /* 0x100fe20000010049 */
[----:B------:R-:W-:Y:S01]  /*1dd0*/  PRMT R73, R49, 0x7632, R73 ;  /* 0x0000763231497816 */ /* 0x000fe20000000049 */
[----:B------:R-:W-:Y:S01]  /*1de0*/  FFMA.FTZ R80, R67, R72, R48 ;  /* 0x0000004843507223 */ /* 0x000fe20000010030 */
[----:B------:R-:W-:Y:S02]  /*1df0*/  SHF.L.U32 R78, R49, 0x10, RZ ;  /* 0x00000010314e7819 */ /* 0x000fe400000006ff */
[----:B------:R-:W-:Y:S01]  /*1e00*/  SHF.L.U32 R16, R16, 0x10, RZ ;  /* 0x0000001010107819 */ /* 0x000fe200000006ff */
[----:B------:R-:W-:Y:S01]  /*1e10*/  IMAD.U32 R73, R73, 0x10000, RZ ;  /* 0x0001000049497824 */ /* 0x000fe200078e00ff */
        /* <DEDUP_REMOVED lines=8> */
[----:B------:R-:W-:Y:S01]  /*1ea0*/  PRMT R50, R50, 0x7632, R50 ;  /* 0x0000763232327816 */ /* 0x000fe20000000032 */
[----:B------:R-:W-:-:S02]  /*1eb0*/  FFMA.FTZ R98, R67, R76, R98 ;  /* 0x0000004c43627223 */ /* 0x000fc40000010062 */
[----:B------:R-:W5:Y:S01]  /*1ec0*/  LDG.E.128 R76, desc[UR6][R112.64+0x19800] ;  /* 0x01980006704c7981 */ /* 0x000f62000c1e1d00 */
[----:B------:R-:W-:Y:S01]  /*1ed0*/  FFMA.FTZ R49, R13, R72, R74 ;  /* 0x000000480d317223 */ /* 0x000fe2000001004a */
[C---:B------:R-:W-:Y:S01]  /*1ee0*/  IMAD.U32 R16, R17.reuse, 0x10000, RZ ;  /* 0x0001000011107824 */ /* 0x040fe200078e00ff */
[----:B------:R-:W-:Y:S01]  /*1ef0*/  SHF.L.U32 R50, R50, 0x10, RZ ;  /* 0x0000001032327819 */ /* 0x000fe200000006ff */
[----:B------:R-:W-:Y:S01]  /*1f00*/  FFMA.FTZ R74, R64, R75, R73 ;  /* 0x0000004b404a7223 */ /* 0x000fe20000010049 */
[----:B------:R-:W-:Y:S01]  /*1f10*/  PRMT R17, R17, 0x7632, R17 ;  /* 0x0000763211117816 */ /* 0x000fe20000000011 */
[----:B------:R-:W-:Y:S02]  /*1f20*/  FFMA.FTZ R73, R3, R16, R98 ;  /* 0x0000001003497223 */ /* 0x000fe40000010062 */
[----:B------:R-:W-:Y:S01]  /*1f30*/  FFMA.FTZ R50, R15, R50, R74 ;  /* 0x000000320f327223 */ /* 0x000fe2000001004a */
[----:B------:R-:W-:Y:S01]  /*1f40*/  SHF.L.U32 R17, R17, 0x10, RZ ;  /* 0x0000001011117819 */ /* 0x000fe200000006ff */
[C---:B------:R-:W-:Y:S01]  /*1f50*/  IMAD.U32 R74, R20.reuse, 0x10000, RZ ;  /* 0x00010000144a7824 */ /* 0x040fe200078e00ff */
[----:B------:R-:W-:-:S02]  /*1f60*/  PRMT R20, R20, 0x7632, R20 ;  /* 0x0000763214147816 */ /* 0x000fc40000000014 */
[C---:B------:R-:W-:Y:S02]  /*1f70*/  PRMT R16, R51.reuse, 0x7632, R16 ;  /* 0x0000763233107816 */ /* 0x040fe40000000010 */
[----:B------:R-:W-:Y:S01]  /*1f80*/  SHF.L.U32 R72, R51, 0x10, RZ ;  /* 0x0000001033487819 */ /* 0x000fe200000006ff */
[----:B------:R-:W-:Y:S01]  /*1f90*/  FFMA.FTZ R73, R14, R17, R73 ;  /* 0x000000110e497223 */ /* 0x000fe20000010049 */
[C---:B------:R-:W-:Y:S01]  /*1fa0*/  SHF.L.U32 R51, R18.reuse, 0x10, RZ ;  /* 0x0000001012337819 */ /* 0x040fe200000006ff */
[----:B------:R-:W-:Y:S01]  /*1fb0*/  FFMA.FTZ R98, R65, R74, R96 ;  /* 0x0000004a41627223 */ /* 0x000fe20000010060 */
[----:B------:R-:W-:Y:S02]  /*1fc0*/  PRMT R17, R18, 0x7632, R17 ;  /* 0x0000763212117816 */ /* 0x000fe40000000011 */
[----:B------:R-:W-:Y:S01]  /*1fd0*/  SHF.L.U32 R74, R20, 0x10, RZ ;  /* 0x00000010144a7819 */ /* 0x000fe200000006ff */
[----:B------:R-:W-:Y:S01]  /*1fe0*/  FFMA.FTZ R20, R64, R51, R73 ;  /* 0x0000003340147223 */ /* 0x000fe20000010049 */
[----:B------:R-:W-:Y:S01]  /*1ff0*/  SHF.L.U32 R18, R17, 0x10, RZ ;  /* 0x0000001011127819 */ /* 0x000fe200000006ff */
[C---:B------:R-:W-:Y:S01]  /*2000*/  IMAD.U32 R96, R21.reuse, 0x10000, RZ ;  /* 0x0001000015607824 */ /* 0x040fe200078e00ff */
[----:B------:R-:W-:Y:S01]  /*2010*/  PRMT R51, R21, 0x7632, R51 ;  /* 0x0000763215337816 */ /* 0x000fe20000000033 */
[----:B------:R-:W-:-:S02]  /*2020*/  FFMA.FTZ R74, R67, R74, R98 ;  /* 0x0000004a434a7223 */ /* 0x000fc40000010062 */
[----:B------:R-:W-:Y:S01]  /*2030*/  FFMA.FTZ R17, R15, R18, R20 ;  /* 0x000000120f117223 */ /* 0x000fe20000010014 */
[----:B------:R-:W-:Y:S01]  /*2040*/  SHF.L.U32 R51, R51, 0x10, RZ ;  /* 0x0000001033337819 */ /* 0x000fe200000006ff */
[----:B------:R-:W-:Y:S01]  /*2050*/  FFMA.FTZ R21, R3, R96, R74 ;  /* 0x0000006003157223 */ /* 0x000fe2000001004a */
[C---:B------:R-:W-:Y:S02]  /*2060*/  SHF.L.U32 R18, R19.reuse, 0x10, RZ ;  /* 0x0000001013127819 */ /* 0x040fe400000006ff */
[----:B------:R-:W-:Y:S01]  /*2070*/  PRMT R19, R19, 0x7632, R19 ;  /* 0x0000763213137816 */ /* 0x000fe20000000013 */
[----:B------:R-:W-:Y:S01]  /*2080*/  FFMA.FTZ R51, R14, R51, R21 ;  /* 0x000000330e337223 */ /* 0x000fe20000010015 */
[----:B------:R-:W-:Y:S01]  /*2090*/  SHF.L.U32 R21, R22, 0x10, RZ ;  /* 0x0000001016157819 */ /* 0x000fe200000006ff */
[----:B------:R-:W-:Y:S01]  /*20a0*/  FFMA.FTZ R18, R13, R18, R17 ;  /* 0x000000120d127223 */ /* 0x000fe20000010011 */
[----:B------:R-:W-:Y:S01]  /*20b0*/  IMAD.U32 R17, R16, 0x10000, RZ ;  /* 0x0001000010117824 */ /* 0x000fe200078e00ff */
        /* <DEDUP_REMOVED lines=10> */
[----:B------:R-:W-:Y:S01]  /*2160*/  PRMT R40, R40, 0x7632, R40 ;  /* 0x0000763228287816 */ /* 0x000fe20000000028 */
[C---:B------:R-:W-:Y:S01]  /*2170*/  FFMA.FTZ R94, R65.reuse, R16, R94 ;  /* 0x00000010415e7223 */ /* 0x040fe2000001005e */
[----:B------:R-:W-:Y:S01]  /*2180*/  FFMA.FTZ R100, R12, R48, R49 ;  /* 0x000000300c647223 */ /* 0x000fe20000010031 */
[----:B------:R-:W5:Y:S01]  /*2190*/  LDG.E.128 R16, desc[UR6][R112.64+0x20800] ;  /* 0x0208000670107981 */ /* 0x000f62000c1e1d00 */
[----:B------:R-:W-:Y:S01]  /*21a0*/  SHF.L.U32 R22, R22, 0x10, RZ ;  /* 0x0000001016167819 */ /* 0x000fe200000006ff */
[----:B------:R-:W-:Y:S01]  /*21b0*/  FFMA.FTZ R21, R65, R21, R92 ;  /* 0x0000001541157223 */ /* 0x000fe2000001005c */
[----:B------:R-:W-:-:S02]  /*21c0*/  SHF.L.U32 R68, R68, 0x10, RZ ;  /* 0x0000001044447819 */ /* 0x000fc400000006ff */
[----:B------:R-:W-:Y:S01]  /*21d0*/  SHF.L.U32 R48, R40, 0x10, RZ ;  /* 0x0000001028307819 */ /* 0x000fe200000006ff */
[----:B------:R-:W-:Y:S01]  /*21e0*/  FFMA.FTZ R22, R15, R22, R20 ;  /* 0x000000160f167223 */ /* 0x000fe20000010014 */
[----:B------:R-:W-:Y:S02]  /*21f0*/  IMAD.U32 R40, R69, 0x10000, RZ ;  /* 0x0001000045287824 */ /* 0x000fe400078e00ff */
[----:B------:R-:W-:Y:S01]  /*2200*/  FFMA.FTZ R68, R67, R68, R94 ;  /* 0x0000004443447223 */ /* 0x000fe2000001005e */
[----:B------:R-:W-:Y:S01]  /*2210*/  SHF.L.U32 R20, R41, 0x10, RZ ;  /* 0x0000001029147819 */ /* 0x000fe200000006ff */
[----:B------:R-:W-:Y:S02]  /*2220*/  FFMA.FTZ R49, R67, R48, R21 ;  /* 0x0000003043317223 */ /* 0x000fe40000010015 */
[C---:B------:R-:W-:Y:S02]  /*2230*/  FFMA.FTZ R21, R3.reuse, R40, R68 ;  /* 0x0000002803157223 */ /* 0x040fe40000010044 */
[----:B------:R-:W-:-:S02]  /*2240*/  FFMA.FTZ R68, R3, R20, R49 ;  /* 0x0000001403447223 */ /* 0x000fc40000010031 */
[----:B------:R-:W5:Y:S01]  /*2250*/  LDG.E.128 R48, desc[UR6][R112.64+0x24000] ;  /* 0x0240000670307981 */ /* 0x000f62000c1e1d00 */
[----:B------:R-:W-:Y:S02]  /*2260*/  PRMT R69, R69, 0x7632, R69 ;  /* 0x0000763245457816 */ /* 0x000fe40000000045 */
[----:B------:R-:W-:Y:S02]  /*2270*/  PRMT R41, R41, 0x7632, R41 ;  /* 0x0000763229297816 */ /* 0x000fe40000000029 */
[----:B------:R-:W-:Y:S02]  /*2280*/  SHF.L.U32 R69, R69, 0x10, RZ ;  /* 0x0000001045457819 */ /* 0x000fe400000006ff */
        /* <DEDUP_REMOVED lines=8> */
[----:B------:R-:W-:-:S02]  /*2310*/  PRMT R20, R70, 0x7632, R20 ;  /* 0x0000763246147816 */ /* 0x000fc40000000014 */
[----:B------:R-:W-:Y:S01]  /*2320*/  PRMT R22, R42, 0x7632, R22 ;  /* 0x000076322a167816 */ /* 0x000fe20000000016 */
[C---:B------:R-:W-:Y:S01]  /*2330*/  FFMA.FTZ R72, R64.reuse, R21, R69 ;  /* 0x0000001540487223 */ /* 0x040fe20000010045 */
[----:B------:R-:W-:Y:S01]  /*2340*/  FFMA.FTZ R69, R64, R23, R74 ;  /* 0x0000001740457223 */ /* 0x000fe2000001004a */
[----:B------:R-:W-:Y:S01]  /*2350*/  IMAD.U32 R42, R20, 0x10000, RZ ;  /* 0x00010000142a7824 */ /* 0x000fe200078e00ff */
[----:B------:R-:W-:Y:S02]  /*2360*/  SHF.L.U32 R74, R22, 0x10, RZ ;  /* 0x00000010164a7819 */ /* 0x000fe400000006ff */
[----:B------:R-:W5:Y:S01]  /*2370*/  LDG.E.128 R20, desc[UR6][R112.64+0x27800] ;  /* 0x0278000670147981 */ /* 0x000f62000c1e1d00 */
[C---:B------:R-:W-:Y:S02]  /*2380*/  PRMT R68, R71.reuse, 0x7632, R68 ;  /* 0x0000763247447816 */ /* 0x040fe40000000044 */
[----:B------:R-:W-:Y:S02]  /*2390*/  SHF.L.U32 R70, R71, 0x10, RZ ;  /* 0x0000001047467819 */ /* 0x000fe400000006ff */
        /* <DEDUP_REMOVED lines=8> */
[C---:B------:R-:W-:Y:S01]  /*2420*/  FFMA.FTZ R42, R13.reuse, R70, R42 ;  /* 0x000000460d2a7223 */ /* 0x040fe2000001002a */
[--C-:B------:R-:W-:Y:S01]  /*2430*/  FFMA.FTZ R24, R13, R24, R69.reuse ;  /* 0x000000180d187223 */ /* 0x100fe20000010045 */
[----:B------:R-:W-:Y:S01]  /*2440*/  PRMT R69, R25, 0x7632, R69 ;  /* 0x0000763219457816 */ /* 0x000fe20000000045 */
[----:B------:R-:W-:Y:S01]  /*2450*/  IMAD.U32 R43, R43, 0x10000, RZ ;  /* 0x000100002b2b7824 */ /* 0x000fe200078e00ff */
[----:B------:R-:W-:Y:S01]  /*2460*/  SHF.L.U32 R70, R25, 0x10, RZ ;  /* 0x0000001019467819 */ /* 0x000fe200000006ff */
        /* <DEDUP_REMOVED lines=12> */
[----:B------:R-:W-:Y:S01]  /*2530*/  FFMA.FTZ R69, R14, R69, R71 ;  /* 0x000000450e457223 */ /* 0x000fe20000010047 */
[----:B------:R-:W-:Y:S01]  /*2540*/  PRMT R4, R26, 0x7632, R4 ;  /* 0x000076321a047816 */ /* 0x000fe20000000004 */
[----:B------:R-:W-:Y:S01]  /*2550*/  FFMA.FTZ R88, R65, R68, R88 ;  /* 0x0000004441587223 */ /* 0x000fe20000010058 */
[----:B------:R-:W-:-:S02]  /*2560*/  IMAD.U32 R26, R24, 0x10000, RZ ;  /* 0x00010000181a7824 */ /* 0x000fc400078e00ff */
[----:B------:R-:W-:Y:S01]  /*2570*/  FFMA.FTZ R24, R64, R25, R69 ;  /* 0x0000001940187223 */ /* 0x000fe20000010045 */
[C---:B------:R-:W-:Y:S01]  /*2580*/  SHF.L.U32 R68, R5.reuse, 0x10, RZ ;  /* 0x0000001005447819 */ /* 0x040fe200000006ff */
[----:B------:R-:W5:Y:S01]  /*2590*/  LDG.E.128 R72, desc[UR6][R112.64+0x2e800] ;  /* 0x02e8000670487981 */ /* 0x000f62000c1e1d00 */
[----:B------:R-:W-:Y:S01]  /*25a0*/  PRMT R25, R5, 0x7632, R25 ;  /* 0x0000763205197816 */ /* 0x000fe20000000019 */
[----:B------:R-:W-:Y:S01]  /*25b0*/  FFMA.FTZ R26, R67, R26, R88 ;  /* 0x0000001a431a7223 */ /* 0x000fe20000010058 */
[----:B------:R-:W-:-:S03]  /*25c0*/  SHF.L.U32 R4, R4, 0x10, RZ ;  /* 0x0000001004047819 */ /* 0x000fc600000006ff */
[----:B------:R-:W-:Y:S01]  /*25d0*/  FFMA.FTZ R69, R3, R68, R26 ;  /* 0x0000004403457223 */ /* 0x000fe2000001001a */
[----:B------:R-:W-:Y:S01]  /*25e0*/  IMAD.U32 R25, R25, 0x10000, RZ ;  /* 0x0001000019197824 */ /* 0x000fe200078e00ff */
[C---:B------:R-:W-:Y:S02]  /*25f0*/  SHF.L.U32 R26, R60.reuse, 0x10, RZ ;  /* 0x000000103c1a7819 */ /* 0x040fe400000006ff */
[----:B------:R-:W-:Y:S01]  /*2600*/  PRMT R60, R60, 0x7632, R60 ;  /* 0x000076323c3c7816 */ /* 0x000fe2000000003c */
[----:B------:R-:W-:Y:S01]  /*2610*/  FFMA.FTZ R24, R15, R4, R24 ;  /* 0x000000040f187223 */ /* 0x000fe20000010018 */
[----:B------:R-:W-:Y:S01]  /*2620*/  FFMA.FTZ R69, R14, R25, R69 ;  /* 0x000000190e457223 */ /* 0x000fe20000010045 */
[----:B------:R-:W-:Y:S01]  /*2630*/  SHF.L.U32 R4, R27, 0x10, RZ ;  /* 0x000000101b047819 */ /* 0x000fe200000006ff */
[----:B------:R-:W-:Y:S01]  /*2640*/  FFMA.FTZ R110, R65, R26, R110 ;  /* 0x0000001a416e7223 */ /* 0x000fe2000001006e */
[----:B------:R-:W-:Y:S02]  /*2650*/  SHF.L.U32 R25, R6, 0x10, RZ ;  /* 0x0000001006197819 */ /* 0x000fe400000006ff */
[----:B------:R-:W-:-:S02]  /*2660*/  SHF.L.U32 R60, R60, 0x10, RZ ;  /* 0x000000103c3c7819 */ /* 0x000fc400000006ff */
        /* <DEDUP_REMOVED lines=10> */
[----:B------:R-:W-:Y:S01]  /*2710*/  PRMT R61, R61, 0x7632, R61 ;  /* 0x000076323d3d7816 */ /* 0x000fe2000000003d */
[--C-:B------:R-:W-:Y:S01]  /*2720*/  FFMA.FTZ R24, R15, R6, R4.reuse ;  /* 0x000000060f187223 */ /* 0x100fe20000010004 */
[----:B------:R-:W-:Y:S01]  /*2730*/  SHF.L.U32 R8, R8, 0x10, RZ ;  /* 0x0000001008087819 */ /* 0x000fe200000006ff */
[C---:B------:R-:W-:Y:S01]  /*2740*/  IMAD.U32 R3, R52.reuse, 0x10000, RZ ;  /* 0x0001000034037824 */ /* 0x040fe200078e00ff */
[----:B------:R-:W-:Y:S01]  /*2750*/  PRMT R4, R52, 0x7632, R4 ;  /* 0x0000763234047816 */ /* 0x000fe20000000004 */
[----:B------:R-:W-:Y:S01]  /*2760*/  FFMA.FTZ R88, R12, R27, R5 ;  /* 0x0000001b0c587223 */ /* 0x000fe20000010005 */
[----:B------:R-:W-:Y:S01]  /*2770*/  SHF.L.U32 R6, R7, 0x10, RZ ;  /* 0x0000001007067819 */ /* 0x000fe200000006ff */
[----:B------:R-:W-:Y:S01]  /*2780*/  FFMA.FTZ R67, R3, R8, R108 ;  /* 0x0000000803437223 */ /* 0x000fe2000001006c */
[----:B------:R-:W-:Y:S01]  /*2790*/  SHF.L.U32 R5, R61, 0x10, RZ ;  /* 0x000000103d057819 */ /* 0x000fe200000006ff */
[----:B------:R-:W-:Y:S01]  /*27a0*/  IMAD.U32 R4, R4, 0x10000, RZ ;  /* 0x0001000004047824 */ /* 0x000fe200078e00ff */
[----:B------:R-:W-:Y:S01]  /*27b0*/  SHF.L.U32 R27, R26, 0x10, RZ ;  /* 0x000000101a1b7819 */ /* 0x000fe200000006ff */
[----:B------:R-:W-:Y:S01]  /*27c0*/  FFMA.FTZ R61, R13, R6, R24 ;  /* 0x000000060d3d7223 */ /* 0x000fe20000010018 */
[----:B------:R-:W5:Y:S01]  /*27d0*/  LDG.E.128 R68, desc[UR6][R114.64+0x1800] ;  /* 0x0018000672447981 */ /* 0x000f62000c1e1d00 */
[----:B------:R-:W-:-:S02]  /*27e0*/  FFMA.FTZ R65, R14, R5, R25 ;  /* 0x000000050e417223 */ /* 0x000fc40000010019 */
[----:B------:R-:W-:Y:S02]  /*27f0*/  FFMA.FTZ R52, R4, R27, R67 ;  /* 0x0000001b04347223 */ /* 0x000fe40000010043 */
[----:B------:R-:W5:Y:S01]  /*2800*/  LDG.E.128 R24, desc[UR6][R112.64+0x1800] ;  /* 0x0018000670187981 */ /* 0x000f62000c1e1d00 */
[----:B------:R-:W-:Y:S02]  /*2810*/  PRMT R7, R7, 0x7632, R7 ;  /* 0x0000763207077816 */ /* 0x000fe40000000007 */
[C---:B------:R-:W-:Y:S02]  /*2820*/  PRMT R8, R9.reuse, 0x7632, R8 ;  /* 0x0000763209087816 */ /* 0x040fe40000000008 */
[----:B------:R-:W-:Y:S02]  /*2830*/  SHF.L.U32 R14, R9, 0x10, RZ ;  /* 0x00000010090e7819 */ /* 0x000fe400000006ff */
[C---:B------:R-:W-:Y:S02]  /*2840*/  PRMT R6, R53.reuse, 0x7632, R6 ;  /* 0x0000763235067816 */ /* 0x040fe40000000006 */
[----:B------:R-:W-:Y:S01]  /*2850*/  SHF.L.U32 R5, R53, 0x10, RZ ;  /* 0x0000001035057819 */ /* 0x000fe200000006ff */
[----:B------:R-:W-:Y:S01]  /*2860*/  IMAD.U32 R7, R7, 0x10000, RZ ;  /* 0x0001000007077824 */ /* 0x000fe200078e00ff */
[----:B------:R-:W-:-:S02]  /*2870*/  SHF.L.U32 R9, R62, 0x10, RZ ;  /* 0x000000103e097819 */ /* 0x000fc400000006ff */
[----:B------:R-:W-:Y:S01]  /*2880*/  SHF.L.U32 R53, R8, 0x10, RZ ;  /* 0x0000001008357819 */ /* 0x000fe200000006ff */
[----:B------:R-:W-:Y:S01]  /*2890*/  FFMA.FTZ R67, R5, R14, R52 ;  /* 0x0000000e05437223 */ /* 0x000fe20000010034 */
[----:B------:R-:W-:Y:S02]  /*28a0*/  SHF.L.U32 R6, R6, 0x10, RZ ;  /* 0x0000001006067819 */ /* 0x000fe400000006ff */
[----:B------:R-:W-:Y:S02]  /*28b0*/  SHF.L.U32 R8, R32, 0x10, RZ ;  /* 0x0000001020087819 */ /* 0x000fe400000006ff */
[----:B------:R-:W-:Y:S02]  /*28c0*/  PRMT R62, R62, 0x7632, R62 ;  /* 0x000076323e3e7816 */ /* 0x000fe4000000003e */
[----:B------:R-:W-:Y:S01]  /*28d0*/  PRMT R32, R32, 0x7632, R32 ;  /* 0x0000763220207816 */ /* 0x000fe20000000020 */
[----:B------:R-:W-:Y:S01]  /*28e0*/  FFMA.FTZ R14, R12, R7, R61 ;  /* 0x000000070c0e7223 */ /* 0x000fe2000001003d */
[----:B------:R-:W-:Y:S01]  /*28f0*/  FFMA.FTZ R64, R64, R9, R65 ;  /* 0x0000000940407223 */ /* 0x000fe20000010041 */
[----:B------:R-:W-:Y:S01]  /*2900*/  FFMA.FTZ R52, R6, R53, R67 ;  /* 0x0000003506347223 */ /* 0x000fe20000010043 */
[----:B------:R-:W-:Y:S01]  /*2910*/  SHF.L.U32 R62, R62, 0x10, RZ ;  /* 0x000000103e3e7819 */ /* 0x000fe200000006ff */
[----:B------:R-:W-:Y:S01]  /*2920*/  FFMA.FTZ R53, R3, R8, R66 ;  /* 0x0000000803357223 */ /* 0x000fe20000010042 */
[----:B------:R-:W-:Y:S01]  /*2930*/  SHF.L.U32 R7, R54, 0x10, RZ ;  /* 0x0000001036077819 */ /* 0x000fe200000006ff */
[----:B------:R-:W-:Y:S01]  /*2940*/  IMAD.U32 R8, R10, 0x10000, RZ ;  /* 0x000100000a087824 */ /* 0x000fe200078e00ff */
[----:B------:R-:W-:-:S02]  /*2950*/  SHF.L.U32 R9, R32, 0x10, RZ ;  /* 0x0000001020097819 */ /* 0x000fc400000006ff */
[----:B------:R-:W-:Y:S01]  /*2960*/  PRMT R10, R63, 0x7632, R10 ;  /* 0x000076323f0a7816 */ /* 0x000fe2000000000a */
[----:B------:R-:W-:Y:S01]  /*2970*/  FFMA.FTZ R62, R15, R62, R64 ;  /* 0x0000003e0f3e7223 */ /* 0x000fe20000010040 */
[----:B------:R-:W-:Y:S01]  /*2980*/  FFMA.FTZ R15, R7, R8, R52 ;  /* 0x00000008070f7223 */ /* 0x000fe20000010034 */
[----:B------:R-:W-:Y:S01]  /*2990*/  FFMA.FTZ R60, R4, R9, R53 ;  /* 0x00000009043c7223 */ /* 0x000fe20000010035 */
[----:B------:R-:W-:Y:S01]  /*29a0*/  PRMT R9, R10, 0x7632, R9 ;  /* 0x000076320a097816 */ /* 0x000fe20000000009 */
[----:B------:R-:W-:Y:S01]  /*29b0*/  IMAD.U32 R32, R63, 0x10000, RZ ;  /* 0x000100003f207824 */ /* 0x000fe200078e00ff */
[----:B------:R-:W-:Y:S01]  /*29c0*/  PRMT R8, R54, 0x7632, R8 ;  /* 0x0000763236087816 */ /* 0x000fe20000000008 */
[----:B------:R-:W5:Y:S01]  /*29d0*/  LDG.E.128 R64, desc[UR6][R112.64+0x5000] ;  /* 0x0050000670407981 */ /* 0x000f62000c1e1d00 */
[C---:B------:R-:W-:Y:S02]  /*29e0*/  PRMT R52, R33.reuse, 0x7632, R52 ;  /* 0x0000763221347816 */ /* 0x040fe40000000034 */
[----:B------:R-:W-:-:S02]  /*29f0*/  SHF.L.U32 R54, R33, 0x10, RZ ;  /* 0x0000001021367819 */ /* 0x000fc400000006ff */
[----:B------:R-:W-:Y:S02]  /*2a00*/  SHF.L.U32 R9, R9, 0x10, RZ ;  /* 0x0000001009097819 */ /* 0x000fe400000006ff */
[----:B------:R-:W-:Y:S01]  /*2a10*/  SHF.L.U32 R8, R8, 0x10, RZ ;  /* 0x0000001008087819 */ /* 0x000fe200000006ff */
[----:B------:R-:W-:Y:S02]  /*2a20*/  IMAD.U32 R33, R52, 0x10000, RZ ;  /* 0x0001000034217824 */ /* 0x000fe400078e00ff */
[----:B------:R-:W-:Y:S02]  /*2a30*/  FFMA.FTZ R53, R5, R54, R60 ;  /* 0x0000003605357223 */ /* 0x000fe4000001003c */
[--C-:B------:R-:W-:Y:S01]  /*2a40*/  FFMA.FTZ R52, R8, R9, R15.reuse ;  /* 0x0000000908347223 */ /* 0x100fe2000001000f */
        /* <DEDUP_REMOVED lines=8> */
[----:B------:R-:W-:-:S02]  /*2ad0*/  PRMT R15, R11, 0x7632, R15 ;  /* 0x000076320b0f7816 */ /* 0x000fc4000000000f */
[----:B------:R-:W-:Y:S01]  /*2ae0*/  SHF.L.U32 R54, R35, 0x10, RZ ;  /* 0x0000001023367819 */ /* 0x000fe200000006ff */
[--C-:B------:R-:W-:Y:S01]  /*2af0*/  FFMA.FTZ R53, R9, R32, R52.reuse ;  /* 0x0000002009357223 */ /* 0x100fe20000010034 */
[----:B------:R-:W-:Y:S01]  /*2b00*/  FFMA.FTZ R60, R8, R33, R61 ;  /* 0x00000021083c7223 */ /* 0x000fe2000001003d */
[C---:B--2---:R-:W-:Y:S02]  /*2b10*/  SHF.L.U32 R11, R56.reuse, 0x10, RZ ;  /* 0x00000010380b7819 */ /* 0x044fe400000006ff */
[----:B------:R-:W-:Y:S02]  /*2b20*/  PRMT R52, R35, 0x7632, R52 ;  /* 0x0000763223347816 */ /* 0x000fe40000000034 */
[----:B------:R-:W2:Y:S01]  /*2b30*/  LDG.E.128 R32, desc[UR6][R112.64+0x8800] ;  /* 0x0088000670207981 */ /* 0x000ea2000c1e1d00 */
        /* <DEDUP_REMOVED lines=16> */
[C---:B---3--:R-:W-:Y:S01]  /*2c40*/  PRMT R60, R28.reuse, 0x7632, R60 ;  /* 0x000076321c3c7816 */ /* 0x048fe2000000003c */
[----:B------:R-:W3:Y:S01]  /*2c50*/  LDG.E.128 R52, desc[UR6][R112.64+0xc000] ;  /* 0x00c0000670347981 */ /* 0x000ee2000c1e1d00 */
[----:B------:R-:W-:Y:S01]  /*2c60*/  SHF.L.U32 R62, R28, 0x10, RZ ;  /* 0x000000101c3e7819 */ /* 0x000fe200000006ff */
[----:B------:R-:W-:Y:S01]  /*2c70*/  IMAD.U32 R28, R59, 0x10000, RZ ;  /* 0x000100003b1c7824 */ /* 0x000fe200078e00ff */
        /* <DEDUP_REMOVED lines=8> */
[C---:B------:R-:W-:Y:S02]  /*2d00*/  SHF.L.U32 R62, R29.reuse, 0x10, RZ ;  /* 0x000000101d3e7819 */ /* 0x040fe400000006ff */
[----:B------:R-:W-:Y:S01]  /*2d10*/  PRMT R61, R29, 0x7632, R61 ;  /* 0x000076321d3d7816 */ /* 0x000fe2000000003d */
[----:B------:R-:W-:Y:S01]  /*2d20*/  FFMA.FTZ R57, R7, R58, R60 ;  /* 0x0000003a07397223 */ /* 0x000fe2000001003c */
[----:B------:R-:W-:Y:S01]  /*2d30*/  SHF.L.U32 R29, R56, 0x10, RZ ;  /* 0x00000010381d7819 */ /* 0x000fe200000006ff */
[----:B------:R-:W-:Y:S01]  /*2d40*/  FFMA.FTZ R59, R5, R62, R102 ;  /* 0x0000003e053b7223 */ /* 0x000fe20000010066 */
[C---:B----4-:R-:W-:Y:S01]  /*2d50*/  PRMT R60, R44.reuse, 0x7632, R60 ;  /* 0x000076322c3c7816 */ /* 0x050fe2000000003c */
        /* <DEDUP_REMOVED lines=9> */
[--C-:B------:R-:W-:Y:S01]  /*2df0*/  FFMA.FTZ R29, R9, R28, R44.reuse ;  /* 0x0000001c091d7223 */ /* 0x100fe2000001002c */
[----:B------:R-:W-:Y:S01]  /*2e00*/  FFMA.FTZ R58, R4, R57, R61 ;  /* 0x00000039043a7223 */ /* 0x000fe2000001003d */
[C---:B------:R-:W-:Y:S01]  /*2e10*/  PRMT R44, R45.reuse, 0x7632, R44 ;  /* 0x000076322d2c7816 */ /* 0x040fe2000000002c */
[----:B------:R-:W-:Y:S01]  /*2e20*/  IMAD.U32 R57, R30, 0x10000, RZ ;  /* 0x000100001e397824 */ /* 0x000fe200078e00ff */
[----:B------:R-:W-:Y:S01]  /*2e30*/  SHF.L.U32 R56, R45, 0x10, RZ ;  /* 0x000000102d387819 */ /* 0x000fe200000006ff */
[----:B------:R-:W4:Y:S02]  /*2e40*/  LDG.E.128 R60, desc[UR6][R112.64+0xf800] ;  /* 0x00f80006703c7981 */ /* 0x000f24000c1e1d00 */
[----:B------:R-:W-:Y:S01]  /*2e50*/  FFMA.FTZ R30, R8, R57, R59 ;  /* 0x00000039081e7223 */ /* 0x000fe2000001003b */
[----:B------:R-:W-:-:S02]  /*2e60*/  IMAD.U32 R57, R44, 0x10000, RZ ;  /* 0x000100002c397824 */ /* 0x000fc400078e00ff */
[----:B------:R-:W-:Y:S01]  /*2e70*/  FFMA.FTZ R59, R5, R56, R58 ;  /* 0x00000038053b7223 */ /* 0x000fe2000001003a */
[----:B------:R-:W-:Y:S02]  /*2e80*/  SHF.L.U32 R15, R15, 0x10, RZ ;  /* 0x000000100f0f7819 */ /* 0x000fe400000006ff */
[C---:B------:R-:W-:Y:S02]  /*2e90*/  SHF.L.U32 R28, R31.reuse, 0x10, RZ ;  /* 0x000000101f1c7819 */ /* 0x040fe400000006ff */
[----:B------:R-:W-:Y:S01]  /*2ea0*/  PRMT R44, R31, 0x7632, R44 ;  /* 0x000076321f2c7816 */ /* 0x000fe2000000002c */
[----:B------:R-:W-:Y:S01]  /*2eb0*/  FFMA.FTZ R56, R6, R57, R59 ;  /* 0x0000003906387223 */ /* 0x000fe2000001003b */
[C---:B-----5:R-:W-:Y:S02]  /*2ec0*/  PRMT R57, R36.reuse, 0x7632, R57 ;  /* 0x0000763224397816 */ /* 0x060fe40000000039 */
[----:B------:R-:W-:Y:S01]  /*2ed0*/  SHF.L.U32 R58, R36, 0x10, RZ ;  /* 0x00000010243a7819 */ /* 0x000fe200000006ff */
[----:B------:R-:W-:Y:S01]  /*2ee0*/  FFMA.FTZ R15, R10, R15, R29 ;  /* 0x0000000f0a0f7223 */ /* 0x000fe2000001001d */
[----:B------:R-:W-:Y:S01]  /*2ef0*/  SHF.L.U32 R89, R44, 0x10, RZ ;  /* 0x000000102c597819 */ /* 0x000fe200000006ff */
[----:B------:R-:W-:Y:S01]  /*2f00*/  FFMA.FTZ R45, R9, R28, R30 ;  /* 0x0000001c092d7223 */ /* 0x000fe2000001001e */
[C---:B------:R-:W-:Y:S01]  /*2f10*/  SHF.L.U32 R36, R46.reuse, 0x10, RZ ;  /* 0x000000102e247819 */ /* 0x040fe200000006ff */
[----:B------:R-:W5:Y:S01]  /*2f20*/  LDG.E.128 R28, desc[UR6][R112.64+0x13000] ;  /* 0x01300006701c7981 */ /* 0x000f62000c1e1d00 */
[----:B------:R-:W-:Y:S01]  /*2f30*/  PRMT R46, R46, 0x7632, R46 ;  /* 0x000076322e2e7816 */ /* 0x000fe2000000002e */
[----:B------:R-:W-:-:S02]  /*2f40*/  IMAD.U32 R59, R57, 0x10000, RZ ;  /* 0x00010000393b7824 */ /* 0x000fc400078e00ff */
[----:B------:R-:W-:Y:S01]  /*2f50*/  FFMA.FTZ R91, R3, R58, R100 ;  /* 0x0000003a035b7223 */ /* 0x000fe20000010064 */
[----:B------:R-:W-:Y:S01]  /*2f60*/  FFMA.FTZ R89, R10, R89, R45 ;  /* 0x000000590a597223 */ /* 0x000fe2000001002d */
[--C-:B------:R-:W-:Y:S01]  /*2f70*/  FFMA.FTZ R57, R7, R36, R56.reuse ;  /* 0x0000002407397223 */ /* 0x100fe20000010038 */
[----:B------:R-:W-:Y:S01]  /*2f80*/  SHF.L.U32 R45, R46, 0x10, RZ ;  /* 0x000000102e2d7819 */ /* 0x000fe200000006ff */
[----:B------:R-:W-:Y:S01]  /*2f90*/  FFMA.FTZ R100, R4, R59, R91 ;  /* 0x0000003b04647223 */ /* 0x000fe2000001005b */
[C---:B------:R-:W-:Y:S02]  /*2fa0*/  PRMT R56, R37.reuse, 0x7632, R56 ;  /* 0x0000763225387816 */ /* 0x040fe40000000038 */
[----:B------:R-:W-:Y:S01]  /*2fb0*/  SHF.L.U32 R58, R37, 0x10, RZ ;  /* 0x00000010253a7819 */ /* 0x000fe200000006ff */
[----:B------:R-:W-:Y:S01]  /*2fc0*/  FFMA.FTZ R46, R8, R45, R57 ;  /* 0x0000002d082e7223 */ /* 0x000fe20000010039 */
[C---:B------:R-:W-:Y:S01]  /*2fd0*/  SHF.L.U32 R44, R47.reuse, 0x10, RZ ;  /* 0x000000102f2c7819 */ /* 0x040fe200000006ff */
[----:B------:R-:W-:Y:S01]  /*2fe0*/  IMAD.U32 R45, R56, 0x10000, RZ ;  /* 0x00010000382d7824 */ /* 0x000fe200078e00ff */
[----:B------:R-:W-:Y:S01]  /*2ff0*/  PRMT R36, R47, 0x7632, R36 ;  /* 0x000076322f247816 */ /* 0x000fe20000000024 */
[----:B------:R-:W-:Y:S01]  /*3000*/  FFMA.FTZ R47, R5, R58, R100 ;  /* 0x0000003a052f7223 */ /* 0x000fe20000010064 */
[C---:B------:R-:W-:Y:S01]  /*3010*/  PRMT R91, R84.reuse, 0x7632, R91 ;  /* 0x00007632545b7816 */ /* 0x040fe2000000005b */
[----:B------:R-:W-:Y:S01]  /*3020*/  FFMA.FTZ R37, R9, R44, R46 ;  /* 0x0000002c09257223 */ /* 0x000fe2000001002e */
[----:B------:R-:W-:Y:S01]  /*3030*/  SHF.L.U32 R84, R84, 0x10, RZ ;  /* 0x0000001054547819 */ /* 0x000fe200000006ff */
[----:B------:R-:W-:Y:S01]  /*3040*/  FFMA.FTZ R46, R6, R45, R47 ;  /* 0x0000002d062e7223 */ /* 0x000fe2000001002f */
[----:B------:R-:W-:Y:S01]  /*3050*/  SHF.L.U32 R91, R91, 0x10, RZ ;  /* 0x000000105b5b7819 */ /* 0x000fe200000006ff */
[----:B------:R-:W5:Y:S01]  /*3060*/  LDG.E.128 R56, desc[UR6][R112.64+0x16800] ;  /* 0x0168000670387981 */ /* 0x000f62000c1e1d00 */
[C---:B------:R-:W-:Y:S01]  /*3070*/  PRMT R44, R38.reuse, 0x7632, R44 ;  /* 0x00007632262c7816 */ /* 0x040fe2000000002c */
        /* <DEDUP_REMOVED lines=11> */
[----:B------:R-:W-:-:S02]  /*3130*/  IMAD.U32 R36, R39, 0x10000, RZ ;  /* 0x0001000027247824 */ /* 0x000fc400078e00ff */
[----:B------:R-:W-:Y:S02]  /*3140*/  FFMA.FTZ R46, R6, R85, R93 ;  /* 0x00000055062e7223 */ /* 0x000fe4000001005d */
[----:B------:R-:W-:Y:S01]  /*3150*/  FFMA.FTZ R93, R9, R36, R38 ;  /* 0x00000024095d7223 */ /* 0x000fe20000010026 */
[C---:B------:R-:W-:Y:S02]  /*3160*/  PRMT R36, R76.reuse, 0x7632, R36 ;  /* 0x000076324c247816 */ /* 0x040fe40000000024 */
[----:B------:R-:W-:Y:S02]  /*3170*/  SHF.L.U32 R76, R76, 0x10, RZ ;  /* 0x000000104c4c7819 */ /* 0x000fe400000006ff */
[C---:B------:R-:W-:Y:S02]  /*3180*/  SHF.L.U32 R44, R86.reuse, 0x10, RZ ;  /* 0x00000010562c7819 */ /* 0x040fe400000006ff */
[----:B------:R-:W-:Y:S01]  /*3190*/  PRMT R86, R86, 0x7632, R86 ;  /* 0x0000763256567816 */ /* 0x000fe20000000056 */
[----:B------:R-:W-:Y:S01]  /*31a0*/  FFMA.FTZ R97, R3, R76, R96 ;  /* 0x0000004c03617223 */ /* 0x000fe20000010060 */
[----:B------:R-:W-:Y:S01]  /*31b0*/  SHF.L.U32 R95, R36, 0x10, RZ ;  /* 0x00000010245f7819 */ /* 0x000fe200000006ff */
[----:B------:R-:W-:Y:S01]  /*31c0*/  FFMA.FTZ R91, R10, R91, R37 ;  /* 0x0000005b0a5b7223 */ /* 0x000fe20000010025 */
[----:B------:R-:W-:Y:S01]  /*31d0*/  PRMT R39, R39, 0x7632, R39 ;  /* 0x0000763227277816 */ /* 0x000fe20000000027 */
[----:B------:R-:W-:Y:S01]  /*31e0*/  IMAD.U32 R37, R86, 0x10000, RZ ;  /* 0x0001000056257824 */ /* 0x000fe200078e00ff */
[----:B------:R-:W-:Y:S01]  /*31f0*/  SHF.L.U32 R76, R77, 0x10, RZ ;  /* 0x000000104d4c7819 */ /* 0x000fe200000006ff */
[----:B------:R-:W-:Y:S01]  /*3200*/  FFMA.FTZ R86, R4, R95, R97 ;  /* 0x0000005f04567223 */ /* 0x000fe20000010061 */
[----:B------:R-:W-:Y:S01]  /*3210*/  FFMA.FTZ R85, R7, R44, R46 ;  /* 0x0000002c07557223 */ /* 0x000fe2000001002e */
[----:B------:R-:W-:Y:S01]  /*3220*/  SHF.L.U32 R39, R39, 0x10, RZ ;  /* 0x0000001027277819 */ /* 0x000fe200000006ff */
[----:B------:R-:W5:Y:S01]  /*3230*/  LDG.E.128 R44, desc[UR6][R112.64+0x1a000] ;  /* 0x01a00006702c7981 */ /* 0x000f62000c1e1d00 */
[C---:B------:R-:W-:Y:S01]  /*3240*/  PRMT R96, R80.reuse, 0x7632, R96 ;  /* 0x0000763250607816 */ /* 0x040fe20000000060 */
[----:B------:R-:W-:Y:S01]  /*3250*/  FFMA.FTZ R95, R5, R76, R86 ;  /* 0x0000004c055f7223 */ /* 0x000fe20000010056 */
[----:B------:R-:W-:Y:S01]  /*3260*/  PRMT R77, R77, 0x7632, R77 ;  /* 0x000076324d4d7816 */ /* 0x000fe2000000004d */
[C---:B------:R-:W-:Y:S01]  /*3270*/  IMAD.U32 R76, R87.reuse, 0x10000, RZ ;  /* 0x00010000574c7824 */ /* 0x040fe200078e00ff */
        /* <DEDUP_REMOVED lines=8> */
[----:B------:R-:W-:Y:S01]  /*3300*/  FFMA.FTZ R77, R9, R76, R84 ;  /* 0x0000004c094d7223 */ /* 0x000fe20000010054 */
[C---:B------:R-:W-:Y:S01]  /*3310*/  PRMT R76, R78.reuse, 0x7632, R76 ;  /* 0x000076324e4c7816 */ /* 0x040fe2000000004c */
[----:B------:R-:W-:Y:S01]  /*3320*/  IMAD.U32 R87, R87, 0x10000, RZ ;  /* 0x0001000057577824 */ /* 0x000fe200078e00ff */
[----:B------:R-:W-:Y:S01]  /*3330*/  SHF.L.U32 R78, R78, 0x10, RZ ;  /* 0x000000104e4e7819 */ /* 0x000fe200000006ff */
[----:B------:R-:W-:Y:S01]  /*3340*/  FFMA.FTZ R80, R6, R85, R95 ;  /* 0x0000005506507223 */ /* 0x000fe2000001005f */
[C---:B------:R-:W-:Y:S01]  /*3350*/  PRMT R84, R81.reuse, 0x7632, R84 ;  /* 0x0000763251547816 */ /* 0x040fe20000000054 */
        /* <DEDUP_REMOVED lines=12> */
[----:B------:R-:W-:Y:S02]  /*3420*/  PRMT R80, R79, 0x7632, R80 ;  /* 0x000076324f507816 */ /* 0x000fe40000000050 */
[----:B------:R-:W-:Y:S01]  /*3430*/  SHF.L.U32 R77, R82, 0x10, RZ ;  /* 0x00000010524d7819 */ /* 0x000fe200000006ff */
[----:B------:R-:W-:Y:S01]  /*3440*/  FFMA.FTZ R81, R9, R76, R78 ;  /* 0x0000004c09517223 */ /* 0x000fe2000001004e */
[----:B------:R-:W-:Y:S01]  /*3450*/  FFMA.FTZ R79, R7, R84, R86 ;  /* 0x00000054074f7223 */ /* 0x000fe20000010056 */
[C---:B------:R-:W-:Y:S02]  /*3460*/  SHF.L.U32 R78, R16.reuse, 0x10, RZ ;  /* 0x00000010104e7819 */ /* 0x040fe400000006ff */
[----:B------:R-:W-:Y:S01]  /*3470*/  PRMT R76, R16, 0x7632, R76 ;  /* 0x00007632104c7816 */ /* 0x000fe2000000004c */
[C---:B------:R-:W-:Y:S01]  /*3480*/  IMAD.U32 R82, R83.reuse, 0x10000, RZ ;  /* 0x0001000053527824 */ /* 0x040fe200078e00ff */
[----:B------:R-:W-:Y:S01]  /*3490*/  PRMT R16, R83, 0x7632, R16 ;  /* 0x0000763253107816 */ /* 0x000fe20000000010 */
[----:B------:R-:W-:Y:S01]  /*34a0*/  FFMA.FTZ R84, R8, R77, R79 ;  /* 0x0000004d08547223 */ /* 0x000fe2000001004f */
[----:B------:R-:W-:Y:S01]  /*34b0*/  SHF.L.U32 R83, R76, 0x10, RZ ;  /* 0x000000104c537819 */ /* 0x000fe200000006ff */
[----:B------:R-:W-:Y:S01]  /*34c0*/  FFMA.FTZ R85, R3, R78, R94 ;  /* 0x0000004e03557223 */ /* 0x000fe2000001005e */
[----:B------:R-:W-:Y:S01]  /*34d0*/  SHF.L.U32 R86, R17, 0x10, RZ ;  /* 0x0000001011567819 */ /* 0x000fe200000006ff */
[--C-:B------:R-:W-:Y:S01]  /*34e0*/  FFMA.FTZ R82, R9, R82, R84.reuse ;  /* 0x0000005209527223 */ /* 0x100fe20000010054 */
[----:B------:R-:W-:Y:S01]  /*34f0*/  PRMT R84, R17, 0x7632, R84 ;  /* 0x0000763211547816 */ /* 0x000fe20000000054 */
[----:B------:R-:W-:Y:S01]  /*3500*/  FFMA.FTZ R94, R4, R83, R85 ;  /* 0x00000053045e7223 */ /* 0x000fe20000010055 */
[----:B------:R-:W5:Y:S01]  /*3510*/  LDG.E.128 R76, desc[UR6][R112.64+0x21000] ;  /* 0x02100006704c7981 */ /* 0x000f62000c1e1d00 */
[----:B------:R-:W-:Y:S01]  /*3520*/  IMAD.U32 R17, R16, 0x10000, RZ ;  /* 0x0001000010117824 */ /* 0x000fe200078e00ff */
[----:B------:R-:W-:Y:S01]  /*3530*/  SHF.L.U32 R83, R84, 0x10, RZ ;  /* 0x0000001054537819 */ /* 0x000fe200000006ff */
[----:B------:R-:W-:Y:S01]  /*3540*/  FFMA.FTZ R85, R5, R86, R94 ;  /* 0x0000005605557223 */ /* 0x000fe2000001005e */
[----:B------:R-:W-:-:S02]  /*3550*/  SHF.L.U32 R16, R48, 0x10, RZ ;  /* 0x0000001030107819 */ /* 0x000fc400000006ff */
[----:B------:R-:W-:Y:S01]  /*3560*/  PRMT R48, R48, 0x7632, R48 ;  /* 0x0000763230307816 */ /* 0x000fe20000000030 */
[----:B------:R-:W-:Y:S01]  /*3570*/  FFMA.FTZ R86, R6, R83, R85 ;  /* 0x0000005306567223 */ /* 0x000fe20000010055 */
[----:B------:R-:W-:Y:S01]  /*3580*/  SHF.L.U32 R95, R80, 0x10, RZ ;  /* 0x00000010505f7819 */ /* 0x000fe200000006ff */
[----:B------:R-:W-:Y:S01]  /*3590*/  FFMA.FTZ R85, R3, R16, R90 ;  /* 0x0000001003557223 */ /* 0x000fe2000001005a */
[----:B------:R-:W-:Y:S01]  /*35a0*/  FFMA.FTZ R94, R10, R17, R82 ;  /* 0x000000110a5e7223 */ /* 0x000fe20000010052 */
[----:B------:R-:W-:Y:S01]  /*35b0*/  PRMT R16, R18, 0x7632, R16 ;  /* 0x0000763212107816 */ /* 0x000fe20000000010 */
[----:B------:R-:W-:Y:S01]  /*35c0*/  IMAD.U32 R17, R48, 0x10000, RZ ;  /* 0x0001000030117824 */ /* 0x000fe200078e00ff */
[----:B------:R-:W-:Y:S01]  /*35d0*/  SHF.L.U32 R18, R18, 0x10, RZ ;  /* 0x0000001012127819 */ /* 0x000fe200000006ff */
[----:B------:R-:W-:Y:S01]  /*35e0*/  FFMA.FTZ R95, R10, R95, R81 ;  /* 0x0000005f0a5f7223 */ /* 0x000fe20000010051 */
[C---:B------:R-:W-:Y:S01]  /*35f0*/  PRMT R48, R19.reuse, 0x7632, R48 ;  /* 0x0000763213307816 */ /* 0x040fe20000000030 */
[----:B------:R-:W5:Y:S01]  /*3600*/  LDG.E.128 R80, desc[UR6][R112.64+0x24800] ;  /* 0x0248000670507981 */ /* 0x000f62000c1e1d00 */
[----:B------:R-:W-:Y:S01]  /*3610*/  SHF.L.U32 R84, R19, 0x10, RZ ;  /* 0x0000001013547819 */ /* 0x000fe200000006ff */
[----:B------:R-:W-:Y:S01]  /*3620*/  FFMA.FTZ R90, R4, R17, R85 ;  /* 0x00000011045a7223 */ /* 0x000fe20000010055 */
[----:B------:R-:W-:Y:S01]  /*3630*/  FFMA.FTZ R19, R7, R18, R86 ;  /* 0x0000001207137223 */ /* 0x000fe20000010056 */
[----:B------:R-:W-:-:S02]  /*3640*/  SHF.L.U32 R17, R16, 0x10, RZ ;  /* 0x0000001010117819 */ /* 0x000fc400000006ff */
[C---:B------:R-:W-:Y:S02]  /*3650*/  SHF.L.U32 R86, R49.reuse, 0x10, RZ ;  /* 0x0000001031567819 */ /* 0x040fe400000006ff */
[----:B------:R-:W-:Y:S01]  /*3660*/  PRMT R18, R49, 0x7632, R18 ;  /* 0x0000763231127816 */ /* 0x000fe20000000012 */
[----:B------:R-:W-:Y:S02]  /*3670*/  FFMA.FTZ R16, R8, R17, R19 ;  /* 0x0000001108107223 */ /* 0x000fe40000010013 */
[----:B------:R-:W-:Y:S01]  /*3680*/  FFMA.FTZ R19, R5, R86, R90 ;  /* 0x0000005605137223 */ /* 0x000fe2000001005a */
[----:B------:R-:W-:Y:S01]  /*3690*/  SHF.L.U32 R17, R18, 0x10, RZ ;  /* 0x0000001012117819 */ /* 0x000fe200000006ff */
[----:B------:R-:W-:-:S04]  /*36a0*/  FFMA.FTZ R85, R9, R84, R16 ;  /* 0x0000005409557223 */ /* 0x000fc80000010010 */
[----:B------:R-:W-:Y:S02]  /*36b0*/  FFMA.FTZ R84, R6, R17, R19 ;  /* 0x0000001106547223 */ /* 0x000fe40000010013 */
[----:B------:R-:W5:Y:S01]  /*36c0*/  LDG.E.128 R16, desc[UR6][R112.64+0x28000] ;  /* 0x0280000670107981 */ /* 0x000f62000c1e1d00 */
[C---:B------:R-:W-:Y:S01]  /*36d0*/  PRMT R49, R20.reuse, 0x7632, R49 ;  /* 0x0000763214317816 */ /* 0x040fe20000000031 */
[----:B------:R-:W-:-:S03]  /*36e0*/  IMAD.U32 R20, R20, 0x10000, RZ ;  /* 0x0001000014147824 */ /* 0x000fc600078e00ff */
[----:B------:R-:W-:Y:S01]  /*36f0*/  SHF.L.U32 R49, R49, 0x10, RZ ;  /* 0x0000001031317819 */ /* 0x000fe200000006ff */
[----:B------:R-:W-:Y:S01]  /*3700*/  FFMA.FTZ R87, R3, R20, R88 ;  /* 0x0000001403577223 */ /* 0x000fe20000010058 */
[C---:B------:R-:W-:Y:S02]  /*3710*/  PRMT R20, R50.reuse, 0x7632, R20 ;  /* 0x0000763232147816 */ /* 0x040fe40000000014 */
[----:B------:R-:W-:Y:S01]  /*3720*/  SHF.L.U32 R50, R50, 0x10, RZ ;  /* 0x0000001032327819 */ /* 0x000fe200000006ff */
[----:B------:R-:W-:Y:S01]  /*3730*/  FFMA.FTZ R90, R4, R49, R87 ;  /* 0x00000031045a7223 */ /* 0x000fe20000010057 */
[----:B------:R-:W-:Y:S01]  /*3740*/  IMAD.U32 R49, R48, 0x10000, RZ ;  /* 0x0001000030317824 */ /* 0x000fe200078e00ff */
[C---:B------:R-:W-:Y:S02]  /*3750*/  PRMT R48, R21.reuse, 0x7632, R48 ;  /* 0x0000763215307816 */ /* 0x040fe40000000030 */
[----:B------:R-:W-:Y:S01]  /*3760*/  SHF.L.U32 R86, R21, 0x10, RZ ;  /* 0x0000001015567819 */ /* 0x000fe200000006ff */
[----:B------:R-:W-:Y:S01]  /*3770*/  FFMA.FTZ R87, R7, R50, R84 ;  /* 0x0000003207577223 */ /* 0x000fe20000010054 */
[----:B------:R-:W-:Y:S01]  /*3780*/  SHF.L.U32 R21, R20, 0x10, RZ ;  /* 0x0000001014157819 */ /* 0x000fe200000006ff */
[----:B------:R-:W-:Y:S01]  /*3790*/  FFMA.FTZ R88, R10, R49, R85 ;  /* 0x000000310a587223 */ /* 0x000fe20000010055 */
[----:B------:R-:W-:Y:S01]  /*37a0*/  SHF.L.U32 R49, R48, 0x10, RZ ;  /* 0x0000001030317819 */ /* 0x000fe200000006ff */
[----:B------:R-:W-:-:S02]  /*37b0*/  FFMA.FTZ R85, R5, R86, R90 ;  /* 0x0000005605557223 */ /* 0x000fc4000001005a */
        /* <DEDUP_REMOVED lines=16> */
[----:B------:R-:W-:Y:S01]  /*38c0*/  PRMT R22, R22, 0x7632, R22 ;  /* 0x0000763216167816 */ /* 0x000fe20000000016 */
[----:B------:R-:W5:Y:S01]  /*38d0*/  LDG.E.128 R48, desc[UR6][R112.64+0x2b800] ;  /* 0x02b8000670307981 */ /* 0x000f62000c1e1d00 */
[----:B------:R-:W-:Y:S01]  /*38e0*/  SHF.L.U32 R21, R20, 0x10, RZ ;  /* 0x0000001014157819 */ /* 0x000fe200000006ff */
[----:B------:R-:W-:Y:S01]  /*38f0*/  FFMA.FTZ R41, R5, R40, R84 ;  /* 0x0000002805297223 */ /* 0x000fe20000010054 */
[----:B------:R-:W-:Y:S02]  /*3900*/  SHF.L.U32 R87, R22, 0x10, RZ ;  /* 0x0000001016577819 */ /* 0x000fe400000006ff */
[----:B------:R-:W-:Y:S01]  /*3910*/  SHF.L.U32 R40, R42, 0x10, RZ ;  /* 0x000000102a287819 */ /* 0x000fe200000006ff */
[----:B------:R-:W-:Y:S01]  /*3920*/  FFMA.FTZ R90, R6, R21, R41 ;  /* 0x00000015065a7223 */ /* 0x000fe20000010029 */
[----:B------:R-:W-:Y:S01]  /*3930*/  PRMT R42, R42, 0x7632, R42 ;  /* 0x000076322a2a7816 */ /* 0x000fe2000000002a */
[----:B------:R-:W-:Y:S01]  /*3940*/  FFMA.FTZ R22, R8, R87, R97 ;  /* 0x0000005708167223 */ /* 0x000fe20000010061 */
[----:B------:R-:W-:-:S02]  /*3950*/  IMAD.U32 R20, R23, 0x10000, RZ ;  /* 0x0001000017147824 */ /* 0x000fc400078e00ff */
[----:B------:R-:W-:Y:S01]  /*3960*/  FFMA.FTZ R97, R7, R40, R90 ;  /* 0x0000002807617223 */ /* 0x000fe2000001005a */
[----:B------:R-:W-:Y:S01]  /*3970*/  SHF.L.U32 R41, R42, 0x10, RZ ;  /* 0x000000102a297819 */ /* 0x000fe200000006ff */
[----:B------:R-:W5:Y:S01]  /*3980*/  LDG.E.128 R84, desc[UR6][R112.64+0x2f000] ;  /* 0x02f0000670547981 */ /* 0x000f62000c1e1d00 */
[C---:B------:R-:W-:Y:S02]  /*3990*/  SHF.L.U32 R42, R72.reuse, 0x10, RZ ;  /* 0x00000010482a7819 */ /* 0x040fe400000006ff */
        /* <DEDUP_REMOVED lines=8> */
[----:B------:R-:W-:-:S02]  /*3a20*/  SHF.L.U32 R23, R23, 0x10, RZ ;  /* 0x0000001017177819 */ /* 0x000fc400000006ff */
[----:B------:R-:W-:Y:S01]  /*3a30*/  SHF.L.U32 R3, R20, 0x10, RZ ;  /* 0x0000001014037819 */ /* 0x000fe200000006ff */
[C---:B------:R-:W-:Y:S02]  /*3a40*/  IMAD.U32 R20, R73.reuse, 0x10000, RZ ;  /* 0x0001000049147824 */ /* 0x040fe400078e00ff */
[----:B------:R-:W-:Y:S01]  /*3a50*/  FFMA.FTZ R4, R4, R41, R43 ;  /* 0x0000002904047223 */ /* 0x000fe2000001002b */
[----:B------:R-:W-:Y:S01]  /*3a60*/  FFMA.FTZ R12, R10, R23, R21 ;  /* 0x000000170a0c7223 */ /* 0x000fe20000010015 */
[----:B------:R-:W-:Y:S02]  /*3a70*/  PRMT R73, R73, 0x7632, R73 ;  /* 0x0000763249497816 */ /* 0x000fe40000000049 */
[----:B------:R-:W-:Y:S01]  /*3a80*/  FFMA.FTZ R21, R5, R20, R4 ;  /* 0x0000001405157223 */ /* 0x000fe20000010004 */
[----:B------:R-:W-:Y:S02]  /*3a90*/  SHF.L.U32 R20, R24, 0x10, RZ ;  /* 0x0000001018147819 */ /* 0x000fe400000006ff */
[----:B------:R-:W-:-:S02]  /*3aa0*/  SHF.L.U32 R72, R68, 0x10, RZ ;  /* 0x0000001044487819 */ /* 0x000fc400000006ff */
[----:B------:R-:W-:Y:S02]  /*3ab0*/  PRMT R24, R75, 0x7632, R24 ;  /* 0x000076324b187816 */ /* 0x000fe40000000018 */
[----:B------:R-:W-:Y:S01]  /*3ac0*/  SHF.L.U32 R73, R73, 0x10, RZ ;  /* 0x0000001049497819 */ /* 0x000fe200000006ff */
[--C-:B------:R-:W-:Y:S01]  /*3ad0*/  FFMA.FTZ R97, R72, R20, R11.reuse ;  /* 0x0000001448617223 */ /* 0x100fe2000001000b */
[----:B------:R-:W-:Y:S02]  /*3ae0*/  PRMT R11, R24, 0x7632, R11 ;  /* 0x00007632180b7816 */ /* 0x000fe4000000000b */
[----:B------:R-:W-:Y:S01]  /*3af0*/  PRMT R68, R68, 0x7632, R68 ;  /* 0x0000763244447816 */ /* 0x000fe20000000044 */
[----:B------:R-:W-:Y:S01]  /*3b00*/  FFMA.FTZ R6, R6, R73, R21 ;  /* 0x0000004906067223 */ /* 0x000fe20000010015 */
[----:B------:R-:W-:Y:S02]  /*3b10*/  SHF.L.U32 R73, R11, 0x10, RZ ;  /* 0x000000100b497819 */ /* 0x000fe400000006ff */
[----:B------:R-:W-:Y:S01]  /*3b20*/  SHF.L.U32 R68, R68, 0x10, RZ ;  /* 0x0000001044447819 */ /* 0x000fe200000006ff */
[----:B------:R-:W-:Y:S01]  /*3b30*/  FFMA.FTZ R22, R9, R22, R40 ;  /* 0x0000001609167223 */ /* 0x000fe20000010028 */
[C---:B------:R-:W-:Y:S01]  /*3b40*/  PRMT R5, R74.reuse, 0x7632, R5 ;  /* 0x000076324a057816 */ /* 0x040fe20000000005 */
[----:B------:R-:W-:Y:S01]  /*3b50*/  IMAD.U32 R74, R74, 0x10000, RZ ;  /* 0x000100004a4a7824 */ /* 0x000fe200078e00ff */
[----:B------:R-:W-:-:S02]  /*3b60*/  SHF.L.U32 R4, R75, 0x10, RZ ;  /* 0x000000104b047819 */ /* 0x000fc400000006ff */
[----:B------:R-:W-:Y:S01]  /*3b70*/  PRMT R11, R69, 0x7632, R11 ;  /* 0x00007632450b7816 */ /* 0x000fe2000000000b */
[C---:B------:R-:W-:Y:S01]  /*3b80*/  IMAD.U32 R90, R25.reuse, 0x10000, RZ ;  /* 0x00010000195a7824 */ /* 0x040fe200078e00ff */
[----:B------:R-:W-:Y:S01]  /*3b90*/  PRMT R75, R25, 0x7632, R75 ;  /* 0x00007632194b7816 */ /* 0x000fe2000000004b */
[----:B------:R-:W-:Y:S01]  /*3ba0*/  FFMA.FTZ R96, R68, R73, R97 ;  /* 0x0000004944607223 */ /* 0x000fe20000010061 */
[----:B------:R-:W-:Y:S01]  /*3bb0*/  SHF.L.U32 R69, R69, 0x10, RZ ;  /* 0x0000001045457819 */ /* 0x000fe200000006ff */
[----:B------:R-:W-:Y:S01]  /*3bc0*/  FFMA.FTZ R3, R10, R3, R22 ;  /* 0x000000030a037223 */ /* 0x000fe20000010016 */
[----:B------:R-:W-:Y:S01]  /*3bd0*/  FFMA.FTZ R7, R7, R74, R6 ;  /* 0x0000004a07077223 */ /* 0x000fe20000010006 */
[----:B------:R-:W5:Y:S01]  /*3be0*/  LDG.E.128 R20, desc[UR6][R112.64+0x2000] ;  /* 0x0020000670147981 */ /* 0x000f62000c1e1d00 */
[----:B------:R-:W-:Y:S02]  /*3bf0*/  SHF.L.U32 R75, R75, 0x10, RZ ;  /* 0x000000104b4b7819 */ /* 0x000fe400000006ff */
[----:B------:R-:W-:Y:S01]  /*3c00*/  SHF.L.U32 R74, R11, 0x10, RZ ;  /* 0x000000100b4a7819 */ /* 0x000fe200000006ff */
[----:B------:R-:W5:Y:S01]  /*3c10*/  LDG.E.128 R40, desc[UR6][R114.64+0x2000] ;  /* 0x0020000672287981 */ /* 0x000f62000c1e1d00 */
[----:B------:R-:W-:Y:S01]  /*3c20*/  SHF.L.U32 R5, R5, 0x10, RZ ;  /* 0x0000001005057819 */ /* 0x000fe200000006ff */
[----:B------:R-:W-:Y:S01]  /*3c30*/  FFMA.FTZ R11, R69, R90, R96 ;  /* 0x0000005a450b7223 */ /* 0x000fe20000010060 */
[----:B------:R-:W-:Y:S01]  /*3c40*/  IMAD.U32 R6, R26, 0x10000, RZ ;  /* 0x000100001a067824 */ /* 0x000fe200078e00ff */
[----:B------:R-:W-:-:S02]  /*3c50*/  SHF.L.U32 R73, R70, 0x10, RZ ;  /* 0x0000001046497819 */ /* 0x000fc400000006ff */
[----:B------:R-:W-:Y:S01]  /*3c60*/  FFMA.FTZ R90, R74, R75, R11 ;  /* 0x0000004b4a5a7223 */ /* 0x000fe2000001000b */
[----:B------:R-:W-:Y:S01]  /*3c70*/  FFMA.FTZ R8, R8, R5, R7 ;  /* 0x0000000508087223 */ /* 0x000fe20000010007 */
[----:B------:R-:W-:Y:S02]  /*3c80*/  PRMT R26, R26, 0x7632, R26 ;  /* 0x000076321a1a7816 */ /* 0x000fe4000000001a */
[----:B------:R-:W-:Y:S01]  /*3c90*/  PRMT R70, R70, 0x7632, R70 ;  /* 0x0000763246467816 */ /* 0x000fe20000000046 */
[----:B------:R-:W-:Y:S01]  /*3ca0*/  FFMA.FTZ R25, R73, R6, R90 ;  /* 0x0000000649197223 */ /* 0x000fe2000001005a */
[----:B------:R-:W-:Y:S01]  /*3cb0*/  FFMA.FTZ R9, R9, R4, R8 ;  /* 0x0000000409097223 */ /* 0x000fe20000010008 */
[----:B------:R-:W-:Y:S01]  /*3cc0*/  SHF.L.U32 R11, R26, 0x10, RZ ;  /* 0x000000101a0b7819 */ /* 0x000fe200000006ff */
[----:B------:R-:W5:Y:S01]  /*3cd0*/  LDG.E.128 R4, desc[UR6][R112.64+0x5800] ;  /* 0x0058000670047981 */ /* 0x000f62000c1e1d00 */
[----:B------:R-:W-:Y:S01]  /*3ce0*/  PRMT R75, R64, 0x7632, R75 ;  /* 0x00007632404b7816 */ /* 0x000fe2000000004b */
[----:B------:R-:W-:Y:S01]  /*3cf0*/  IMAD.U32 R70, R70, 0x10000, RZ ;  /* 0x0001000046467824 */ /* 0x000fe200078e00ff */
[----:B------:R-:W-:-:S02]  /*3d00*/  SHF.L.U32 R64, R64, 0x10, RZ ;  /* 0x0000001040407819 */ /* 0x000fc400000006ff */
[----:B------:R-:W-:Y:S01]  /*3d10*/  SHF.L.U32 R75, R75, 0x10, RZ ;  /* 0x000000104b4b7819 */ /* 0x000fe200000006ff */
[----:B------:R-:W-:Y:S01]  /*3d20*/  FFMA.FTZ R26, R70, R11, R25 ;  /* 0x0000000b461a7223 */ /* 0x000fe20000010019 */
[----:B------:R-:W-:Y:S01]  /*3d30*/  SHF.L.U32 R8, R27, 0x10, RZ ;  /* 0x000000101b087819 */ /* 0x000fe200000006ff */
[----:B------:R-:W-:Y:S01]  /*3d40*/  FFMA.FTZ R11, R72, R64, R13 ;  /* 0x00000040480b7223 */ /* 0x000fe2000001000d */
[----:B------:R-:W-:Y:S01]  /*3d50*/  IMAD.U32 R13, R71, 0x10000, RZ ;  /* 0x00010000470d7824 */ /* 0x000fe200078e00ff */
[----:B------:R-:W-:Y:S02]  /*3d60*/  SHF.L.U32 R64, R65, 0x10, RZ ;  /* 0x0000001041407819 */ /* 0x000fe400000006ff */
[----:B------:R-:W-:Y:S01]  /*3d70*/  PRMT R71, R71, 0x7632, R71 ;  /* 0x0000763247477816 */ /* 0x000fe20000000047 */
[----:B------:R-:W-:Y:S01]  /*3d80*/  FFMA.FTZ R90, R68, R75, R11 ;  /* 0x0000004b445a7223 */ /* 0x000fe2000001000b */
[----:B------:R-:W-:Y:S02]  /*3d90*/  PRMT R27, R27, 0x7632, R27 ;  /* 0x000076321b1b7816 */ /* 0x000fe4000000001b */
[----:B------:R-:W-:-:S02]  /*3da0*/  SHF.L.U32 R97, R24, 0x10, RZ ;  /* 0x0000001018617819 */ /* 0x000fc400000006ff */
[----:B------:R-:W-:Y:S02]  /*3db0*/  PRMT R65, R65, 0x7632, R65 ;  /* 0x0000763241417816 */ /* 0x000fe40000000041 */
[C---:B--2---:R-:W-:Y:S01]  /*3dc0*/  PRMT R24, R32.reuse, 0x7632, R24 ;  /* 0x0000763220187816 */ /* 0x044fe20000000018 */
[----:B------:R-:W-:Y:S01]  /*3dd0*/  FFMA.FTZ R26, R13, R8, R26 ;  /* 0x000000080d1a7223 */ /* 0x000fe2000001001a */
        /* <DEDUP_REMOVED lines=8> */
[----:B------:R-:W-:-:S02]  /*3e60*/  IMAD.U32 R24, R66, 0x10000, RZ ;  /* 0x0001000042187824 */ /* 0x000fc400078e00ff */
[----:B------:R-:W-:Y:S01]  /*3e70*/  FFMA.FTZ R97, R10, R97, R9 ;  /* 0x000000610a617223 */ /* 0x000fe20000010009 */
[----:B------:R-:W-:Y:S01]  /*3e80*/  FFMA.FTZ R26, R74, R65, R11 ;  /* 0x000000414a1a7223 */ /* 0x000fe2000001000b */
[C---:B------:R-:W-:Y:S01]  /*3e90*/  SHF.L.U32 R32, R33.reuse, 0x10, RZ ;  /* 0x0000001021207819 */ /* 0x040fe200000006ff */
[----:B------:R-:W2:Y:S01]  /*3ea0*/  LDG.E.128 R8, desc[UR6][R112.64+0x9000] ;  /* 0x0090000670087981 */ /* 0x000ea2000c1e1d00 */
[----:B------:R-:W-:Y:S01]  /*3eb0*/  PRMT R66, R66, 0x7632, R66 ;  /* 0x0000763242427816 */ /* 0x000fe20000000042 */
[----:B------:R-:W-:Y:S01]  /*3ec0*/  FFMA.FTZ R64, R68, R25, R15 ;  /* 0x0000001944407223 */ /* 0x000fe2000001000f */
[----:B------:R-:W-:Y:S01]  /*3ed0*/  PRMT R33, R33, 0x7632, R33 ;  /* 0x0000763221217816 */ /* 0x000fe20000000021 */
[----:B------:R-:W-:Y:S01]  /*3ee0*/  FFMA.FTZ R25, R73, R24, R26 ;  /* 0x0000001849197223 */ /* 0x000fe2000001001a */
[----:B------:R-:W-:Y:S01]  /*3ef0*/  SHF.L.U32 R15, R66, 0x10, RZ ;  /* 0x00000010420f7819 */ /* 0x000fe200000006ff */
[----:B------:R-:W-:Y:S01]  /*3f00*/  FFMA.FTZ R27, R69, R32, R64 ;  /* 0x00000020451b7223 */ /* 0x000fe20000010040 */
[----:B------:R-:W-:Y:S01]  /*3f10*/  SHF.L.U32 R33, R33, 0x10, RZ ;  /* 0x0000001021217819 */ /* 0x000fe200000006ff */
[----:B---3--:R-:W-:-:S02]  /*3f20*/  IMAD.U32 R24, R52, 0x10000, RZ ;  /* 0x0001000034187824 */ /* 0x008fc400078e00ff */
[----:B------:R-:W-:Y:S01]  /*3f30*/  FFMA.FTZ R66, R70, R15, R25 ;  /* 0x0000000f46427223 */ /* 0x000fe20000010019 */
[----:B------:R-:W-:Y:S01]  /*3f40*/  PRMT R15, R52, 0x7632, R15 ;  /* 0x00007632340f7816 */ /* 0x000fe2000000000f */
[----:B------:R-:W-:Y:S01]  /*3f50*/  FFMA.FTZ R90, R74, R33, R27 ;  /* 0x000000214a5a7223 */ /* 0x000fe2000001001b */
[----:B------:R-:W-:Y:S01]  /*3f60*/  FFMA.FTZ R89, R72, R24, R89 ;  /* 0x0000001848597223 */ /* 0x000fe20000010059 */
[C---:B------:R-:W-:Y:S01]  /*3f70*/  SHF.L.U32 R52, R34.reuse, 0x10, RZ ;  /* 0x0000001022347819 */ /* 0x040fe200000006ff */
[----:B------:R-:W3:Y:S01]  /*3f80*/  LDG.E.128 R24, desc[UR6][R112.64+0xc800] ;  /* 0x00c8000670187981 */ /* 0x000ee2000c1e1d00 */
[----:B------:R-:W-:Y:S02]  /*3f90*/  PRMT R34, R34, 0x7632, R34 ;  /* 0x0000763222227816 */ /* 0x000fe40000000022 */
[----:B------:R-:W-:Y:S01]  /*3fa0*/  SHF.L.U32 R65, R15, 0x10, RZ ;  /* 0x000000100f417819 */ /* 0x000fe200000006ff */
[----:B------:R-:W-:Y:S01]  /*3fb0*/  FFMA.FTZ R33, R73, R52, R90 ;  /* 0x0000003449217223 */ /* 0x000fe2000001005a */
[C---:B------:R-:W-:Y:S01]  /*3fc0*/  SHF.L.U32 R64, R67.reuse, 0x10, RZ ;  /* 0x0000001043407819 */ /* 0x040fe200000006ff */
[----:B------:R-:W-:Y:S01]  /*3fd0*/  IMAD.U32 R15, R34, 0x10000, RZ ;  /* 0x00010000220f7824 */ /* 0x000fe200078e00ff */
[----:B------:R-:W-:-:S02]  /*3fe0*/  PRMT R32, R67, 0x7632, R32 ;  /* 0x0000763243207816 */ /* 0x000fc40000000020 */
[C---:B------:R-:W-:Y:S01]  /*3ff0*/  PRMT R52, R53.reuse, 0x7632, R52 ;  /* 0x0000763235347816 */ /* 0x040fe20000000034 */
        /* <DEDUP_REMOVED lines=8> */
[----:B------:R-:W-:Y:S01]  /*4080*/  FFMA.FTZ R15, R71, R32, R64 ;  /* 0x00000020470f7223 */ /* 0x000fe20000010040 */
[----:B------:R-:W-:Y:S01]  /*4090*/  PRMT R52, R35, 0x7632, R52 ;  /* 0x0000763223347816 */ /* 0x000fe20000000034 */
[----:B------:R-:W-:Y:S01]  /*40a0*/  FFMA.FTZ R66, R13, R34, R66 ;  /* 0x000000220d427223 */ /* 0x000fe20000010042 */
[----:B------:R-:W-:Y:S01]  /*40b0*/  FFMA.FTZ R90, R74, R33, R53 ;  /* 0x000000214a5a7223 */ /* 0x000fe20000010035 */
[C---:B------:R-:W-:Y:S01]  /*40c0*/  SHF.L.U32 R64, R54.reuse, 0x10, RZ ;  /* 0x0000001036407819 */ /* 0x040fe200000006ff */
[----:B------:R-:W3:Y:S01]  /*40d0*/  LDG.E.128 R32, desc[UR6][R112.64+0x10000] ;  /* 0x0100000670207981 */ /* 0x000ee2000c1e1d00 */
[----:B------:R-:W-:-:S02]  /*40e0*/  PRMT R54, R54, 0x7632, R54 ;  /* 0x0000763236367816 */ /* 0x000fc40000000036 */
[C---:B----4-:R-:W-:Y:S02]  /*40f0*/  PRMT R67, R60.reuse, 0x7632, R67 ;  /* 0x000076323c437816 */ /* 0x050fe40000000043 */
        /* <DEDUP_REMOVED lines=9> */
[----:B------:R-:W-:Y:S01]  /*4190*/  PRMT R53, R61, 0x7632, R53 ;  /* 0x000076323d357816 */ /* 0x000fe20000000035 */
[----:B------:R-:W-:Y:S01]  /*41a0*/  FFMA.FTZ R66, R68, R67, R91 ;  /* 0x0000004344427223 */ /* 0x000fe2000001005b */
[----:B------:R-:W-:Y:S01]  /*41b0*/  SHF.L.U32 R52, R55, 0x10, RZ ;  /* 0x0000001037347819 */ /* 0x000fe200000006ff */
[C---:B-----5:R-:W-:Y:S01]  /*41c0*/  IMAD.U32 R65, R28.reuse, 0x10000, RZ ;  /* 0x000100001c417824 */ /* 0x060fe200078e00ff */
[----:B------:R-:W-:-:S02]  /*41d0*/  PRMT R61, R28, 0x7632, R61 ;  /* 0x000076321c3d7816 */ /* 0x000fc4000000003d */
        /* <DEDUP_REMOVED lines=9> */
[C---:B------:R-:W-:Y:S01]  /*4270*/  IMAD.U32 R66, R29.reuse, 0x10000, RZ ;  /* 0x000100001d427824 */ /* 0x040fe200078e00ff */
[----:B------:R-:W-:Y:S01]  /*4280*/  PRMT R60, R29, 0x7632, R60 ;  /* 0x000076321d3c7816 */ /* 0x000fe2000000003c */
[----:B------:R-:W-:Y:S01]  /*4290*/  FFMA.FTZ R90, R68, R61, R65 ;  /* 0x0000003d445a7223 */ /* 0x000fe20000010041 */
[----:B------:R-:W-:Y:S01]  /*42a0*/  SHF.L.U32 R29, R62, 0x10, RZ ;  /* 0x000000103e1d7819 */ /* 0x000fe200000006ff */
[----:B------:R-:W-:-:S02]  /*42b0*/  FFMA.FTZ R61, R73, R52, R54 ;  /* 0x00000034493d7223 */ /* 0x000fc40000010036 */
[----:B------:R-:W-:Y:S01]  /*42c0*/  FFMA.FTZ R91, R69, R66, R90 ;  /* 0x00000042455b7223 */ /* 0x000fe2000001005a */
[----:B------:R-:W4:Y:S01]  /*42d0*/  LDG.E.128 R52, desc[UR6][R112.64+0x13800] ;  /* 0x0138000670347981 */ /* 0x000f22000c1e1d00 */
[----:B------:R-:W-:Y:S01]  /*42e0*/  FFMA.FTZ R90, R70, R29, R61 ;  /* 0x0000001d465a7223 */ /* 0x000fe2000001003d */
[----:B------:R-:W-:Y:S01]  /*42f0*/  IMAD.U32 R61, R56, 0x10000, RZ ;  /* 0x00010000383d7824 */ /* 0x000fe200078e00ff */
[----:B------:R-:W-:Y:S02]  /*4300*/  SHF.L.U32 R67, R60, 0x10, RZ ;  /* 0x000000103c437819 */ /* 0x000fe400000006ff */
[C---:B------:R-:W-:Y:S01]  /*4310*/  PRMT R65, R63.reuse, 0x7632, R65 ;  /* 0x000076323f417816 */ /* 0x040fe20000000041 */
[----:B------:R-:W-:Y:S01]  /*4320*/  FFMA.FTZ R93, R72, R61, R92 ;  /* 0x0000003d485d7223 */ /* 0x000fe2000001005c */
[----:B------:R-:W-:Y:S02]  /*4330*/  SHF.L.U32 R66, R63, 0x10, RZ ;  /* 0x000000103f427819 */ /* 0x000fe400000006ff */
[----:B------:R-:W5:Y:S01]  /*4340*/  LDG.E.128 R60, desc[UR6][R112.64+0x17000] ;  /* 0x01700006703c7981 */ /* 0x000f62000c1e1d00 */
[----:B------:R-:W-:Y:S01]  /*4350*/  PRMT R29, R30, 0x7632, R29 ;  /* 0x000076321e1d7816 */ /* 0x000fe2000000001d */
[----:B------:R-:W-:Y:S01]  /*4360*/  FFMA.FTZ R96, R74, R67, R91 ;  /* 0x000000434a607223 */ /* 0x000fe2000001005b */
[----:B------:R-:W-:-:S02]  /*4370*/  SHF.L.U32 R30, R30, 0x10, RZ ;  /* 0x000000101e1e7819 */ /* 0x000fc400000006ff */
[----:B------:R-:W-:Y:S02]  /*4380*/  PRMT R56, R56, 0x7632, R56 ;  /* 0x0000763238387816 */ /* 0x000fe40000000038 */
[----:B------:R-:W-:Y:S01]  /*4390*/  SHF.L.U32 R29, R29, 0x10, RZ ;  /* 0x000000101d1d7819 */ /* 0x000fe200000006ff */
[----:B------:R-:W-:Y:S01]  /*43a0*/  FFMA.FTZ R67, R73, R30, R96 ;  /* 0x0000001e49437223 */ /* 0x000fe20000010060 */
[----:B------:R-:W-:Y:S01]  /*43b0*/  SHF.L.U32 R91, R56, 0x10, RZ ;  /* 0x00000010385b7819 */ /* 0x000fe200000006ff */
[C---:B------:R-:W-:Y:S01]  /*43c0*/  IMAD.U32 R30, R31.reuse, 0x10000, RZ ;  /* 0x000100001f1e7824 */ /* 0x040fe200078e00ff */
[----:B------:R-:W-:Y:S01]  /*43d0*/  PRMT R31, R31, 0x7632, R31 ;  /* 0x000076321f1f7816 */ /* 0x000fe2000000001f */
[----:B------:R-:W-:Y:S01]  /*43e0*/  FFMA.FTZ R29, R70, R29, R67 ;  /* 0x0000001d461d7223 */ /* 0x000fe20000010043 */
[C---:B------:R-:W-:Y:S01]  /*43f0*/  PRMT R56, R57.reuse, 0x7632, R56 ;  /* 0x0000763239387816 */ /* 0x040fe20000000038 */
[----:B------:R-:W-:Y:S01]  /*4400*/  FFMA.FTZ R96, R68, R91, R93 ;  /* 0x0000005b44607223 */ /* 0x000fe2000001005d */
[----:B------:R-:W-:Y:S01]  /*4410*/  SHF.L.U32 R92, R57, 0x10, RZ ;  /* 0x00000010395c7819 */ /* 0x000fe200000006ff */
[C---:B------:R-:W-:Y:S01]  /*4420*/  FFMA.FTZ R91, R13.reuse, R66, R90 ;  /* 0x000000420d5b7223 */ /* 0x040fe2000001005a */
[----:B------:R-:W-:Y:S01]  /*4430*/  FFMA.FTZ R29, R13, R30, R29 ;  /* 0x0000001e0d1d7223 */ /* 0x000fe2000001001d */
[----:B------:R-:W-:-:S02]  /*4440*/  SHF.L.U32 R90, R31, 0x10, RZ ;  /* 0x000000101f5a7819 */ /* 0x000fc400000006ff */
[----:B------:R-:W-:Y:S01]  /*4450*/  SHF.L.U32 R57, R56, 0x10, RZ ;  /* 0x0000001038397819 */ /* 0x000fe200000006ff */
[----:B------:R-:W-:Y:S01]  /*4460*/  FFMA.FTZ R67, R69, R92, R96 ;  /* 0x0000005c45437223 */ /* 0x000fe20000010060 */
[----:B------:R-:W-:Y:S02]  /*4470*/  SHF.L.U32 R64, R64, 0x10, RZ ;  /* 0x0000001040407819 */ /* 0x000fe400000006ff */
[----:B------:R-:W-:Y:S02]  /*4480*/  SHF.L.U32 R30, R65, 0x10, RZ ;  /* 0x00000010411e7819 */ /* 0x000fe400000006ff */
[----:B------:R-:W-:Y:S01]  /*4490*/  SHF.L.U32 R31, R44, 0x10, RZ ;  /* 0x000000102c1f7819 */ /* 0x000fe200000006ff */
[----:B------:R-:W-:Y:S01]  /*44a0*/  FFMA.FTZ R66, R74, R57, R67 ;  /* 0x000000394a427223 */ /* 0x000fe20000010043 */
[C---:B------:R-:W-:Y:S01]  /*44b0*/  FFMA.FTZ R92, R71.reuse, R64, R28 ;  /* 0x00000040475c7223 */ /* 0x040fe2000001001c */
[C---:B------:R-:W-:Y:S01]  /*44c0*/  FFMA.FTZ R91, R71.reuse, R30, R91 ;  /* 0x0000001e475b7223 */ /* 0x040fe2000001005b */
[----:B------:R-:W-:Y:S01]  /*44d0*/  FFMA.FTZ R90, R71, R90, R29 ;  /* 0x0000005a475a7223 */ /* 0x000fe2000001001d */
[----:B------:R-:W-:Y:S01]  /*44e0*/  FFMA.FTZ R95, R72, R31, R95 ;  /* 0x0000001f485f7223 */ /* 0x000fe2000001005f */
[----:B------:R-:W-:Y:S01]  /*44f0*/  IMAD.U32 R56, R58, 0x10000, RZ ;  /* 0x000100003a387824 */ /* 0x000fe200078e00ff */
[----:B------:R-:W-:Y:S01]  /*4500*/  SHF.L.U32 R57, R36, 0x10, RZ ;  /* 0x0000001024397819 */ /* 0x000fe200000006ff */
[----:B------:R-:W5:Y:S01]  /*4510*/  LDG.E.128 R28, desc[UR6][R112.64+0x1a800] ;  /* 0x01a80006701c7981 */ /* 0x000f62000c1e1d00 */
[----:B------:R-:W-:Y:S01]  /*4520*/  PRMT R58, R58, 0x7632, R58 ;  /* 0x000076323a3a7816 */ /* 0x000fe2000000003a */
[----:B------:R-:W-:Y:S01]  /*4530*/  FFMA.FTZ R65, R73, R56, R66 ;  /* 0x0000003849417223 */ /* 0x000fe20000010042 */
[----:B------:R-:W-:Y:S01]  /*4540*/  PRMT R44, R44, 0x7632, R44 ;  /* 0x000076322c2c7816 */ /* 0x000fe2000000002c */
[----:B------:R-:W-:Y:S01]  /*4550*/  FFMA.FTZ R56, R72, R57, R94 ;  /* 0x0000003948387223 */ /* 0x000fe2000001005e */
[----:B------:R-:W-:-:S02]  /*4560*/  PRMT R36, R36, 0x7632, R36 ;  /* 0x0000763224247816 */ /* 0x000fc40000000024 */
[----:B------:R-:W-:Y:S02]  /*4570*/  SHF.L.U32 R57, R58, 0x10, RZ ;  /* 0x000000103a397819 */ /* 0x000fe400000006ff */
[----:B------:R-:W-:Y:S01]  /*4580*/  SHF.L.U32 R67, R44, 0x10, RZ ;  /* 0x000000102c437819 */ /* 0x000fe200000006ff */
[----:B------:R-:W-:Y:S01]  /*4590*/  IMAD.U32 R93, R36, 0x10000, RZ ;  /* 0x00010000245d7824 */ /* 0x000fe200078e00ff */
[C---:B------:R-:W-:Y:S01]  /*45a0*/  PRMT R64, R45.reuse, 0x7632, R64 ;  /* 0x000076322d407816 */ /* 0x040fe20000000040 */
[----:B------:R-:W-:Y:S01]  /*45b0*/  FFMA.FTZ R44, R70, R57, R65 ;  /* 0x00000039462c7223 */ /* 0x000fe20000010041 */
[----:B------:R-:W-:Y:S01]  /*45c0*/  SHF.L.U32 R66, R45, 0x10, RZ ;  /* 0x000000102d427819 */ /* 0x000fe200000006ff */
[C---:B------:R-:W-:Y:S01]  /*45d0*/  FFMA.FTZ R96, R68.reuse, R67, R95 ;  /* 0x0000004344607223 */ /* 0x040fe2000001005f */
[C---:B------:R-:W-:Y:S01]  /*45e0*/  PRMT R65, R37.reuse, 0x7632, R65 ;  /* 0x0000763225417816 */ /* 0x040fe20000000041 */
[----:B------:R-:W-:Y:S01]  /*45f0*/  FFMA.FTZ R93, R68, R93, R56 ;  /* 0x0000005d445d7223 */ /* 0x000fe20000010038 */
[----:B------:R-:W-:-:S02]  /*4600*/  SHF.L.U32 R98, R37, 0x10, RZ ;  /* 0x0000001025627819 */ /* 0x000fc400000006ff */
[C---:B------:R-:W-:Y:S02]  /*4610*/  SHF.L.U32 R94, R59.reuse, 0x10, RZ ;  /* 0x000000103b5e7819 */ /* 0x040fe400000006ff */
[----:B------:R-:W-:Y:S02]  /*4620*/  PRMT R36, R59, 0x7632, R36 ;  /* 0x000076323b247816 */ /* 0x000fe40000000024 */
[----:B------:R-:W5:Y:S01]  /*4630*/  LDG.E.128 R56, desc[UR6][R112.64+0x1e000] ;  /* 0x01e0000670387981 */ /* 0x000f62000c1e1d00 */
[----:B------:R-:W-:Y:S01]  /*4640*/  SHF.L.U32 R37, R64, 0x10, RZ ;  /* 0x0000001040257819 */ /* 0x000fe200000006ff */
[----:B------:R-:W-:Y:S01]  /*4650*/  FFMA.FTZ R45, R69, R66, R96 ;  /* 0x00000042452d7223 */ /* 0x000fe20000010060 */
[----:B------:R-:W-:Y:S02]  /*4660*/  IMAD.U32 R65, R65, 0x10000, RZ ;  /* 0x0001000041417824 */ /* 0x000fe400078e00ff */
[----:B------:R-:W-:Y:S01]  /*4670*/  FFMA.FTZ R98, R69, R98, R93 ;  /* 0x0000006245627223 */ /* 0x000fe2000001005d */
        /* <DEDUP_REMOVED lines=8> */
[----:B------:R-:W-:Y:S01]  /*4700*/  PRMT R38, R38, 0x7632, R38 ;  /* 0x0000763226267816 */ /* 0x000fe20000000026 */
[----:B------:R-:W-:Y:S02]  /*4710*/  FFMA.FTZ R96, R73, R66, R65 ;  /* 0x0000004249607223 */ /* 0x000fe40000010041 */
[----:B------:R-:W5:Y:S01]  /*4720*/  LDG.E.128 R64, desc[UR6][R112.64+0x21800] ;  /* 0x0218000670407981 */ /* 0x000f62000c1e1d00 */
[----:B------:R-:W-:Y:S01]  /*4730*/  SHF.L.U32 R93, R38, 0x10, RZ ;  /* 0x00000010265d7819 */ /* 0x000fe200000006ff */
[----:B------:R-:W-:Y:S01]  /*4740*/  FFMA.FTZ R46, R70, R37, R45 ;  /* 0x00000025462e7223 */ /* 0x000fe2000001002d */
[C---:B------:R-:W-:Y:S02]  /*4750*/  SHF.L.U32 R45, R76.reuse, 0x10, RZ ;  /* 0x000000104c2d7819 */ /* 0x040fe400000006ff */
[----:B------:R-:W-:Y:S01]  /*4760*/  PRMT R76, R76, 0x7632, R76 ;  /* 0x000076324c4c7816 */ /* 0x000fe2000000004c */
[C---:B------:R-:W-:Y:S01]  /*4770*/  IMAD.U32 R44, R47.reuse, 0x10000, RZ ;  /* 0x000100002f2c7824 */ /* 0x040fe200078e00ff */
[----:B------:R-:W-:Y:S01]  /*4780*/  PRMT R38, R47, 0x7632, R38 ;  /* 0x000076322f267816 */ /* 0x000fe20000000026 */
[----:B------:R-:W-:Y:S01]  /*4790*/  FFMA.FTZ R37, R70, R93, R96 ;  /* 0x0000005d46257223 */ /* 0x000fe20000010060 */
[C---:B------:R-:W-:Y:S01]  /*47a0*/  SHF.L.U32 R96, R39.reuse, 0x10, RZ ;  /* 0x0000001027607819 */ /* 0x040fe200000006ff */
[----:B------:R-:W-:Y:S01]  /*47b0*/  FFMA.FTZ R47, R72, R45, R88 ;  /* 0x0000002d482f7223 */ /* 0x000fe20000010058 */
[----:B------:R-:W-:-:S02]  /*47c0*/  PRMT R39, R39, 0x7632, R39 ;  /* 0x0000763227277816 */ /* 0x000fc40000000027 */
        /* <DEDUP_REMOVED lines=8> */
[----:B------:R-:W-:Y:S02]  /*4850*/  PRMT R77, R77, 0x7632, R77 ;  /* 0x000076324d4d7816 */ /* 0x000fe4000000004d */
[----:B------:R-:W-:-:S02]  /*4860*/  PRMT R47, R80, 0x7632, R47 ;  /* 0x00007632502f7816 */ /* 0x000fc4000000002f */
[----:B------:R-:W-:Y:S01]  /*4870*/  SHF.L.U32 R95, R80, 0x10, RZ ;  /* 0x00000010505f7819 */ /* 0x000fe200000006ff */
[C---:B------:R-:W-:Y:S01]  /*4880*/  FFMA.FTZ R94, R71.reuse, R36, R94 ;  /* 0x00000024475e7223 */ /* 0x040fe2000001005e */
[C---:B------:R-:W-:Y:S01]  /*4890*/  FFMA.FTZ R93, R71.reuse, R38, R93 ;  /* 0x00000026475d7223 */ /* 0x040fe2000001005d */
        /* <DEDUP_REMOVED lines=8> */
[----:B------:R-:W-:Y:S01]  /*4920*/  SHF.L.U32 R78, R78, 0x10, RZ ;  /* 0x000000104e4e7819 */ /* 0x000fe200000006ff */
        /* <DEDUP_REMOVED lines=9> */
[C---:B------:R-:W-:Y:S02]  /*49c0*/  PRMT R78, R16.reuse, 0x7632, R78 ;  /* 0x00007632104e7816 */ /* 0x040fe4000000004e */
[----:B------:R-:W-:Y:S01]  /*49d0*/  SHF.L.U32 R81, R16, 0x10, RZ ;  /* 0x0000001010517819 */ /* 0x000fe200000006ff */
[----:B------:R-:W-:Y:S01]  /*49e0*/  FFMA.FTZ R14, R70, R45, R47 ;  /* 0x0000002d460e7223 */ /* 0x000fe2000001002f */
[----:B------:R-:W-:Y:S01]  /*49f0*/  FFMA.FTZ R44, R74, R77, R79 ;  /* 0x0000004d4a2c7223 */ /* 0x000fe2000001004f */
[----:B------:R-:W-:-:S02]  /*4a00*/  SHF.L.U32 R16, R82, 0x10, RZ ;  /* 0x0000001052107819 */ /* 0x000fc400000006ff */
[----:B------:R-:W-:Y:S01]  /*4a10*/  SHF.L.U32 R45, R78, 0x10, RZ ;  /* 0x000000104e2d7819 */ /* 0x000fe200000006ff */
[----:B------:R-:W-:Y:S01]  /*4a20*/  FFMA.FTZ R81, R72, R81, R12 ;  /* 0x0000005148517223 */ /* 0x000fe2000001000c */
[----:B------:R-:W-:Y:S01]  /*4a30*/  PRMT R82, R82, 0x7632, R82 ;  /* 0x0000763252527816 */ /* 0x000fe20000000052 */
[----:B------:R-:W-:Y:S01]  /*4a40*/  FFMA.FTZ R14, R13, R46, R14 ;  /* 0x0000002e0d0e7223 */ /* 0x000fe2000001000e */
[----:B------:R-:W-:Y:S01]  /*4a50*/  FFMA.FTZ R79, R73, R16, R44 ;  /* 0x00000010494f7223 */ /* 0x000fe2000001002c */
[----:B------:R-:W-:Y:S01]  /*4a60*/  FFMA.FTZ R96, R68, R45, R81 ;  /* 0x0000002d44607223 */ /* 0x000fe20000010051 */
[----:B------:R-:W-:Y:S01]  /*4a70*/  SHF.L.U32 R77, R82, 0x10, RZ ;  /* 0x00000010524d7819 */ /* 0x000fe200000006ff */
[----:B------:R-:W5:Y:S01]  /*4a80*/  LDG.E.128 R44, desc[UR6][R112.64+0x28800] ;  /* 0x02880006702c7981 */ /* 0x000f62000c1e1d00 */
[C---:B------:R-:W-:Y:S01]  /*4a90*/  PRMT R78, R17.reuse, 0x7632, R78 ;  /* 0x00007632114e7816 */ /* 0x040fe2000000004e */
[----:B------:R-:W-:Y:S02]  /*4aa0*/  IMAD.U32 R82, R17, 0x10000, RZ ;  /* 0x0001000011527824 */ /* 0x000fe400078e00ff */
[----:B------:R-:W-:Y:S01]  /*4ab0*/  FFMA.FTZ R16, R70, R77, R79 ;  /* 0x0000004d46107223 */ /* 0x000fe2000001004f */
[----:B------:R-:W-:Y:S01]  /*4ac0*/  SHF.L.U32 R17, R78, 0x10, RZ ;  /* 0x000000104e117819 */ /* 0x000fe200000006ff */
[----:B------:R-:W-:Y:S01]  /*4ad0*/  FFMA.FTZ R77, R69, R82, R96 ;  /* 0x00000052454d7223 */ /* 0x000fe20000010060 */
[----:B------:R-:W-:-:S03]  /*4ae0*/  SHF.L.U32 R12, R76, 0x10, RZ ;  /* 0x000000104c0c7819 */ /* 0x000fc600000006ff */
[----:B------:R-:W-:Y:S02]  /*4af0*/  FFMA.FTZ R82, R74, R17, R77 ;  /* 0x000000114a527223 */ /* 0x000fe4000001004d */
[----:B------:R-:W5:Y:S01]  /*4b00*/  LDG.E.128 R76, desc[UR6][R112.64+0x2c000] ;  /* 0x02c00006704c7981 */ /* 0x000f62000c1e1d00 */
[----:B------:R-:W-:Y:S02]  /*4b10*/  SHF.L.U32 R80, R83, 0x10, RZ ;  /* 0x0000001053507819 */ /* 0x000fe400000006ff */
[C---:B------:R-:W-:Y:S02]  /*4b20*/  SHF.L.U32 R81, R48.reuse, 0x10, RZ ;  /* 0x0000001030517819 */ /* 0x040fe400000006ff */
[----:B------:R-:W-:Y:S01]  /*4b30*/  PRMT R17, R48, 0x7632, R17 ;  /* 0x0000763230117816 */ /* 0x000fe20000000011 */
[----:B------:R-:W-:Y:S01]  /*4b40*/  FFMA.FTZ R12, R71, R12, R14 ;  /* 0x0000000c470c7223 */ /* 0x000fe2000001000e */
[--C-:B------:R-:W-:Y:S01]  /*4b50*/  FFMA.FTZ R80, R13, R80, R16.reuse ;  /* 0x000000500d507223 */ /* 0x100fe20000010010 */
[C---:B------:R-:W-:Y:S01]  /*4b60*/  PRMT R16, R18.reuse, 0x7632, R16 ;  /* 0x0000763212107816 */ /* 0x040fe20000000010 */
[----:B------:R-:W-:Y:S01]  /*4b70*/  IMAD.U32 R18, R18, 0x10000, RZ ;  /* 0x0001000012127824 */ /* 0x000fe200078e00ff */
[C---:B------:R-:W-:Y:S01]  /*4b80*/  PRMT R14, R19.reuse, 0x7632, R14 ;  /* 0x00007632130e7816 */ /* 0x040fe2000000000e */
[----:B------:R-:W-:Y:S01]  /*4b90*/  FFMA.FTZ R3, R72, R81, R3 ;  /* 0x0000005148037223 */ /* 0x000fe20000010003 */
[----:B------:R-:W-:-:S02]  /*4ba0*/  SHF.L.U32 R48, R19, 0x10, RZ ;  /* 0x0000001013307819 */ /* 0x000fc400000006ff */
[----:B------:R-:W-:Y:S02]  /*4bb0*/  SHF.L.U32 R19, R17, 0x10, RZ ;  /* 0x0000001011137819 */ /* 0x000fe400000006ff */
[C---:B------:R-:W-:Y:S02]  /*4bc0*/  PRMT R81, R84.reuse, 0x7632, R81 ;  /* 0x0000763254517816 */ /* 0x040fe40000000051 */
[----:B------:R-:W-:Y:S01]  /*4bd0*/  SHF.L.U32 R84, R84, 0x10, RZ ;  /* 0x0000001054547819 */ /* 0x000fe200000006ff */
[----:B------:R-:W-:Y:S01]  /*4be0*/  FFMA.FTZ R17, R73, R18, R82 ;  /* 0x0000001249117223 */ /* 0x000fe20000010052 */
[----:B------:R-:W-:Y:S01]  /*4bf0*/  FFMA.FTZ R18, R68, R19, R3 ;  /* 0x0000001344127223 */ /* 0x000fe20000010003 */
[----:B------:R-:W-:Y:S01]  /*4c00*/  SHF.L.U32 R3, R16, 0x10, RZ ;  /* 0x0000001010037819 */ /* 0x000fe200000006ff */
[----:B------:R-:W-:Y:S01]  /*4c10*/  IMAD.U32 R16, R49, 0x10000, RZ ;  /* 0x0001000031107824 */ /* 0x000fe200078e00ff */
[----:B------:R-:W-:Y:S01]  /*4c20*/  SHF.L.U32 R19, R81, 0x10, RZ ;  /* 0x0000001051137819 */ /* 0x000fe200000006ff */
[----:B------:R-:W-:Y:S01]  /*4c30*/  FFMA.FTZ R97, R72, R84, R97 ;  /* 0x0000005448617223 */ /* 0x000fe20000010061 */
[----:B------:R-:W-:-:S02]  /*4c40*/  PRMT R49, R49, 0x7632, R49 ;  /* 0x0000763231317816 */ /* 0x000fc40000000031 */
[C---:B------:R-:W-:Y:S01]  /*4c50*/  SHF.L.U32 R82, R85.reuse, 0x10, RZ ;  /* 0x0000001055527819 */ /* 0x040fe200000006ff */
[----:B------:R-:W-:Y:S01]  /*4c60*/  FFMA.FTZ R84, R68, R19, R97 ;  /* 0x0000001344547223 */ /* 0x000fe20000010061 */
[----:B------:R-:W-:Y:S01]  /*4c70*/  PRMT R85, R85, 0x7632, R85 ;  /* 0x0000763255557816 */ /* 0x000fe20000000055 */
[----:B------:R-:W-:Y:S01]  /*4c80*/  FFMA.FTZ R72, R70, R3, R17 ;  /* 0x0000000346487223 */ /* 0x000fe20000010011 */
[----:B------:R-:W-:Y:S01]  /*4c90*/  FFMA.FTZ R81, R69, R16, R18 ;  /* 0x0000001045517223 */ /* 0x000fe20000010012 */
[----:B------:R-:W-:Y:S01]  /*4ca0*/  SHF.L.U32 R49, R49, 0x10, RZ ;  /* 0x0000001031317819 */ /* 0x000fe200000006ff */
[----:B------:R-:W5:Y:S01]  /*4cb0*/  LDG.E.128 R16, desc[UR6][R112.64+0x2f800] ;  /* 0x02f8000670107981 */ /* 0x000f62000c1e1d00 */
[----:B------:R-:W-:Y:S01]  /*4cc0*/  SHF.L.U32 R85, R85, 0x10, RZ ;  /* 0x0000001055557819 */ /* 0x000fe200000006ff */
[----:B------:R-:W-:Y:S01]  /*4cd0*/  FFMA.FTZ R69, R69, R82, R84 ;  /* 0x0000005245457223 */ /* 0x000fe20000010054 */
        /* <DEDUP_REMOVED lines=15> */
[----:B------:R-:W-:Y:S02]  /*4dd0*/  PRMT R87, R87, 0x7632, R87 ;  /* 0x0000763257577816 */ /* 0x000fe40000000057 */
[----:B------:R-:W-:Y:S02]  /*4de0*/  PRMT R83, R83, 0x7632, R83 ;  /* 0x0000763253537816 */ /* 0x000fe40000000053 */
[----:B------:R-:W-:Y:S01]  /*4df0*/  PRMT R51, R51, 0x7632, R51 ;  /* 0x0000763233337816 */ /* 0x000fe20000000033 */
[C---:B------:R-:W-:Y:S01]  /*4e00*/  FFMA.FTZ R49, R13.reuse, R48, R50 ;  /* 0x000000300d317223 */ /* 0x040fe20000010032 */
[----:B------:R-:W-:Y:S01]  /*4e10*/  FFMA.FTZ R81, R13, R68, R81 ;  /* 0x000000440d517223 */ /* 0x000fe20000010051 */
[----:B------:R-:W-:Y:S01]  /*4e20*/  SHF.L.U32 R48, R14, 0x10, RZ ;  /* 0x000000100e307819 */ /* 0x000fe200000006ff */
[----:B------:R-:W-:Y:S01]  /*4e30*/  IMAD.U32 R68, R87, 0x10000, RZ ;  /* 0x0001000057447824 */ /* 0x000fe200078e00ff */
[----:B------:R-:W-:-:S02]  /*4e40*/  SHF.L.U32 R69, R20, 0x10, RZ ;  /* 0x0000001014457819 */ /* 0x000fc400000006ff */
[----:B------:R-:W-:Y:S02]  /*4e50*/  SHF.L.U32 R73, R83, 0x10, RZ ;  /* 0x0000001053497819 */ /* 0x000fe400000006ff */
[----:B------:R-:W-:Y:S02]  /*4e60*/  SHF.L.U32 R50, R51, 0x10, RZ ;  /* 0x0000001033327819 */ /* 0x000fe400000006ff */
[----:B------:R-:W-:Y:S02]  /*4e70*/  SHF.L.U32 R14, R40, 0x10, RZ ;  /* 0x00000010280e7819 */ /* 0x000fe400000006ff */
[----:B------:R-:W-:Y:S02]  /*4e80*/  PRMT R20, R20, 0x7632, R20 ;  /* 0x0000763214147816 */ /* 0x000fe40000000014 */
[----:B------:R-:W-:Y:S01]  /*4e90*/  PRMT R74, R40, 0x7632, R74 ;  /* 0x00007632284a7816 */ /* 0x000fe2000000004a */
[C---:B------:R-:W-:Y:S01]  /*4ea0*/  FFMA.FTZ R13, R71.reuse, R48, R3 ;  /* 0x00000030470d7223 */ /* 0x040fe20000010003 */
[C---:B------:R-:W-:Y:S01]  /*4eb0*/  FFMA.FTZ R73, R71.reuse, R73, R80 ;  /* 0x0000004947497223 */ /* 0x040fe20000010050 */
[C---:B------:R-:W-:Y:S01]  /*4ec0*/  FFMA.FTZ R3, R71.reuse, R50, R49 ;  /* 0x0000003247037223 */ /* 0x040fe20000010031 */
[----:B------:R-:W-:Y:S01]  /*4ed0*/  FFMA.FTZ R81, R71, R68, R81 ;  /* 0x0000004447517223 */ /* 0x000fe20000010051 */
[----:B------:R-:W-:Y:S01]  /*4ee0*/  FFMA.FTZ R87, R14, R69, R75 ;  /* 0x000000450e577223 */ /* 0x000fe2000001004b */
[----:B------:R-:W-:Y:S01]  /*4ef0*/  SHF.L.U32 R85, R20, 0x10, RZ ;  /* 0x0000001014557819 */ /* 0x000fe200000006ff */
[----:B------:R-:W5:Y:S01]  /*4f00*/  LDG.E.128 R48, desc[UR6][R112.64+0x2800] ;  /* 0x0028000670307981 */ /* 0x000f62000c1e1d00 */
[----:B------:R-:W-:-:S03]  /*4f10*/  SHF.L.U32 R74, R74, 0x10, RZ ;  /* 0x000000104a4a7819 */ /* 0x000fc600000006ff */
[----:B------:R-:W5:Y:S01]  /*4f20*/  LDG.E.128 R68, desc[UR6][R114.64+0x2800] ;  /* 0x0028000672447981 */ /* 0x000f62000c1e1d00 */
[----:B------:R-:W-:Y:S01]  /*4f30*/  PRMT R40, R21, 0x7632, R40 ;  /* 0x0000763215287816 */ /* 0x000fe20000000028 */
[----:B------:R-:W-:Y:S01]  /*4f40*/  FFMA.FTZ R87, R74, R85, R87 ;  /* 0x000000554a577223 */ /* 0x000fe20000010057 */
[C---:B------:R-:W-:Y:S02]  /*4f50*/  PRMT R82, R41.reuse, 0x7632, R82 ;  /* 0x0000763229527816 */ /* 0x040fe40000000052 */
[----:B------:R-:W-:Y:S02]  /*4f60*/  SHF.L.U32 R72, R41, 0x10, RZ ;  /* 0x0000001029487819 */ /* 0x000fe400000006ff */
        /* <DEDUP_REMOVED lines=14> */
[----:B------:R-:W-:-:S02]  /*5050*/  PRMT R83, R42, 0x7632, R83 ;  /* 0x000076322a537816 */ /* 0x000fc40000000053 */
[C---:B------:R-:W-:Y:S02]  /*5060*/  PRMT R20, R43.reuse, 0x7632, R20 ;  /* 0x000076322b147816 */ /* 0x040fe40000000014 */
[----:B------:R-:W-:Y:S02]  /*5070*/  SHF.L.U32 R80, R43, 0x10, RZ ;  /* 0x000000102b507819 */ /* 0x000fe400000006ff */
[----:B------:R-:W-:Y:S01]  /*5080*/  SHF.L.U32 R22, R22, 0x10, RZ ;  /* 0x0000001016167819 */ /* 0x000fe200000006ff */
[----:B------:R-:W5:Y:S01]  /*5090*/  LDG.E.128 R40, desc[UR6][R112.64+0x6000] ;  /* 0x0060000670287981 */ /* 0x000f62000c1e1d00 */
[----:B------:R-:W-:Y:S01]  /*50a0*/  SHF.L.U32 R5, R5, 0x10, RZ ;  /* 0x0000001005057819 */ /* 0x000fe200000006ff */
[----:B------:R-:W-:Y:S01]  /*50b0*/  FFMA.FTZ R87, R72, R15, R87 ;  /* 0x0000000f48577223 */ /* 0x000fe20000010057 */
[----:B------:R-:W-:Y:S01]  /*50c0*/  SHF.L.U32 R15, R83, 0x10, RZ ;  /* 0x00000010530f7819 */ /* 0x000fe200000006ff */
[----:B------:R-:W-:Y:S01]  /*50d0*/  FFMA.FTZ R22, R75, R22, R84 ;  /* 0x000000164b167223 */ /* 0x000fe20000010054 */
[----:B------:R-:W-:Y:S01]  /*50e0*/  IMAD.U32 R4, R4, 0x10000, RZ ;  /* 0x0001000004047824 */ /* 0x000fe200078e00ff */
[----:B------:R-:W-:Y:S01]  /*50f0*/  SHF.L.U32 R84, R6, 0x10, RZ ;  /* 0x0000001006547819 */ /* 0x000fe200000006ff */
[----:B------:R-:W-:Y:S01]  /*5100*/  FFMA.FTZ R86, R82, R5, R87 ;  /* 0x0000000552567223 */ /* 0x000fe20000010057 */
[----:B------:R-:W-:Y:S01]  /*5110*/  PRMT R6, R6, 0x7632, R6 ;  /* 0x0000763206067816 */ /* 0x000fe20000000006 */
[----:B------:R-:W-:Y:S01]  /*5120*/  FFMA.FTZ R21, R15, R4, R22 ;  /* 0x000000040f157223 */ /* 0x000fe20000010016 */
[----:B------:R-:W-:Y:S01]  /*5130*/  SHF.L.U32 R5, R23, 0x10, RZ ;  /* 0x0000001017057819 */ /* 0x000fe200000006ff */
[----:B--2---:R-:W-:Y:S01]  /*5140*/  IMAD.U32 R22, R8, 0x10000, RZ ;  /* 0x0001000008167824 */ /* 0x004fe200078e00ff */
        /* <DEDUP_REMOVED lines=11> */
[----:B------:R-:W-:Y:S01]  /*5200*/  FFMA.FTZ R95, R74, R83, R95 ;  /* 0x000000534a5f7223 */ /* 0x000fe2000001005f */
[----:B------:R-:W-:Y:S02]  /*5210*/  PRMT R9, R9, 0x7632, R9 ;  /* 0x0000763209097816 */ /* 0x000fe40000000009 */
[C---:B---3--:R-:W-:Y:S02]  /*5220*/  SHF.L.U32 R85, R24.reuse, 0x10, RZ ;  /* 0x0000001018557819 */ /* 0x048fe400000006ff */
[----:B------:R-:W-:Y:S01]  /*5230*/  PRMT R24, R24, 0x7632, R24 ;  /* 0x0000763218187816 */ /* 0x000fe20000000018 */
[----:B------:R-:W-:Y:S01]  /*5240*/  FFMA.FTZ R87, R72, R87, R95 ;  /* 0x0000005748577223 */ /* 0x000fe2000001005f */
[----:B------:R-:W-:Y:S01]  /*5250*/  SHF.L.U32 R4, R23, 0x10, RZ ;  /* 0x0000001017047819 */ /* 0x000fe200000006ff */
[----:B------:R-:W-:Y:S01]  /*5260*/  FFMA.FTZ R95, R14, R85, R92 ;  /* 0x000000550e5f7223 */ /* 0x000fe2000001005c */
[----:B------:R-:W-:-:S02]  /*5270*/  SHF.L.U32 R89, R20, 0x10, RZ ;  /* 0x0000001014597819 */ /* 0x000fc400000006ff */
[----:B------:R-:W-:Y:S01]  /*5280*/  SHF.L.U32 R9, R9, 0x10, RZ ;  /* 0x0000001009097819 */ /* 0x000fe200000006ff */
[----:B------:R-:W2:Y:S01]  /*5290*/  LDG.E.128 R20, desc[UR6][R112.64+0x9800] ;  /* 0x0098000670147981 */ /* 0x000ea2000c1e1d00 */
[----:B------:R-:W-:Y:S02]  /*52a0*/  SHF.L.U32 R85, R24, 0x10, RZ ;  /* 0x0000001018557819 */ /* 0x000fe400000006ff */
[----:B------:R-:W-:Y:S01]  /*52b0*/  PRMT R8, R7, 0x7632, R8 ;  /* 0x0000763207087816 */ /* 0x000fe20000000008 */
[----:B------:R-:W-:Y:S01]  /*52c0*/  FFMA.FTZ R86, R82, R9, R87 ;  /* 0x0000000952567223 */ /* 0x000fe20000010057 */
[----:B------:R-:W-:Y:S01]  /*52d0*/  IMAD.U32 R24, R10, 0x10000, RZ ;  /* 0x000100000a187824 */ /* 0x000fe200078e00ff */
[----:B------:R-:W-:Y:S01]  /*52e0*/  SHF.L.U32 R9, R25, 0x10, RZ ;  /* 0x0000001019097819 */ /* 0x000fe200000006ff */
[----:B------:R-:W-:Y:S01]  /*52f0*/  FFMA.FTZ R85, R74, R85, R95 ;  /* 0x000000554a557223 */ /* 0x000fe2000001005f */
[----:B------:R-:W-:Y:S01]  /*5300*/  SHF.L.U32 R8, R8, 0x10, RZ ;  /* 0x0000001008087819 */ /* 0x000fe200000006ff */
[----:B------:R-:W-:Y:S01]  /*5310*/  FFMA.FTZ R83, R89, R4, R6 ;  /* 0x0000000459537223 */ /* 0x000fe20000010006 */
[----:B------:R-:W-:Y:S01]  /*5320*/  PRMT R10, R10, 0x7632, R10 ;  /* 0x000076320a0a7816 */ /* 0x000fe2000000000a */
[----:B------:R-:W3:Y:S01]  /*5330*/  LDG.E.128 R4, desc[UR6][R112.64+0xd000] ;  /* 0x00d0000670047981 */ /* 0x000ee2000c1e1d00 */
[----:B------:R-:W-:Y:S01]  /*5340*/  PRMT R25, R25, 0x7632, R25 ;  /* 0x0000763219197816 */ /* 0x000fe20000000019 */
[----:B------:R-:W-:Y:S01]  /*5350*/  FFMA.FTZ R87, R72, R9, R85 ;  /* 0x0000000948577223 */ /* 0x000fe20000010055 */
[----:B------:R-:W-:Y:S01]  /*5360*/  SHF.L.U32 R10, R10, 0x10, RZ ;  /* 0x000000100a0a7819 */ /* 0x000fe200000006ff */
[----:B------:R-:W-:Y:S01]  /*5370*/  FFMA.FTZ R92, R89, R8, R84 ;  /* 0x00000008595c7223 */ /* 0x000fe20000010054 */
[----:B------:R-:W-:Y:S01]  /*5380*/  FFMA.FTZ R86, R75, R24, R86 ;  /* 0x000000184b567223 */ /* 0x000fe20000010056 */
[----:B------:R-:W-:-:S02]  /*5390*/  SHF.L.U32 R9, R25, 0x10, RZ ;  /* 0x0000001019097819 */ /* 0x000fc400000006ff */
[C---:B------:R-:W-:Y:S02]  /*53a0*/  PRMT R8, R32.reuse, 0x7632, R8 ;  /* 0x0000763220087816 */ /* 0x040fe40000000008 */
[----:B------:R-:W-:Y:S01]  /*53b0*/  SHF.L.U32 R32, R32, 0x10, RZ ;  /* 0x0000001020207819 */ /* 0x000fe200000006ff */
[----:B------:R-:W-:Y:S01]  /*53c0*/  FFMA.FTZ R85, R15, R10, R86 ;  /* 0x0000000a0f557223 */ /* 0x000fe20000010056 */
[----:B------:R-:W-:Y:S01]  /*53d0*/  FFMA.FTZ R86, R82, R9, R87 ;  /* 0x0000000952567223 */ /* 0x000fe20000010057 */
[----:B------:R-:W-:Y:S02]  /*53e0*/  SHF.L.U32 R87, R8, 0x10, RZ ;  /* 0x0000001008577819 */ /* 0x000fe400000006ff */
[--C-:B------:R-:W-:Y:S01]  /*53f0*/  FFMA.FTZ R95, R14, R32, R91.reuse ;  /* 0x000000200e5f7223 */ /* 0x100fe2000001005b */
[C---:B------:R-:W-:Y:S02]  /*5400*/  PRMT R91, R33.reuse, 0x7632, R91 ;  /* 0x00007632215b7816 */ /* 0x040fe4000000005b */
[----:B------:R-:W-:Y:S01]  /*5410*/  SHF.L.U32 R33, R33, 0x10, RZ ;  /* 0x0000001021217819 */ /* 0x000fe200000006ff */
[----:B------:R-:W-:Y:S01]  /*5420*/  FFMA.FTZ R87, R74, R87, R95 ;  /* 0x000000574a577223 */ /* 0x000fe2000001005f */
[----:B------:R-:W-:Y:S01]  /*5430*/  IMAD.U32 R25, R11, 0x10000, RZ ;  /* 0x000100000b197824 */ /* 0x000fe200078e00ff */
[----:B------:R-:W-:-:S02]  /*5440*/  SHF.L.U32 R84, R26, 0x10, RZ ;  /* 0x000000101a547819 */ /* 0x000fc400000006ff */
[----:B------:R-:W-:Y:S01]  /*5450*/  PRMT R32, R26, 0x7632, R32 ;  /* 0x000076321a207816 */ /* 0x000fe20000000020 */
[----:B------:R-:W-:Y:S01]  /*5460*/  FFMA.FTZ R33, R72, R33, R87 ;  /* 0x0000002148217223 */ /* 0x000fe20000010057 */
[----:B------:R-:W-:Y:S01]  /*5470*/  SHF.L.U32 R91, R91, 0x10, RZ ;  /* 0x000000105b5b7819 */ /* 0x000fe200000006ff */
[--C-:B------:R-:W-:Y:S01]  /*5480*/  FFMA.FTZ R26, R80, R25, R85.reuse ;  /* 0x00000019501a7223 */ /* 0x100fe20000010055 */
[----:B------:R-:W-:Y:S01]  /*5490*/  PRMT R24, R11, 0x7632, R24 ;  /* 0x000076320b187816 */ /* 0x000fe20000000018 */
[----:B------:R-:W-:Y:S01]  /*54a0*/  FFMA.FTZ R84, R75, R84, R86 ;  /* 0x000000544b547223 */ /* 0x000fe20000010056 */
[----:B------:R-:W-:Y:S01]  /*54b0*/  IMAD.U32 R32, R32, 0x10000, RZ ;  /* 0x0001000020207824 */ /* 0x000fe200078e00ff */
[C---:B------:R-:W-:Y:S01]  /*54c0*/  PRMT R85, R34.reuse, 0x7632, R85 ;  /* 0x0000763222557816 */ /* 0x040fe20000000055 */
[----:B------:R-:W3:Y:S01]  /*54d0*/  LDG.E.128 R8, desc[UR6][R112.64+0x10800] ;  /* 0x0108000670087981 */ /* 0x000ee2000c1e1d00 */
[----:B------:R-:W-:Y:S01]  /*54e0*/  SHF.L.U32 R34, R34, 0x10, RZ ;  /* 0x0000001022227819 */ /* 0x000fe200000006ff */
[----:B------:R-:W-:Y:S01]  /*54f0*/  FFMA.FTZ R86, R82, R91, R33 ;  /* 0x0000005b52567223 */ /* 0x000fe20000010021 */
[----:B------:R-:W-:Y:S01]  /*5500*/  FFMA.FTZ R33, R15, R32, R84 ;  /* 0x000000200f217223 */ /* 0x000fe20000010054 */
[----:B------:R-:W-:-:S02]  /*5510*/  SHF.L.U32 R32, R85, 0x10, RZ ;  /* 0x0000001055207819 */ /* 0x000fc400000006ff */
[----:B------:R-:W-:Y:S01]  /*5520*/  SHF.L.U32 R25, R27, 0x10, RZ ;  /* 0x000000101b197819 */ /* 0x000fe200000006ff */
[----:B------:R-:W-:Y:S01]  /*5530*/  FFMA.FTZ R86, R75, R34, R86 ;  /* 0x000000224b567223 */ /* 0x000fe20000010056 */
[----:B------:R-:W-:Y:S01]  /*5540*/  PRMT R27, R27, 0x7632, R27 ;  /* 0x000076321b1b7816 */ /* 0x000fe2000000001b */
[----:B----4-:R-:W-:Y:S01]  /*5550*/  IMAD.U32 R87, R52, 0x10000, RZ ;  /* 0x0001000034577824 */ /* 0x010fe200078e00ff */
[----:B------:R-:W-:Y:S01]  /*5560*/  SHF.L.U32 R24, R24, 0x10, RZ ;  /* 0x0000001018187819 */ /* 0x000fe200000006ff */
[----:B------:R-:W-:Y:S01]  /*5570*/  FFMA.FTZ R85, R15, R32, R86 ;  /* 0x000000200f557223 */ /* 0x000fe20000010056 */
[----:B------:R-:W-:Y:S01]  /*5580*/  FFMA.FTZ R34, R80, R25, R33 ;  /* 0x0000001950227223 */ /* 0x000fe20000010021 */
[----:B------:R-:W-:Y:S02]  /*5590*/  PRMT R84, R52, 0x7632, R84 ;  /* 0x0000763234547816 */ /* 0x000fe40000000054 */
[----:B------:R-:W-:Y:S02]  /*55a0*/  SHF.L.U32 R32, R27, 0x10, RZ ;  /* 0x000000101b207819 */ /* 0x000fe400000006ff */
[----:B------:R-:W-:Y:S01]  /*55b0*/  SHF.L.U32 R33, R35, 0x10, RZ ;  /* 0x0000001023217819 */ /* 0x000fe200000006ff */
[----:B------:R-:W-:Y:S01]  /*55c0*/  FFMA.FTZ R87, R14, R87, R90 ;  /* 0x000000570e577223 */ /* 0x000fe2000001005a */
[----:B------:R-:W-:Y:S01]  /*55d0*/  SHF.L.U32 R95, R84, 0x10, RZ ;  /* 0x00000010545f7819 */ /* 0x000fe200000006ff */
[C---:B------:R-:W-:Y:S01]  /*55e0*/  FFMA.FTZ R91, R89.reuse, R24, R26 ;  /* 0x00000018595b7223 */ /* 0x040fe2000001001a */
[----:B------:R-:W-:Y:S01]  /*55f0*/  FFMA.FTZ R90, R89, R32, R34 ;  /* 0x00000020595a7223 */ /* 0x000fe20000010022 */
[----:B------:R-:W4:Y:S01]  /*5600*/  LDG.E.128 R24, desc[UR6][R112.64+0x14000] ;  /* 0x0140000670187981 */ /* 0x000f22000c1e1d00 */
[----:B------:R-:W-:Y:S01]  /*5610*/  FFMA.FTZ R34, R80, R33, R85 ;  /* 0x0000002150227223 */ /* 0x000fe20000010055 */
[----:B------:R-:W-:-:S02]  /*5620*/  PRMT R35, R35, 0x7632, R35 ;  /* 0x0000763223237816 */ /* 0x000fc40000000023 */
[----:B-----5:R-:W-:Y:S01]  /*5630*/  SHF.L.U32 R85, R60, 0x10, RZ ;  /* 0x000000103c557819 */ /* 0x020fe200000006ff */
[----:B------:R-:W-:Y:S01]  /*5640*/  FFMA.FTZ R87, R74, R95, R87 ;  /* 0x0000005f4a577223 */ /* 0x000fe20000010057 */
[----:B------:R-:W-:Y:S02]  /*5650*/  PRMT R60, R60, 0x7632, R60 ;  /* 0x000076323c3c7816 */ /* 0x000fe4000000003c */
[C---:B------:R-:W-:Y:S01]  /*5660*/  PRMT R33, R53.reuse, 0x7632, R33 ;  /* 0x0000763235217816 */ /* 0x040fe20000000021 */
[----:B------:R-:W-:Y:S01]  /*5670*/  IMAD.U32 R53, R53, 0x10000, RZ ;  /* 0x0001000035357824 */ /* 0x000fe200078e00ff */
[----:B------:R-:W-:Y:S01]  /*5680*/  SHF.L.U32 R32, R35, 0x10, RZ ;  /* 0x0000001023207819 */ /* 0x000fe200000006ff */
[----:B------:R-:W-:Y:S01]  /*5690*/  FFMA.FTZ R95, R14, R85, R94 ;  /* 0x000000550e5f7223 */ /* 0x000fe2000001005e */
[----:B------:R-:W-:Y:S01]  /*56a0*/  SHF.L.U32 R35, R60, 0x10, RZ ;  /* 0x000000103c237819 */ /* 0x000fe200000006ff */
[----:B------:R-:W-:Y:S01]  /*56b0*/  FFMA.FTZ R53, R72, R53, R87 ;  /* 0x0000003548357223 */ /* 0x000fe20000010057 */
[----:B------:R-:W-:Y:S01]  /*56c0*/  SHF.L.U32 R33, R33, 0x10, RZ ;  /* 0x0000001021217819 */ /* 0x000fe200000006ff */
[----:B------:R-:W-:-:S02]  /*56d0*/  FFMA.FTZ R94, R89, R32, R34 ;  /* 0x00000020595e7223 */ /* 0x000fc40000010022 */
[----:B------:R-:W-:Y:S02]  /*56e0*/  FFMA.FTZ R95, R74, R35, R95 ;  /* 0x000000234a5f7223 */ /* 0x000fe4000001005f */
[----:B------:R-:W-:Y:S01]  /*56f0*/  FFMA.FTZ R84, R82, R33, R53 ;  /* 0x0000002152547223 */ /* 0x000fe20000010035 */
[C---:B------:R-:W-:Y:S01]  /*5700*/  SHF.L.U32 R85, R61.reuse, 0x10, RZ ;  /* 0x000000103d557819 */ /* 0x040fe200000006ff */
[----:B------:R-:W5:Y:S01]  /*5710*/  LDG.E.128 R32, desc[UR6][R112.64+0x17800] ;  /* 0x0178000670207981 */ /* 0x000f62000c1e1d00 */
[----:B------:R-:W-:Y:S01]  /*5720*/  PRMT R61, R61, 0x7632, R61 ;  /* 0x000076323d3d7816 */ /* 0x000fe2000000003d */
[C---:B------:R-:W-:Y:S01]  /*5730*/  IMAD.U32 R52, R54.reuse, 0x10000, RZ ;  /* 0x0001000036347824 */ /* 0x040fe200078e00ff */
        /* <DEDUP_REMOVED lines=9> */
[C---:B------:R-:W-:Y:S02]  /*57d0*/  PRMT R60, R55.reuse, 0x7632, R60 ;  /* 0x00007632373c7816 */ /* 0x040fe4000000003c */
        /* <DEDUP_REMOVED lines=8> */
[--C-:B------:R-:W-:Y:S02]  /*5860*/  FFMA.FTZ R61, R15, R52, R62.reuse ;  /* 0x000000340f3d7223 */ /* 0x100fe4000001003e */
[----:B------:R-:W5:Y:S01]  /*5870*/  LDG.E.128 R52, desc[UR6][R112.64+0x1b000] ;  /* 0x01b0000670347981 */ /* 0x000f62000c1e1d00 */
        /* <DEDUP_REMOVED lines=15> */
[----:B------:R-:W-:Y:S02]  /*5970*/  PRMT R28, R63, 0x7632, R28 ;  /* 0x000076323f1c7816 */ /* 0x000fe4000000001c */
[----:B------:R-:W-:Y:S01]  /*5980*/  PRMT R30, R30, 0x7632, R30 ;  /* 0x000076321e1e7816 */ /* 0x000fe2000000001e */
[----:B------:R-:W5:Y:S01]  /*5990*/  LDG.E.128 R60, desc[UR6][R112.64+0x1e800] ;  /* 0x01e80006703c7981 */ /* 0x000f62000c1e1d00 */
        /* <DEDUP_REMOVED lines=14> */
[----:B------:R-:W5:Y:S01]  /*5a80*/  LDG.E.128 R84, desc[UR6][R112.64+0x22000] ;  /* 0x0220000670547981 */ /* 0x000f62000c1e1d00 */
[----:B------:R-:W-:Y:S01]  /*5a90*/  FFMA.FTZ R28, R80, R29, R95 ;  /* 0x0000001d501c7223 */ /* 0x000fe2000001005f */
[----:B------:R-:W-:Y:S01]  /*5aa0*/  PRMT R29, R58, 0x7632, R29 ;  /* 0x000076323a1d7816 */ /* 0x000fe2000000001d */
[----:B------:R-:W-:Y:S01]  /*5ab0*/  FFMA.FTZ R56, R82, R57, R97 ;  /* 0x0000003952387223 */ /* 0x000fe20000010061 */
[----:B------:R-:W-:-:S02]  /*5ac0*/  SHF.L.U32 R99, R64, 0x10, RZ ;  /* 0x0000001040637819 */ /* 0x000fc400000006ff */
[----:B------:R-:W-:Y:S02]  /*5ad0*/  SHF.L.U32 R58, R58, 0x10, RZ ;  /* 0x000000103a3a7819 */ /* 0x000fe400000006ff */
[----:B------:R-:W-:Y:S02]  /*5ae0*/  PRMT R31, R31, 0x7632, R31 ;  /* 0x000076321f1f7816 */ /* 0x000fe4000000001f */
[C---:B------:R-:W-:Y:S01]  /*5af0*/  PRMT R57, R65.reuse, 0x7632, R57 ;  /* 0x0000763241397816 */ /* 0x040fe20000000039 */
[----:B------:R-:W-:Y:S01]  /*5b00*/  FFMA.FTZ R99, R74, R99, R101 ;  /* 0x000000634a637223 */ /* 0x000fe20000010065 */
[----:B------:R-:W-:Y:S01]  /*5b10*/  SHF.L.U32 R65, R65, 0x10, RZ ;  /* 0x0000001041417819 */ /* 0x000fe200000006ff */
[----:B------:R-:W-:Y:S01]  /*5b20*/  IMAD.U32 R30, R29, 0x10000, RZ ;  /* 0x000100001d1e7824 */ /* 0x000fe200078e00ff */
[----:B------:R-:W-:Y:S01]  /*5b30*/  SHF.L.U32 R12, R31, 0x10, RZ ;  /* 0x000000101f0c7819 */ /* 0x000fe200000006ff */
[----:B------:R-:W-:Y:S01]  /*5b40*/  FFMA.FTZ R56, R75, R58, R56 ;  /* 0x0000003a4b387223 */ /* 0x000fe20000010038 */
[----:B------:R-:W-:Y:S01]  /*5b50*/  SHF.L.U32 R57, R57, 0x10, RZ ;  /* 0x0000001039397819 */ /* 0x000fe200000006ff */
[----:B------:R-:W-:-:S02]  /*5b60*/  FFMA.FTZ R65, R72, R65, R99 ;  /* 0x0000004148417223 */ /* 0x000fc40000010063 */
[----:B------:R-:W-:Y:S01]  /*5b70*/  FFMA.FTZ R31, R15, R30, R56 ;  /* 0x0000001e0f1f7223 */ /* 0x000fe20000010038 */
[----:B------:R-:W-:Y:S01]  /*5b80*/  FFMA.FTZ R95, R89, R12, R28 ;  /* 0x0000000c595f7223 */ /* 0x000fe2000001001c */
[----:B------:R-:W-:Y:S02]  /*5b90*/  PRMT R30, R36, 0x7632, R30 ;  /* 0x00007632241e7816 */ /* 0x000fe4000000001e */
        /* <DEDUP_REMOVED lines=8> */
[----:B------:R-:W-:Y:S01]  /*5c20*/  IMAD.U32 R66, R66, 0x10000, RZ ;  /* 0x0001000042427824 */ /* 0x000fe200078e00ff */
[----:B------:R-:W-:Y:S01]  /*5c30*/  PRMT R59, R59, 0x7632, R59 ;  /* 0x000076323b3b7816 */ /* 0x000fe2000000003b */
[----:B------:R-:W-:Y:S01]  /*5c40*/  FFMA.FTZ R73, R74, R65, R73 ;  /* 0x000000414a497223 */ /* 0x000fe20000010049 */
[----:B------:R-:W-:Y:S01]  /*5c50*/  PRMT R56, R37, 0x7632, R56 ;  /* 0x0000763225387816 */ /* 0x000fe20000000038 */
[----:B------:R-:W-:Y:S01]  /*5c60*/  FFMA.FTZ R36, R80, R29, R31 ;  /* 0x0000001d50247223 */ /* 0x000fe2000001001f */
[----:B------:R-:W-:Y:S01]  /*5c70*/  FFMA.FTZ R57, R15, R66, R12 ;  /* 0x000000420f397223 */ /* 0x000fe2000001000c */
[----:B------:R-:W-:Y:S01]  /*5c80*/  SHF.L.U32 R65, R37, 0x10, RZ ;  /* 0x0000001025417819 */ /* 0x000fe200000006ff */
[----:B------:R-:W5:Y:S01]  /*5c90*/  LDG.E.128 R28, desc[UR6][R112.64+0x25800] ;  /* 0x02580006701c7981 */ /* 0x000f62000c1e1d00 */
[----:B------:R-:W-:-:S02]  /*5ca0*/  SHF.L.U32 R12, R59, 0x10, RZ ;  /* 0x000000103b0c7819 */ /* 0x000fc400000006ff */
[----:B------:R-:W-:Y:S01]  /*5cb0*/  SHF.L.U32 R37, R67, 0x10, RZ ;  /* 0x0000001043257819 */ /* 0x000fe200000006ff */
[----:B------:R-:W-:Y:S02]  /*5cc0*/  IMAD.U32 R59, R56, 0x10000, RZ ;  /* 0x00010000383b7824 */ /* 0x000fe400078e00ff */
[----:B------:R-:W-:Y:S01]  /*5cd0*/  FFMA.FTZ R65, R72, R65, R73 ;  /* 0x0000004148417223 */ /* 0x000fe20000010049 */
[--C-:B------:R-:W-:Y:S01]  /*5ce0*/  FFMA.FTZ R73, R89, R12, R36.reuse ;  /* 0x0000000c59497223 */ /* 0x100fe20000010024 */
[----:B------:R-:W-:Y:S01]  /*5cf0*/  FFMA.FTZ R12, R80, R37, R57 ;  /* 0x00000025500c7223 */ /* 0x000fe20000010039 */
[----:B------:R-:W-:Y:S01]  /*5d00*/  PRMT R37, R44, 0x7632, R37 ;  /* 0x000076322c257816 */ /* 0x000fe20000000025 */
[----:B------:R-:W-:Y:S01]  /*5d10*/  FFMA.FTZ R64, R82, R59, R65 ;  /* 0x0000003b52407223 */ /* 0x000fe20000010041 */
[----:B------:R-:W-:Y:S01]  /*5d20*/  PRMT R67, R67, 0x7632, R67 ;  /* 0x0000763243437816 */ /* 0x000fe20000000043 */
[----:B------:R-:W5:Y:S01]  /*5d30*/  LDG.E.128 R56, desc[UR6][R112.64+0x29000] ;  /* 0x0290000670387981 */ /* 0x000f62000c1e1d00 */
[----:B------:R-:W-:Y:S01]  /*5d40*/  SHF.L.U32 R44, R44, 0x10, RZ ;  /* 0x000000102c2c7819 */ /* 0x000fe200000006ff */
[----:B------:R-:W-:Y:S01]  /*5d50*/  IMAD.U32 R65, R37, 0x10000, RZ ;  /* 0x0001000025417824 */ /* 0x000fe200078e00ff */
[----:B------:R-:W-:-:S02]  /*5d60*/  PRMT R36, R38, 0x7632, R36 ;  /* 0x0000763226247816 */ /* 0x000fc40000000024 */
[----:B------:R-:W-:Y:S01]  /*5d70*/  SHF.L.U32 R96, R67, 0x10, RZ ;  /* 0x0000001043607819 */ /* 0x000fe200000006ff */
[----:B------:R-:W-:Y:S01]  /*5d80*/  FFMA.FTZ R67, R14, R44, R13 ;  /* 0x0000002c0e437223 */ /* 0x000fe2000001000d */
[----:B------:R-:W-:Y:S02]  /*5d90*/  SHF.L.U32 R38, R38, 0x10, RZ ;  /* 0x0000001026267819 */ /* 0x000fe400000006ff */
[----:B------:R-:W-:Y:S01]  /*5da0*/  SHF.L.U32 R13, R45, 0x10, RZ ;  /* 0x000000102d0d7819 */ /* 0x000fe200000006ff */
[----:B------:R-:W-:Y:S01]  /*5db0*/  FFMA.FTZ R65, R74, R65, R67 ;  /* 0x000000414a417223 */ /* 0x000fe20000010043 */
[----:B------:R-:W-:Y:S01]  /*5dc0*/  SHF.L.U32 R36, R36, 0x10, RZ ;  /* 0x0000001024247819 */ /* 0x000fe200000006ff */
[----:B------:R-:W-:Y:S01]  /*5dd0*/  FFMA.FTZ R38, R75, R38, R64 ;  /* 0x000000264b267223 */ /* 0x000fe20000010040 */
[--C-:B------:R-:W-:Y:S01]  /*5de0*/  FFMA.FTZ R96, R89, R96, R12.reuse ;  /* 0x0000006059607223 */ /* 0x100fe2000001000c */
[----:B------:R-:W-:Y:S01]  /*5df0*/  PRMT R12, R76, 0x7632, R12 ;  /* 0x000076324c0c7816 */ /* 0x000fe2000000000c */
[----:B------:R-:W-:Y:S01]  /*5e00*/  FFMA.FTZ R65, R72, R13, R65 ;  /* 0x0000000d48417223 */ /* 0x000fe20000010041 */
[----:B------:R-:W-:Y:S01]  /*5e10*/  SHF.L.U32 R76, R76, 0x10, RZ ;  /* 0x000000104c4c7819 */ /* 0x000fe200000006ff */
[----:B------:R-:W-:Y:S01]  /*5e20*/  FFMA.FTZ R37, R15, R36, R38 ;  /* 0x000000240f257223 */ /* 0x000fe20000010026 */
[----:B------:R-:W-:-:S03]  /*5e30*/  SHF.L.U32 R13, R39, 0x10, RZ ;  /* 0x00000010270d7819 */ /* 0x000fc600000006ff */
[--C-:B------:R-:W-:Y:S01]  /*5e40*/  FFMA.FTZ R97, R14, R76, R3.reuse ;  /* 0x0000004c0e617223 */ /* 0x100fe20000010003 */
[----:B------:R-:W-:Y:S01]  /*5e50*/  PRMT R3, R39, 0x7632, R3 ;  /* 0x0000763227037816 */ /* 0x000fe20000000003 */
[----:B------:R-:W-:Y:S02]  /*5e60*/  FFMA.FTZ R44, R80, R13, R37 ;  /* 0x0000000d502c7223 */ /* 0x000fe40000010025 */
[----:B------:R-:W5:Y:S01]  /*5e70*/  LDG.E.128 R36, desc[UR6][R112.64+0x2c800] ;  /* 0x02c8000670247981 */ /* 0x000f62000c1e1d00 */
[----:B------:R-:W-:-:S04]  /*5e80*/  PRMT R45, R45, 0x7632, R45 ;  /* 0x000076322d2d7816 */ /* 0x000fc8000000002d */
[----:B------:R-:W-:Y:S01]  /*5e90*/  SHF.L.U32 R45, R45, 0x10, RZ ;  /* 0x000000102d2d7819 */ /* 0x000fe200000006ff */
[----:B------:R-:W-:Y:S01]  /*5ea0*/  IMAD.U32 R67, R12, 0x10000, RZ ;  /* 0x000100000c437824 */ /* 0x000fe200078e00ff */
[C---:B------:R-:W-:Y:S02]  /*5eb0*/  PRMT R13, R46.reuse, 0x7632, R13 ;  /* 0x000076322e0d7816 */ /* 0x040fe4000000000d */
[----:B------:R-:W-:Y:S01]  /*5ec0*/  SHF.L.U32 R46, R46, 0x10, RZ ;  /* 0x000000102e2e7819 */ /* 0x000fe200000006ff */
[----:B------:R-:W-:Y:S01]  /*5ed0*/  FFMA.FTZ R66, R82, R45, R65 ;  /* 0x0000002d52427223 */ /* 0x000fe20000010041 */
[C---:B------:R-:W-:Y:S01]  /*5ee0*/  PRMT R45, R77.reuse, 0x7632, R45 ;  /* 0x000076324d2d7816 */ /* 0x040fe2000000002d */
[----:B------:R-:W-:Y:S01]  /*5ef0*/  FFMA.FTZ R67, R74, R67, R97 ;  /* 0x000000434a437223 */ /* 0x000fe20000010061 */
[----:B------:R-:W-:Y:S01]  /*5f00*/  SHF.L.U32 R77, R77, 0x10, RZ ;  /* 0x000000104d4d7819 */ /* 0x000fe200000006ff */
[----:B------:R-:W-:Y:S01]  /*5f10*/  FFMA.FTZ R46, R75, R46, R66 ;  /* 0x0000002e4b2e7223 */ /* 0x000fe20000010042 */
[----:B------:R-:W-:-:S02]  /*5f20*/  SHF.L.U32 R12, R3, 0x10, RZ ;  /* 0x00000010030c7819 */ /* 0x000fc400000006ff */
[----:B------:R-:W-:Y:S01]  /*5f30*/  SHF.L.U32 R64, R13, 0x10, RZ ;  /* 0x000000100d407819 */ /* 0x000fe200000006ff */
[----:B------:R-:W-:Y:S02]  /*5f40*/  IMAD.U32 R13, R45, 0x10000, RZ ;  /* 0x000100002d0d7824 */ /* 0x000fe400078e00ff */
[----:B------:R-:W-:Y:S01]  /*5f50*/  FFMA.FTZ R67, R72, R77, R67 ;  /* 0x0000004d48437223 */ /* 0x000fe20000010043 */
[----:B------:R-:W-:Y:S01]  /*5f60*/  FFMA.FTZ R3, R89, R12, R44 ;  /* 0x0000000c59037223 */ /* 0x000fe2000001002c */
[C---:B------:R-:W-:Y:S01]  /*5f70*/  PRMT R12, R16.reuse, 0x7632, R12 ;  /* 0x00007632100c7816 */ /* 0x040fe2000000000c */
[----:B------:R-:W-:Y:S01]  /*5f80*/  FFMA.FTZ R45, R15, R64, R46 ;  /* 0x000000400f2d7223 */ /* 0x000fe2000001002e */
        /* <DEDUP_REMOVED lines=11> */
[----:B------:R-:W-:Y:S01]  /*6040*/  PRMT R12, R47, 0x7632, R12 ;  /* 0x000076322f0c7816 */ /* 0x000fe2000000000c */
[----:B------:R-:W-:Y:S01]  /*6050*/  FFMA.FTZ R81, R74, R65, R81 ;  /* 0x000000414a517223 */ /* 0x000fe20000010051 */
[----:B------:R-:W-:Y:S01]  /*6060*/  SHF.L.U32 R78, R78, 0x10, RZ ;  /* 0x000000104e4e7819 */ /* 0x000fe200000006ff */
[----:B------:R-:W5:Y:S01]  /*6070*/  LDG.E.128 R44, desc[UR6][R112.64+0x3000] ;  /* 0x00300006702c7981 */ /* 0x000f62000c1e1d00 */
[----:B------:R-:W-:Y:S01]  /*6080*/  SHF.L.U32 R97, R17, 0x10, RZ ;  /* 0x0000001011617819 */ /* 0x000fe200000006ff */
[----:B------:R-:W-:-:S02]  /*6090*/  FFMA.FTZ R99, R72, R13, R81 ;  /* 0x0000000d48637223 */ /* 0x000fc40000010051 */
[----:B------:R-:W5:Y:S01]  /*60a0*/  LDG.E.128 R64, desc[UR6][R114.64+0x3000] ;  /* 0x0030000672407981 */ /* 0x000f62000c1e1d00 */
[--C-:B------:R-:W-:Y:S01]  /*60b0*/  FFMA.FTZ R81, R15, R78, R16.reuse ;  /* 0x0000004e0f517223 */ /* 0x100fe20000010010 */
[----:B------:R-:W-:Y:S01]  /*60c0*/  PRMT R16, R18, 0x7632, R16 ;  /* 0x0000763212107816 */ /* 0x000fe20000000010 */
[----:B------:R-:W-:Y:S01]  /*60d0*/  FFMA.FTZ R82, R82, R97, R99 ;  /* 0x0000006152527223 */ /* 0x000fe20000010063 */
[C---:B------:R-:W-:Y:S02]  /*60e0*/  PRMT R13, R79.reuse, 0x7632, R13 ;  /* 0x000076324f0d7816 */ /* 0x040fe4000000000d */
[----:B------:R-:W-:Y:S02]  /*60f0*/  SHF.L.U32 R17, R79, 0x10, RZ ;  /* 0x000000104f117819 */ /* 0x000fe400000006ff */
[----:B------:R-:W-:Y:S01]  /*6100*/  SHF.L.U32 R18, R18, 0x10, RZ ;  /* 0x0000001012127819 */ /* 0x000fe200000006ff */
[----:B------:R-:W5:Y:S01]  /*6110*/  LDG.E.128 R76, desc[UR6][R112.64+0x30000] ;  /* 0x03000006704c7981 */ /* 0x000f62000c1e1d00 */
[----:B------:R-:W-:Y:S01]  /*6120*/  IMAD.U32 R12, R12, 0x10000, RZ ;  /* 0x000100000c0c7824 */ /* 0x000fe200078e00ff */
[----:B------:R-:W-:-:S02]  /*6130*/  SHF.L.U32 R16, R16, 0x10, RZ ;  /* 0x0000001010107819 */ /* 0x000fc400000006ff */
[----:B------:R-:W-:Y:S01]  /*6140*/  FFMA.FTZ R18, R75, R18, R82 ;  /* 0x000000124b127223 */ /* 0x000fe20000010052 */
[----:B------:R-:W-:Y:S01]  /*6150*/  SHF.L.U32 R72, R13, 0x10, RZ ;  /* 0x000000100d487819 */ /* 0x000fe200000006ff */
[----:B------:R-:W-:Y:S01]  /*6160*/  FFMA.FTZ R74, R89, R12, R14 ;  /* 0x0000000c594a7223 */ /* 0x000fe2000001000e */
[----:B------:R-:W-:Y:S01]  /*6170*/  SHF.L.U32 R13, R19, 0x10, RZ ;  /* 0x00000010130d7819 */ /* 0x000fe200000006ff */
[----:B------:R-:W-:Y:S01]  /*6180*/  FFMA.FTZ R15, R15, R16, R18 ;  /* 0x000000100f0f7223 */ /* 0x000fe20000010012 */
[----:B------:R-:W-:Y:S01]  /*6190*/  SHF.L.U32 R14, R48, 0x10, RZ ;  /* 0x00000010300e7819 */ /* 0x000fe200000006ff */
[----:B------:R-:W-:Y:S01]  /*61a0*/  IMAD.U32 R75, R68, 0x10000, RZ ;  /* 0x00010000444b7824 */ /* 0x000fe200078e00ff */
[----:B------:R-:W-:Y:S02]  /*61b0*/  PRMT R48, R48, 0x7632, R48 ;  /* 0x0000763230307816 */ /* 0x000fe40000000030 */
[----:B------:R-:W-:Y:S01]  /*61c0*/  PRMT R68, R68, 0x7632, R68 ;  /* 0x0000763244447816 */ /* 0x000fe20000000044 */
[C---:B------:R-:W-:Y:S01]  /*61d0*/  FFMA.FTZ R12, R80.reuse, R13, R15 ;  /* 0x0000000d500c7223 */ /* 0x040fe2000001000f */
[----:B------:R-:W-:Y:S01]  /*61e0*/  PRMT R19, R19, 0x7632, R19 ;  /* 0x0000763213137816 */ /* 0x000fe20000000013 */
[----:B------:R-:W-:Y:S01]  /*61f0*/  FFMA.FTZ R17, R80, R17, R81 ;  /* 0x0000001150117223 */ /* 0x000fe20000010051 */
[----:B------:R-:W-:Y:S01]  /*6200*/  SHF.L.U32 R13, R48, 0x10, RZ ;  /* 0x00000010300d7819 */ /* 0x000fe200000006ff */
[----:B------:R-:W-:Y:S01]  /*6210*/  FFMA.FTZ R83, R75, R14, R83 ;  /* 0x0000000e4b537223 */ /* 0x000fe20000010053 */
[----:B------:R-:W-:-:S02]  /*6220*/  SHF.L.U32 R68, R68, 0x10, RZ ;  /* 0x0000001044447819 */ /* 0x000fc400000006ff */
[----:B------:R-:W-:Y:S02]  /*6230*/  PRMT R14, R49, 0x7632, R14 ;  /* 0x00007632310e7816 */ /* 0x000fe4000000000e */
[----:B------:R-:W-:Y:S01]  /*6240*/  SHF.L.U32 R80, R19, 0x10, RZ ;  /* 0x0000001013507819 */ /* 0x000fe200000006ff */
[----:B------:R-:W-:Y:S01]  /*6250*/  FFMA.FTZ R48, R68, R13, R83 ;  /* 0x0000000d44307223 */ /* 0x000fe20000010053 */
[----:B------:R-:W-:Y:S02]  /*6260*/  SHF.L.U32 R16, R49, 0x10, RZ ;  /* 0x0000001031107819 */ /* 0x000fe400000006ff */
[C---:B------:R-:W-:Y:S01]  /*6270*/  PRMT R81, R69.reuse, 0x7632, R81 ;  /* 0x0000763245517816 */ /* 0x040fe20000000051 */
[----:B------:R-:W-:Y:S02]  /*6280*/  IMAD.U32 R69, R69, 0x10000, RZ ;  /* 0x0001000045457824 */ /* 0x000fe400078e00ff */
[----:B------:R-:W-:Y:S01]  /*6290*/  FFMA.FTZ R80, R89, R80, R12 ;  /* 0x0000005059507223 */ /* 0x000fe2000001000c */
[----:B------:R-:W-:-:S02]  /*62a0*/  SHF.L.U32 R18, R14, 0x10, RZ ;  /* 0x000000100e127819 */ /* 0x000fc400000006ff */
[----:B------:R-:W5:Y:S01]  /*62b0*/  LDG.E.128 R12, desc[UR6][R112.64+0x6800] ;  /* 0x00680006700c7981 */ /* 0x000f62000c1e1d00 */
[--C-:B------:R-:W-:Y:S01]  /*62c0*/  FFMA.FTZ R16, R69, R16, R48.reuse ;  /* 0x0000001045107223 */ /* 0x100fe20000010030 */
[C---:B------:R-:W-:Y:S02]  /*62d0*/  PRMT R48, R40.reuse, 0x7632, R48 ;  /* 0x0000763228307816 */ /* 0x040fe40000000030 */
[----:B------:R-:W-:Y:S02]  /*62e0*/  SHF.L.U32 R81, R81, 0x10, RZ ;  /* 0x0000001051517819 */ /* 0x000fe400000006ff */
[----:B------:R-:W-:Y:S01]  /*62f0*/  SHF.L.U32 R40, R40, 0x10, RZ ;  /* 0x0000001028287819 */ /* 0x000fe200000006ff */
[----:B------:R-:W-:Y:S01]  /*6300*/  FFMA.FTZ R72, R89, R72, R17 ;  /* 0x0000004859487223 */ /* 0x000fe20000010011 */
[----:B------:R-:W-:Y:S01]  /*6310*/  SHF.L.U32 R17, R50, 0x10, RZ ;  /* 0x0000001032117819 */ /* 0x000fe200000006ff */
[----:B------:R-:W-:Y:S01]  /*6320*/  FFMA.FTZ R19, R81, R18, R16 ;  /* 0x0000001251137223 */ /* 0x000fe20000010010 */
[----:B------:R-:W-:Y:S01]  /*6330*/  SHF.L.U32 R49, R48, 0x10, RZ ;  /* 0x0000001030317819 */ /* 0x000fe200000006ff */
[----:B------:R-:W-:-:S02]  /*6340*/  IMAD.U32 R82, R70, 0x10000, RZ ;  /* 0x0001000046527824 */ /* 0x000fc400078e00ff */
[----:B------:R-:W-:Y:S01]  /*6350*/  FFMA.FTZ R83, R75, R40, R92 ;  /* 0x000000284b537223 */ /* 0x000fe2000001005c */
[----:B------:R-:W-:Y:S02]  /*6360*/  PRMT R50, R50, 0x7632, R50 ;  /* 0x0000763232327816 */ /* 0x000fe40000000032 */
[----:B------:R-:W-:Y:S01]  /*6370*/  PRMT R70, R70, 0x7632, R70 ;  /* 0x0000763246467816 */ /* 0x000fe20000000046 */
[----:B------:R-:W-:Y:S01]  /*6380*/  FFMA.FTZ R19, R82, R17, R19 ;  /* 0x0000001152137223 */ /* 0x000fe20000010013 */
[C---:B------:R-:W-:Y:S01]  /*6390*/  PRMT R16, R41.reuse, 0x7632, R16 ;  /* 0x0000763229107816 */ /* 0x040fe20000000010 */
[----:B------:R-:W-:Y:S01]  /*63a0*/  FFMA.FTZ R40, R68, R49, R83 ;  /* 0x0000003144287223 */ /* 0x000fe20000010053 */
[----:B------:R-:W-:Y:S02]  /*63b0*/  SHF.L.U32 R18, R41, 0x10, RZ ;  /* 0x0000001029127819 */ /* 0x000fe400000006ff */
[----:B------:R-:W-:Y:S02]  /*63c0*/  SHF.L.U32 R17, R50, 0x10, RZ ;  /* 0x0000001032117819 */ /* 0x000fe400000006ff */
[----:B------:R-:W-:Y:S01]  /*63d0*/  SHF.L.U32 R70, R70, 0x10, RZ ;  /* 0x0000001046467819 */ /* 0x000fe200000006ff */
[----:B------:R-:W-:Y:S01]  /*63e0*/  FFMA.FTZ R92, R69, R18, R40 ;  /* 0x00000012455c7223 */ /* 0x000fe20000010028 */
[----:B------:R-:W-:-:S02]  /*63f0*/  SHF.L.U32 R50, R16, 0x10, RZ ;  /* 0x0000001010327819 */ /* 0x000fc400000006ff */
[----:B------:R-:W-:Y:S01]  /*6400*/  SHF.L.U32 R41, R42, 0x10, RZ ;  /* 0x000000102a297819 */ /* 0x000fe200000006ff */
[----:B------:R-:W-:Y:S02]  /*6410*/  FFMA.FTZ R48, R70, R17, R19 ;  /* 0x0000001146307223 */ /* 0x000fe40000010013 */
[----:B------:R-:W5:Y:S01]  /*6420*/  LDG.E.128 R16, desc[UR6][R112.64+0xa000] ;  /* 0x00a0000670107981 */ /* 0x000f62000c1e1d00 */
[----:B------:R-:W-:Y:S01]  /*6430*/  FFMA.FTZ R49, R81, R50, R92 ;  /* 0x0000003251317223 */ /* 0x000fe2000001005c */
[----:B------:R-:W-:Y:S02]  /*6440*/  PRMT R42, R42, 0x7632, R42 ;  /* 0x000076322a2a7816 */ /* 0x000fe4000000002a */
[----:B------:R-:W-:Y:S01]  /*6450*/  PRMT R83, R71, 0x7632, R83 ;  /* 0x0000763247537816 */ /* 0x000fe20000000053 */
[----:B------:R-:W-:Y:S01]  /*6460*/  FFMA.FTZ R49, R82, R41, R49 ;  /* 0x0000002952317223 */ /* 0x000fe20000010031 */
[----:B------:R-:W-:Y:S01]  /*6470*/  SHF.L.U32 R40, R51, 0x10, RZ ;  /* 0x0000001033287819 */ /* 0x000fe200000006ff */
[----:B------:R-:W-:Y:S01]  /*6480*/  IMAD.U32 R71, R71, 0x10000, RZ ;  /* 0x0001000047477824 */ /* 0x000fe200078e00ff */
[----:B------:R-:W-:-:S02]  /*6490*/  SHF.L.U32 R41, R42, 0x10, RZ ;  /* 0x000000102a297819 */ /* 0x000fc400000006ff */
[----:B------:R-:W-:Y:S01]  /*64a0*/  PRMT R51, R51, 0x7632, R51 ;  /* 0x0000763233337816 */ /* 0x000fe20000000033 */
[C---:B--2---:R-:W-:Y:S01]  /*64b0*/  IMAD.U32 R92, R20.reuse, 0x10000, RZ ;  /* 0x00010000145c7824 */ /* 0x044fe200078e00ff */
[----:B------:R-:W-:Y:S01]  /*64c0*/  PRMT R50, R20, 0x7632, R50 ;  /* 0x0000763214327816 */ /* 0x000fe20000000032 */
[----:B------:R-:W-:Y:S01]  /*64d0*/  FFMA.FTZ R40, R71, R40, R48 ;  /* 0x0000002847287223 */ /* 0x000fe20000010030 */
[----:B------:R-:W-:Y:S01]  /*64e0*/  SHF.L.U32 R20, R51, 0x10, RZ ;  /* 0x0000001033147819 */ /* 0x000fe200000006ff */
[----:B------:R-:W-:Y:S01]  /*64f0*/  FFMA.FTZ R48, R70, R41, R49 ;  /* 0x0000002946307223 */ /* 0x000fe20000010031 */
[----:B------:R-:W-:Y:S01]  /*6500*/  SHF.L.U32 R83, R83, 0x10, RZ ;  /* 0x0000001053537819 */ /* 0x000fe200000006ff */
[----:B------:R-:W-:Y:S01]  /*6510*/  FFMA.FTZ R91, R75, R92, R91 ;  /* 0x0000005c4b5b7223 */ /* 0x000fe2000001005b */
[----:B------:R-:W-:Y:S02]  /*6520*/  SHF.L.U32 R42, R43, 0x10, RZ ;  /* 0x000000102b2a7819 */ /* 0x000fe400000006ff */
[----:B------:R-:W-:Y:S01]  /*6530*/  SHF.L.U32 R41, R50, 0x10, RZ ;  /* 0x0000001032297819 */ /* 0x000fe200000006ff */
[----:B------:R-:W-:Y:S01]  /*6540*/  FFMA.FTZ R89, R83, R20, R40 ;  /* 0x0000001453597223 */ /* 0x000fe20000010028 */
[C---:B---3--:R-:W-:Y:S01]  /*6550*/  IMAD.U32 R51, R4.reuse, 0x10000, RZ ;  /* 0x0001000004337824 */ /* 0x048fe200078e00ff */
[----:B------:R-:W-:Y:S01]  /*6560*/  PRMT R49, R4, 0x7632, R49 ;  /* 0x0000763204317816 */ /* 0x000fe20000000031 */
[----:B------:R-:W-:Y:S01]  /*6570*/  FFMA.FTZ R48, R71, R42, R48 ;  /* 0x0000002a47307223 */ /* 0x000fe20000010030 */
[----:B------:R-:W-:Y:S01]  /*6580*/  PRMT R20, R43, 0x7632, R20 ;  /* 0x000076322b147816 */ /* 0x000fe20000000014 */
[----:B------:R-:W-:Y:S01]  /*6590*/  FFMA.FTZ R92, R68, R41, R91 ;  /* 0x00000029445c7223 */ /* 0x000fe2000001005b */
[C---:B------:R-:W-:Y:S01]  /*65a0*/  PRMT R4, R21.reuse, 0x7632, R4 ;  /* 0x0000763215047816 */ /* 0x040fe20000000004 */
[----:B------:R-:W2:Y:S01]  /*65b0*/  LDG.E.128 R40, desc[UR6][R112.64+0xd800] ;  /* 0x00d8000670287981 */ /* 0x000ea2000c1e1d00 */
[----:B------:R-:W-:-:S02]  /*65c0*/  SHF.L.U32 R50, R21, 0x10, RZ ;  /* 0x0000001015327819 */ /* 0x000fc400000006ff */
        /* <DEDUP_REMOVED lines=8> */
[----:B------:R-:W-:Y:S01]  /*6650*/  FFMA.FTZ R98, R68, R49, R51 ;  /* 0x0000003144627223 */ /* 0x000fe20000010033 */
[----:B------:R-:W-:Y:S01]  /*6660*/  FFMA.FTZ R90, R83, R20, R48 ;  /* 0x00000014535a7223 */ /* 0x000fe20000010030 */
[----:B------:R-:W-:Y:S01]  /*6670*/  SHF.L.U32 R5, R22, 0x10, RZ ;  /* 0x0000001016057819 */ /* 0x000fe200000006ff */
[----:B------:R-:W3:Y:S01]  /*6680*/  LDG.E.128 R48, desc[UR6][R112.64+0x11000] ;  /* 0x0110000670307981 */ /* 0x000ee2000c1e1d00 */
[----:B------:R-:W-:Y:S01]  /*6690*/  SHF.L.U32 R20, R4, 0x10, RZ ;  /* 0x0000001004147819 */ /* 0x000fe200000006ff */
[----:B------:R-:W-:Y:S01]  /*66a0*/  FFMA.FTZ R98, R69, R92, R98 ;  /* 0x0000005c45627223 */ /* 0x000fe20000010062 */
[----:B------:R-:W-:Y:S01]  /*66b0*/  PRMT R22, R22, 0x7632, R22 ;  /* 0x0000763216167816 */ /* 0x000fe20000000016 */
[----:B------:R-:W-:Y:S01]  /*66c0*/  FFMA.FTZ R21, R82, R5, R21 ;  /* 0x0000000552157223 */ /* 0x000fe20000010015 */
[C---:B------:R-:W-:Y:S01]  /*66d0*/  SHF.L.U32 R97, R8.reuse, 0x10, RZ ;  /* 0x0000001008617819 */ /* 0x040fe200000006ff */
[----:B------:R-:W-:Y:S01]  /*66e0*/  FFMA.FTZ R91, R81, R20, R98 ;  /* 0x00000014515b7223 */ /* 0x000fe20000010062 */
[----:B------:R-:W-:Y:S01]  /*66f0*/  PRMT R20, R8, 0x7632, R20 ;  /* 0x0000763208147816 */ /* 0x000fe20000000014 */
[----:B------:R-:W-:Y:S01]  /*6700*/  IMAD.U32 R5, R22, 0x10000, RZ ;  /* 0x0001000016057824 */ /* 0x000fe200078e00ff */
[----:B------:R-:W-:-:S02]  /*6710*/  PRMT R4, R23, 0x7632, R4 ;  /* 0x0000763217047816 */ /* 0x000fc40000000004 */
[----:B------:R-:W-:Y:S02]  /*6720*/  SHF.L.U32 R92, R23, 0x10, RZ ;  /* 0x00000010175c7819 */ /* 0x000fe400000006ff */
[C---:B------:R-:W-:Y:S02]  /*6730*/  SHF.L.U32 R23, R6.reuse, 0x10, RZ ;  /* 0x0000001006177819 */ /* 0x040fe400000006ff */
[----:B------:R-:W-:Y:S01]  /*6740*/  PRMT R8, R6, 0x7632, R8 ;  /* 0x0000763206087816 */ /* 0x000fe20000000008 */
[--C-:B------:R-:W-:Y:S01]  /*6750*/  FFMA.FTZ R97, R75, R97, R94.reuse ;  /* 0x000000614b617223 */ /* 0x100fe2000001005e */
[----:B------:R-:W-:Y:S01]  /*6760*/  SHF.L.U32 R99, R20, 0x10, RZ ;  /* 0x0000001014637819 */ /* 0x000fe200000006ff */
[----:B------:R-:W-:Y:S01]  /*6770*/  FFMA.FTZ R6, R70, R5, R21 ;  /* 0x0000000546067223 */ /* 0x000fe20000010015 */
[----:B------:R-:W-:Y:S01]  /*6780*/  SHF.L.U32 R5, R8, 0x10, RZ ;  /* 0x0000001008057819 */ /* 0x000fe200000006ff */
[----:B------:R-:W-:Y:S01]  /*6790*/  FFMA.FTZ R91, R82, R23, R91 ;  /* 0x00000017525b7223 */ /* 0x000fe2000001005b */
[C---:B------:R-:W-:Y:S01]  /*67a0*/  PRMT R94, R9.reuse, 0x7632, R94 ;  /* 0x00007632095e7816 */ /* 0x040fe2000000005e */
[----:B------:R-:W-:Y:S01]  /*67b0*/  FFMA.FTZ R100, R68, R99, R97 ;  /* 0x0000006344647223 */ /* 0x000fe20000010061 */
[----:B------:R-:W-:Y:S01]  /*67c0*/  SHF.L.U32 R98, R9, 0x10, RZ ;  /* 0x0000001009627819 */ /* 0x000fe200000006ff */
[C---:B------:R-:W-:Y:S01]  /*67d0*/  IMAD.U32 R8, R7.reuse, 0x10000, RZ ;  /* 0x0001000007087824 */ /* 0x040fe200078e00ff */
        /* <DEDUP_REMOVED lines=8> */
[----:B------:R-:W-:Y:S01]  /*6860*/  SHF.L.U32 R7, R10, 0x10, RZ ;  /* 0x000000100a077819 */ /* 0x000fe200000006ff */
[----:B------:R-:W-:Y:S01]  /*6870*/  FFMA.FTZ R9, R81, R94, R98 ;  /* 0x0000005e51097223 */ /* 0x000fe20000010062 */
[C---:B----4-:R-:W-:Y:S01]  /*6880*/  PRMT R8, R24.reuse, 0x7632, R8 ;  /* 0x0000763218087816 */ /* 0x050fe20000000008 */
[----:B------:R-:W-:Y:S01]  /*6890*/  IMAD.U32 R24, R24, 0x10000, RZ ;  /* 0x0001000018187824 */ /* 0x000fe200078e00ff */
[----:B------:R-:W-:Y:S01]  /*68a0*/  PRMT R10, R10, 0x7632, R10 ;  /* 0x000076320a0a7816 */ /* 0x000fe2000000000a */
[----:B------:R-:W-:Y:S01]  /*68b0*/  FFMA.FTZ R91, R83, R6, R5 ;  /* 0x00000006535b7223 */ /* 0x000fe20000010005 */
[----:B------:R-:W-:Y:S01]  /*68c0*/  SHF.L.U32 R5, R8, 0x10, RZ ;  /* 0x0000001008057819 */ /* 0x000fe200000006ff */
[----:B------:R-:W-:Y:S01]  /*68d0*/  FFMA.FTZ R97, R82, R7, R9 ;  /* 0x0000000752617223 */ /* 0x000fe20000010009 */
[----:B------:R-:W-:Y:S01]  /*68e0*/  FFMA.FTZ R93, R75, R24, R93 ;  /* 0x000000184b5d7223 */ /* 0x000fe2000001005d */
[----:B------:R-:W-:-:S02]  /*68f0*/  SHF.L.U32 R4, R4, 0x10, RZ ;  /* 0x0000001004047819 */ /* 0x000fc400000006ff */
[----:B------:R-:W-:Y:S01]  /*6900*/  SHF.L.U32 R9, R10, 0x10, RZ ;  /* 0x000000100a097819 */ /* 0x000fe200000006ff */
[----:B------:R-:W-:Y:S01]  /*6910*/  FFMA.FTZ R98, R68, R5, R93 ;  /* 0x0000000544627223 */ /* 0x000fe2000001005d */
[C---:B------:R-:W-:Y:S02]  /*6920*/  PRMT R8, R25.reuse, 0x7632, R8 ;  /* 0x0000763219087816 */ /* 0x040fe40000000008 */
[----:B------:R-:W-:Y:S01]  /*6930*/  SHF.L.U32 R24, R25, 0x10, RZ ;  /* 0x0000001019187819 */ /* 0x000fe200000006ff */
[----:B------:R-:W-:Y:S01]  /*6940*/  FFMA.FTZ R92, R83, R4, R92 ;  /* 0x00000004535c7223 */ /* 0x000fe2000001005c */
[----:B------:R-:W-:Y:S01]  /*6950*/  FFMA.FTZ R10, R70, R9, R97 ;  /* 0x00000009460a7223 */ /* 0x000fe20000010061 */
[----:B------:R-:W4:Y:S01]  /*6960*/  LDG.E.128 R4, desc[UR6][R112.64+0x18000] ;  /* 0x0180000670047981 */ /* 0x000f22000c1e1d00 */
[----:B------:R-:W-:Y:S01]  /*6970*/  SHF.L.U32 R94, R8, 0x10, RZ ;  /* 0x00000010085e7819 */ /* 0x000fe200000006ff */
[----:B------:R-:W-:Y:S01]  /*6980*/  FFMA.FTZ R24, R69, R24, R98 ;  /* 0x0000001845187223 */ /* 0x000fe20000010062 */
[----:B-----5:R-:W-:-:S02]  /*6990*/  SHF.L.U32 R97, R32, 0x10, RZ ;  /* 0x0000001020617819 */ /* 0x020fc400000006ff */
[----:B------:R-:W-:Y:S01]  /*69a0*/  PRMT R32, R32, 0x7632, R32 ;  /* 0x0000763220207816 */ /* 0x000fe20000000020 */
        /* <DEDUP_REMOVED lines=8> */
[----:B------:R-:W-:Y:S01]  /*6a30*/  PRMT R24, R11, 0x7632, R24 ;  /* 0x000076320b187816 */ /* 0x000fe20000000018 */
[----:B------:R-:W-:Y:S01]  /*6a40*/  FFMA.FTZ R100, R68, R97, R99 ;  /* 0x0000006144647223 */ /* 0x000fe20000010063 */
[----:B------:R-:W5:Y:S01]  /*6a50*/  LDG.E.128 R8, desc[UR6][R112.64+0x1b800] ;  /* 0x01b8000670087981 */ /* 0x000f62000c1e1d00 */
[----:B------:R-:W-:-:S02]  /*6a60*/  PRMT R32, R33, 0x7632, R32 ;  /* 0x0000763221207816 */ /* 0x000fc40000000020 */
[----:B------:R-:W-:Y:S01]  /*6a70*/  SHF.L.U32 R98, R33, 0x10, RZ ;  /* 0x0000001021627819 */ /* 0x000fe200000006ff */
[----:B------:R-:W-:Y:S01]  /*6a80*/  IMAD.U32 R25, R26, 0x10000, RZ ;  /* 0x000100001a197824 */ /* 0x000fe200078e00ff */
[----:B------:R-:W-:-:S03]  /*6a90*/  SHF.L.U32 R32, R32, 0x10, RZ ;  /* 0x0000001020207819 */ /* 0x000fc600000006ff */
[----:B------:R-:W-:Y:S01]  /*6aa0*/  FFMA.FTZ R98, R69, R98, R100 ;  /* 0x0000006245627223 */ /* 0x000fe20000010064 */
[----:B------:R-:W-:Y:S01]  /*6ab0*/  FFMA.FTZ R26, R70, R25, R93 ;  /* 0x00000019461a7223 */ /* 0x000fe2000001005d */
[----:B------:R-:W-:Y:S02]  /*6ac0*/  SHF.L.U32 R24, R24, 0x10, RZ ;  /* 0x0000001018187819 */ /* 0x000fe400000006ff */
[C---:B------:R-:W-:Y:S01]  /*6ad0*/  PRMT R25, R34.reuse, 0x7632, R25 ;  /* 0x0000763222197816 */ /* 0x040fe20000000019 */
[----:B------:R-:W-:Y:S01]  /*6ae0*/  FFMA.FTZ R93, R81, R32, R98 ;  /* 0x00000020515d7223 */ /* 0x000fe20000010062 */
[----:B------:R-:W-:Y:S01]  /*6af0*/  SHF.L.U32 R33, R34, 0x10, RZ ;  /* 0x0000001022217819 */ /* 0x000fe200000006ff */
[----:B------:R-:W-:Y:S01]  /*6b00*/  FFMA.FTZ R88, R83, R24, R94 ;  /* 0x0000001853587223 */ /* 0x000fe2000001005e */
[----:B------:R-:W-:Y:S01]  /*6b10*/  PRMT R34, R52, 0x7632, R34 ;  /* 0x0000763234227816 */ /* 0x000fe20000000022 */
[----:B------:R-:W-:Y:S01]  /*6b20*/  IMAD.U32 R25, R25, 0x10000, RZ ;  /* 0x0001000019197824 */ /* 0x000fe200078e00ff */
[----:B------:R-:W-:Y:S01]  /*6b30*/  SHF.L.U32 R24, R27, 0x10, RZ ;  /* 0x000000101b187819 */ /* 0x000fe200000006ff */
[----:B------:R-:W-:Y:S01]  /*6b40*/  FFMA.FTZ R33, R82, R33, R93 ;  /* 0x0000002152217223 */ /* 0x000fe2000001005d */
[----:B------:R-:W-:-:S03]  /*6b50*/  SHF.L.U32 R52, R52, 0x10, RZ ;  /* 0x0000001034347819 */ /* 0x000fc600000006ff */
[----:B------:R-:W-:Y:S01]  /*6b60*/  FFMA.FTZ R32, R70, R25, R33 ;  /* 0x0000001946207223 */ /* 0x000fe20000010021 */
[----:B------:R-:W-:Y:S01]  /*6b70*/  SHF.L.U32 R25, R34, 0x10, RZ ;  /* 0x0000001022197819 */ /* 0x000fe200000006ff */
[----:B------:R-:W-:Y:S01]  /*6b80*/  FFMA.FTZ R24, R71, R24, R26 ;  /* 0x0000001847187223 */ /* 0x000fe2000001001a */
[----:B------:R-:W-:Y:S01]  /*6b90*/  FFMA.FTZ R95, R75, R52, R95 ;  /* 0x000000344b5f7223 */ /* 0x000fe2000001005f */
[----:B------:R-:W-:Y:S02]  /*6ba0*/  SHF.L.U32 R26, R35, 0x10, RZ ;  /* 0x00000010231a7819 */ /* 0x000fe400000006ff */
[----:B------:R-:W-:Y:S01]  /*6bb0*/  SHF.L.U32 R34, R53, 0x10, RZ ;  /* 0x0000001035227819 */ /* 0x000fe200000006ff */
[----:B------:R-:W-:Y:S02]  /*6bc0*/  FFMA.FTZ R52, R68, R25, R95 ;  /* 0x0000001944347223 */ /* 0x000fe4000001005f */
[--C-:B------:R-:W-:Y:S01]  /*6bd0*/  FFMA.FTZ R93, R71, R26, R32.reuse ;  /* 0x0000001a475d7223 */ /* 0x100fe20000010020 */
[----:B------:R-:W-:Y:S01]  /*6be0*/  PRMT R32, R53, 0x7632, R32 ;  /* 0x0000763235207816 */ /* 0x000fe20000000020 */
[----:B------:R-:W-:Y:S01]  /*6bf0*/  FFMA.FTZ R34, R69, R34, R52 ;  /* 0x0000002245227223 */ /* 0x000fe20000010034 */
[----:B------:R-:W-:-:S02]  /*6c00*/  SHF.L.U32 R52, R60, 0x10, RZ ;  /* 0x000000103c347819 */ /* 0x000fc400000006ff */
[----:B------:R-:W-:Y:S02]  /*6c10*/  PRMT R27, R27, 0x7632, R27 ;  /* 0x000076321b1b7816 */ /* 0x000fe4000000001b */
[----:B------:R-:W-:Y:S02]  /*6c20*/  PRMT R60, R60, 0x7632, R60 ;  /* 0x000076323c3c7816 */ /* 0x000fe4000000003c */
[----:B------:R-:W-:Y:S02]  /*6c30*/  PRMT R35, R35, 0x7632, R35 ;  /* 0x0000763223237816 */ /* 0x000fe40000000023 */
[----:B------:R-:W-:Y:S01]  /*6c40*/  SHF.L.U32 R32, R32, 0x10, RZ ;  /* 0x0000001020207819 */ /* 0x000fe200000006ff */
[----:B------:R-:W-:Y:S01]  /*6c50*/  IMAD.U32 R94, R27, 0x10000, RZ ;  /* 0x000100001b5e7824 */ /* 0x000fe200078e00ff */
[----:B------:R-:W-:Y:S01]  /*6c60*/  SHF.L.U32 R26, R35, 0x10, RZ ;  /* 0x00000010231a7819 */ /* 0x000fe200000006ff */
[----:B------:R-:W-:Y:S01]  /*6c70*/  FFMA.FTZ R73, R75, R52, R73 ;  /* 0x000000344b497223 */ /* 0x000fe20000010049 */
[----:B------:R-:W-:Y:S01]  /*6c80*/  SHF.L.U32 R25, R54, 0x10, RZ ;  /* 0x0000001036197819 */ /* 0x000fe200000006ff */
[----:B------:R-:W-:-:S02]  /*6c90*/  IMAD.U32 R33, R60, 0x10000, RZ ;  /* 0x000100003c217824 */ /* 0x000fc400078e00ff */
[----:B------:R-:W-:Y:S01]  /*6ca0*/  FFMA.FTZ R27, R81, R32, R34 ;  /* 0x00000020511b7223 */ /* 0x000fe20000010022 */
[----:B------:R-:W-:Y:S01]  /*6cb0*/  PRMT R54, R54, 0x7632, R54 ;  /* 0x0000763236367816 */ /* 0x000fe20000000036 */
[C-C-:B------:R-:W-:Y:S01]  /*6cc0*/  FFMA.FTZ R94, R83.reuse, R94, R24.reuse ;  /* 0x0000005e535e7223 */ /* 0x140fe20000010018 */
[----:B------:R-:W-:Y:S01]  /*6cd0*/  FFMA.FTZ R34, R68, R33, R73 ;  /* 0x0000002144227223 */ /* 0x000fe20000010049 */
[----:B------:R-:W-:Y:S01]  /*6ce0*/  FFMA.FTZ R93, R83, R26, R93 ;  /* 0x0000001a535d7223 */ /* 0x000fe2000001005d */
[----:B------:R-:W-:Y:S01]  /*6cf0*/  FFMA.FTZ R27, R82, R25, R27 ;  /* 0x00000019521b7223 */ /* 0x000fe2000001001b */
[----:B------:R-:W-:Y:S02]  /*6d00*/  SHF.L.U32 R33, R84, 0x10, RZ ;  /* 0x0000001054217819 */ /* 0x000fe400000006ff */
[----:B------:R-:W-:Y:S02]  /*6d10*/  SHF.L.U32 R25, R54, 0x10, RZ ;  /* 0x0000001036197819 */ /* 0x000fe400000006ff */
[----:B------:R-:W-:-:S02]  /*6d20*/  PRMT R24, R61, 0x7632, R24 ;  /* 0x000076323d187816 */ /* 0x000fc40000000018 */
[----:B------:R-:W-:Y:S02]  /*6d30*/  SHF.L.U32 R26, R61, 0x10, RZ ;  /* 0x000000103d1a7819 */ /* 0x000fe400000006ff */
[----:B------:R-:W-:Y:S01]  /*6d40*/  PRMT R84, R84, 0x7632, R84 ;  /* 0x0000763254547816 */ /* 0x000fe20000000054 */
[----:B------:R-:W-:Y:S01]  /*6d50*/  FFMA.FTZ R35, R75, R33, R96 ;  /* 0x000000214b237223 */ /* 0x000fe20000010060 */
[----:B------:R-:W-:Y:S01]  /*6d60*/  FFMA.FTZ R54, R70, R25, R27 ;  /* 0x0000001946367223 */ /* 0x000fe2000001001b */
[----:B------:R-:W-:Y:S02]  /*6d70*/  IMAD.U32 R32, R24, 0x10000, RZ ;  /* 0x0001000018207824 */ /* 0x000fe400078e00ff */
[----:B------:R-:W-:Y:S01]  /*6d80*/  FFMA.FTZ R34, R69, R26, R34 ;  /* 0x0000001a45227223 */ /* 0x000fe20000010022 */
[----:B------:R-:W-:Y:S01]  /*6d90*/  SHF.L.U32 R33, R84, 0x10, RZ ;  /* 0x0000001054217819 */ /* 0x000fe200000006ff */
[----:B------:R-:W5:Y:S01]  /*6da0*/  LDG.E.128 R24, desc[UR6][R112.64+0x1f000] ;  /* 0x01f0000670187981 */ /* 0x000f62000c1e1d00 */
[----:B------:R-:W-:-:S02]  /*6db0*/  PRMT R52, R55, 0x7632, R52 ;  /* 0x0000763237347816 */ /* 0x000fc40000000034 */
[----:B------:R-:W-:Y:S01]  /*6dc0*/  SHF.L.U32 R60, R55, 0x10, RZ ;  /* 0x00000010373c7819 */ /* 0x000fe200000006ff */
[----:B------:R-:W-:Y:S01]  /*6dd0*/  FFMA.FTZ R55, R81, R32, R34 ;  /* 0x0000002051377223 */ /* 0x000fe20000010022 */
[----:B------:R-:W-:Y:S01]  /*6de0*/  FFMA.FTZ R98, R68, R33, R35 ;  /* 0x0000002144627223 */ /* 0x000fe20000010023 */
[C---:B------:R-:W-:Y:S01]  /*6df0*/  PRMT R61, R85.reuse, 0x7632, R61 ;  /* 0x00007632553d7816 */ /* 0x040fe2000000003d */
[----:B------:R-:W5:Y:S01]  /*6e00*/  LDG.E.128 R32, desc[UR6][R112.64+0x22800] ;  /* 0x0228000670207981 */ /* 0x000f62000c1e1d00 */
        /* <DEDUP_REMOVED lines=12> */
[----:B------:R-:W-:Y:S01]  /*6ed0*/  FFMA.FTZ R62, R70, R53, R61 ;  /* 0x00000035463e7223 */ /* 0x000fe2000001003d */
[----:B------:R-:W-:Y:S01]  /*6ee0*/  SHF.L.U32 R60, R63, 0x10, RZ ;  /* 0x000000103f3c7819 */ /* 0x000fe200000006ff */
[----:B------:R-:W-:Y:S01]  /*6ef0*/  FFMA.FTZ R85, R82, R85, R95 ;  /* 0x0000005552557223 */ /* 0x000fe2000001005f */
[----:B------:R-:W-:-:S02]  /*6f00*/  SHF.L.U32 R73, R73, 0x10, RZ ;  /* 0x0000001049497819 */ /* 0x000fc400000006ff */
[----:B------:R-:W-:Y:S02]  /*6f10*/  PRMT R55, R63, 0x7632, R55 ;  /* 0x000076323f377816 */ /* 0x000fe40000000037 */
[C---:B------:R-:W-:Y:S01]  /*6f20*/  SHF.L.U32 R96, R28.reuse, 0x10, RZ ;  /* 0x000000101c607819 */ /* 0x040fe200000006ff */
[----:B------:R-:W-:Y:S01]  /*6f30*/  FFMA.FTZ R84, R83, R52, R54 ;  /* 0x0000003453547223 */ /* 0x000fe20000010036 */
[----:B------:R-:W-:Y:S01]  /*6f40*/  PRMT R28, R28, 0x7632, R28 ;  /* 0x000076321c1c7816 */ /* 0x000fe2000000001c */
[----:B------:R-:W-:Y:S01]  /*6f50*/  FFMA.FTZ R60, R71, R60, R62 ;  /* 0x0000003c473c7223 */ /* 0x000fe2000001003e */
[----:B------:R-:W-:Y:S01]  /*6f60*/  SHF.L.U32 R54, R87, 0x10, RZ ;  /* 0x0000001057367819 */ /* 0x000fe200000006ff */
[----:B------:R-:W-:Y:S01]  /*6f70*/  FFMA.FTZ R62, R70, R73, R85 ;  /* 0x00000049463e7223 */ /* 0x000fe20000010055 */
[----:B------:R-:W-:Y:S02]  /*6f80*/  IMAD.U32 R52, R55, 0x10000, RZ ;  /* 0x0001000037347824 */ /* 0x000fe400078e00ff */
[----:B------:R-:W-:Y:S01]  /*6f90*/  FFMA.FTZ R61, R75, R96, R3 ;  /* 0x000000604b3d7223 */ /* 0x000fe20000010003 */
[----:B------:R-:W-:Y:S01]  /*6fa0*/  SHF.L.U32 R3, R28, 0x10, RZ ;  /* 0x000000101c037819 */ /* 0x000fe200000006ff */
[----:B------:R-:W-:Y:S01]  /*6fb0*/  FFMA.FTZ R86, R71, R54, R62 ;  /* 0x0000003647567223 */ /* 0x000fe2000001003e */
[--C-:B------:R-:W-:Y:S01]  /*6fc0*/  FFMA.FTZ R73, R83, R52, R60.reuse ;  /* 0x0000003453497223 */ /* 0x100fe2000001003c */
[C---:B------:R-:W-:Y:S01]  /*6fd0*/  SHF.L.U32 R62, R56.reuse, 0x10, RZ ;  /* 0x00000010383e7819 */ /* 0x040fe200000006ff */
[C---:B------:R-:W-:Y:S01]  /*6fe0*/  IMAD.U32 R28, R29.reuse, 0x10000, RZ ;  /* 0x000100001d1c7824 */ /* 0x040fe200078e00ff */
        /* <DEDUP_REMOVED lines=8> */
[----:B------:R-:W-:-:S02]  /*7070*/  SHF.L.U32 R56, R29, 0x10, RZ ;  /* 0x000000101d387819 */ /* 0x000fc400000006ff */
[C---:B------:R-:W-:Y:S01]  /*7080*/  SHF.L.U32 R96, R57.reuse, 0x10, RZ ;  /* 0x0000001039607819 */ /* 0x040fe200000006ff */
[----:B------:R-:W-:Y:S01]  /*7090*/  FFMA.FTZ R98, R68, R3, R61 ;  /* 0x0000000344627223 */ /* 0x000fe2000001003d */
[----:B------:R-:W-:Y:S01]  /*70a0*/  PRMT R57, R57, 0x7632, R57 ;  /* 0x0000763239397816 */ /* 0x000fe20000000039 */
[----:B------:R-:W5:Y:S01]  /*70b0*/  LDG.E.128 R60, desc[UR6][R112.64+0x29800] ;  /* 0x02980006703c7981 */ /* 0x000f62000c1e1d00 */
[----:B------:R-:W-:Y:S01]  /*70c0*/  SHF.L.U32 R28, R87, 0x10, RZ ;  /* 0x00000010571c7819 */ /* 0x000fe200000006ff */
[----:B------:R-:W-:Y:S01]  /*70d0*/  FFMA.FTZ R85, R81, R56, R74 ;  /* 0x0000003851557223 */ /* 0x000fe2000001004a */
[C---:B------:R-:W-:Y:S01]  /*70e0*/  IMAD.U32 R29, R30.reuse, 0x10000, RZ ;  /* 0x000100001e1d7824 */ /* 0x040fe200078e00ff */
[----:B------:R-:W-:Y:S01]  /*70f0*/  SHF.L.U32 R56, R57, 0x10, RZ ;  /* 0x0000001039387819 */ /* 0x000fe200000006ff */
[----:B------:R-:W-:Y:S01]  /*7100*/  FFMA.FTZ R96, R69, R96, R98 ;  /* 0x0000006045607223 */ /* 0x000fe20000010062 */
[----:B------:R-:W-:Y:S01]  /*7110*/  PRMT R30, R30, 0x7632, R30 ;  /* 0x000076321e1e7816 */ /* 0x000fe2000000001e */
[----:B------:R-:W-:Y:S01]  /*7120*/  FFMA.FTZ R3, R83, R28, R86 ;  /* 0x0000001c53037223 */ /* 0x000fe20000010056 */
[C---:B------:R-:W-:Y:S01]  /*7130*/  PRMT R74, R31.reuse, 0x7632, R74 ;  /* 0x000076321f4a7816 */ /* 0x040fe2000000004a */
[----:B------:R-:W-:Y:S01]  /*7140*/  FFMA.FTZ R85, R82, R29, R85 ;  /* 0x0000001d52557223 */ /* 0x000fe20000010055 */
[----:B------:R-:W-:Y:S01]  /*7150*/  SHF.L.U32 R28, R31, 0x10, RZ ;  /* 0x000000101f1c7819 */ /* 0x000fe200000006ff */
[----:B------:R-:W-:Y:S01]  /*7160*/  FFMA.FTZ R57, R81, R56, R96 ;  /* 0x0000003851397223 */ /* 0x000fe20000010060 */
[----:B------:R-:W-:-:S02]  /*7170*/  SHF.L.U32 R31, R58, 0x10, RZ ;  /* 0x000000103a1f7819 */ /* 0x000fc400000006ff */
[----:B------:R-:W-:Y:S01]  /*7180*/  SHF.L.U32 R29, R30, 0x10, RZ ;  /* 0x000000101e1d7819 */ /* 0x000fe200000006ff */
[C---:B------:R-:W-:Y:S01]  /*7190*/  IMAD.U32 R56, R36.reuse, 0x10000, RZ ;  /* 0x0001000024387824 */ /* 0x040fe200078e00ff */
[----:B------:R-:W-:Y:S01]  /*71a0*/  PRMT R30, R36, 0x7632, R30 ;  /* 0x00007632241e7816 */ /* 0x000fe2000000001e */
[----:B------:R-:W-:Y:S01]  /*71b0*/  FFMA.FTZ R31, R82, R31, R57 ;  /* 0x0000001f521f7223 */ /* 0x000fe20000010039 */
[----:B------:R-:W-:Y:S01]  /*71c0*/  PRMT R58, R58, 0x7632, R58 ;  /* 0x000076323a3a7816 */ /* 0x000fe2000000003a */
[----:B------:R-:W-:Y:S01]  /*71d0*/  FFMA.FTZ R36, R70, R29, R85 ;  /* 0x0000001d46247223 */ /* 0x000fe20000010055 */
[----:B------:R-:W-:Y:S01]  /*71e0*/  SHF.L.U32 R57, R30, 0x10, RZ ;  /* 0x000000101e397819 */ /* 0x000fe200000006ff */
[----:B------:R-:W-:Y:S01]  /*71f0*/  FFMA.FTZ R85, R75, R56, R72 ;  /* 0x000000384b557223 */ /* 0x000fe20000010048 */
[----:B------:R-:W-:Y:S02]  /*7200*/  SHF.L.U32 R29, R58, 0x10, RZ ;  /* 0x000000103a1d7819 */ /* 0x000fe400000006ff */
[C---:B------:R-:W-:Y:S01]  /*7210*/  PRMT R30, R37.reuse, 0x7632, R30 ;  /* 0x00007632251e7816 */ /* 0x040fe2000000001e */
[----:B------:R-:W-:Y:S01]  /*7220*/  FFMA.FTZ R72, R68, R57, R85 ;  /* 0x0000003944487223 */ /* 0x000fe20000010055 */
[----:B------:R-:W-:-:S02]  /*7230*/  SHF.L.U32 R58, R37, 0x10, RZ ;  /* 0x00000010253a7819 */ /* 0x000fc400000006ff */
[----:B------:R-:W-:-:S03]  /*7240*/  SHF.L.U32 R86, R30, 0x10, RZ ;  /* 0x000000101e567819 */ /* 0x000fc600000006ff */
[----:B------:R-:W-:Y:S01]  /*7250*/  FFMA.FTZ R58, R69, R58, R72 ;  /* 0x0000003a453a7223 */ /* 0x000fe20000010048 */
[----:B------:R-:W-:Y:S01]  /*7260*/  FFMA.FTZ R36, R71, R28, R36 ;  /* 0x0000001c47247223 */ /* 0x000fe20000010024 */
[----:B------:R-:W-:Y:S01]  /*7270*/  FFMA.FTZ R56, R70, R29, R31 ;  /* 0x0000001d46387223 */ /* 0x000fe2000001001f */
[----:B------:R-:W-:Y:S01]  /*7280*/  SHF.L.U32 R37, R38, 0x10, RZ ;  /* 0x0000001026257819 */ /* 0x000fe200000006ff */
[----:B------:R-:W5:Y:S01]  /*7290*/  LDG.E.128 R28, desc[UR6][R112.64+0x2d000] ;  /* 0x02d00006701c7981 */ /* 0x000f62000c1e1d00 */
[----:B------:R-:W-:Y:S01]  /*72a0*/  FFMA.FTZ R57, R81, R86, R58 ;  /* 0x0000005651397223 */ /* 0x000fe2000001003a */
[C---:B------:R-:W-:Y:S01]  /*72b0*/  IMAD.U32 R72, R59.reuse, 0x10000, RZ ;  /* 0x000100003b487824 */ /* 0x040fe200078e00ff */
[----:B------:R-:W-:Y:S02]  /*72c0*/  PRMT R85, R59, 0x7632, R85 ;  /* 0x000076323b557816 */ /* 0x000fe40000000055 */
[----:B------:R-:W-:Y:S01]  /*72d0*/  FFMA.FTZ R95, R82, R37, R57 ;  /* 0x00000025525f7223 */ /* 0x000fe20000010039 */
[----:B------:R-:W-:-:S02]  /*72e0*/  FFMA.FTZ R72, R71, R72, R56 ;  /* 0x0000004847487223 */ /* 0x000fc40000010038 */
[----:B------:R-:W5:Y:S01]  /*72f0*/  LDG.E.128 R56, desc[UR6][R112.64+0x30800] ;  /* 0x0308000670387981 */ /* 0x000f62000c1e1d00 */
[----:B------:R-:W-:Y:S02]  /*7300*/  PRMT R38, R38, 0x7632, R38 ;  /* 0x0000763226267816 */ /* 0x000fe40000000026 */
[----:B------:R-:W-:Y:S02]  /*7310*/  SHF.L.U32 R100, R44, 0x10, RZ ;  /* 0x000000102c647819 */ /* 0x000fe400000006ff */
[----:B------:R-:W-:Y:S02]  /*7320*/  SHF.L.U32 R87, R38, 0x10, RZ ;  /* 0x0000001026577819 */ /* 0x000fe400000006ff */
[----:B------:R-:W-:Y:S02]  /*7330*/  SHF.L.U32 R37, R64, 0x10, RZ ;  /* 0x0000001040257819 */ /* 0x000fe400000006ff */
[----:B------:R-:W-:Y:S02]  /*7340*/  PRMT R44, R44, 0x7632, R44 ;  /* 0x000076322c2c7816 */ /* 0x000fe4000000002c */
[----:B------:R-:W-:Y:S01]  /*7350*/  PRMT R38, R64, 0x7632, R38 ;  /* 0x0000763240267816 */ /* 0x000fe20000000026 */
[----:B------:R-:W-:Y:S01]  /*7360*/  FFMA.FTZ R98, R70, R87, R95 ;  /* 0x0000005746627223 */ /* 0x000fe2000001005f */
[----:B------:R-:W-:Y:S01]  /*7370*/  SHF.L.U32 R87, R44, 0x10, RZ ;  /* 0x000000102c577819 */ /* 0x000fe200000006ff */
[----:B------:R-:W-:Y:S01]  /*7380*/  IMAD.U32 R96, R39, 0x10000, RZ ;  /* 0x0001000027607824 */ /* 0x000fe200078e00ff */
[----:B------:R-:W-:Y:S01]  /*7390*/  SHF.L.U32 R38, R38, 0x10, RZ ;  /* 0x0000001026267819 */ /* 0x000fe200000006ff */
[----:B------:R-:W-:Y:S01]  /*73a0*/  FFMA.FTZ R89, R37, R100, R89 ;  /* 0x0000006425597223 */ /* 0x000fe20000010059 */
[----:B------:R-:W-:-:S02]  /*73b0*/  PRMT R86, R39, 0x7632, R86 ;  /* 0x0000763227567816 */ /* 0x000fc40000000056 */
[----:B------:R-:W-:Y:S01]  /*73c0*/  SHF.L.U32 R39, R76, 0x10, RZ ;  /* 0x000000104c277819 */ /* 0x000fe200000006ff */
[----:B------:R-:W-:Y:S01]  /*73d0*/  FFMA.FTZ R102, R38, R87, R89 ;  /* 0x0000005726667223 */ /* 0x000fe20000010059 */
[C---:B------:R-:W-:Y:S02]  /*73e0*/  PRMT R64, R45.reuse, 0x7632, R64 ;  /* 0x000076322d407816 */ /* 0x040fe40000000040 */
[----:B------:R-:W-:Y:S02]  /*73f0*/  SHF.L.U32 R100, R45, 0x10, RZ ;  /* 0x000000102d647819 */ /* 0x000fe400000006ff */
[C---:B------:R-:W-:Y:S01]  /*7400*/  PRMT R44, R65.reuse, 0x7632, R44 ;  /* 0x00007632412c7816 */ /* 0x040fe2000000002c */
[----:B------:R-:W-:Y:S02]  /*7410*/  IMAD.U32 R65, R65, 0x10000, RZ ;  /* 0x0001000041417824 */ /* 0x000fe400078e00ff */
[----:B------:R-:W-:Y:S01]  /*7420*/  FFMA.FTZ R87, R75, R39, R80 ;  /* 0x000000274b577223 */ /* 0x000fe20000010050 */
[----:B------:R-:W-:-:S02]  /*7430*/  SHF.L.U32 R64, R64, 0x10, RZ ;  /* 0x0000001040407819 */ /* 0x000fc400000006ff */
[----:B------:R-:W-:Y:S01]  /*7440*/  SHF.L.U32 R39, R44, 0x10, RZ ;  /* 0x000000102c277819 */ /* 0x000fe200000006ff */
[----:B------:R-:W-:Y:S01]  /*7450*/  FFMA.FTZ R100, R65, R100, R102 ;  /* 0x0000006441647223 */ /* 0x000fe20000010066 */
[----:B------:R-:W-:Y:S02]  /*7460*/  PRMT R76, R76, 0x7632, R76 ;  /* 0x000076324c4c7816 */ /* 0x000fe4000000004c */
[----:B------:R-:W-:Y:S01]  /*7470*/  SHF.L.U32 R89, R46, 0x10, RZ ;  /* 0x000000102e597819 */ /* 0x000fe200000006ff */
[----:B------:R-:W-:Y:S01]  /*7480*/  FFMA.FTZ R95, R39, R64, R100 ;  /* 0x00000040275f7223 */ /* 0x000fe20000010064 */
[----:B------:R-:W-:Y:S02]  /*7490*/  SHF.L.U32 R44, R66, 0x10, RZ ;  /* 0x00000010422c7819 */ /* 0x000fe400000006ff */
[----:B------:R-:W-:Y:S02]  /*74a0*/  PRMT R46, R46, 0x7632, R46 ;  /* 0x000076322e2e7816 */ /* 0x000fe4000000002e */
        /* <DEDUP_REMOVED lines=11> */
[----:B------:R-:W-:Y:S01]  /*7560*/  PRMT R47, R47, 0x7632, R47 ;  /* 0x000076322f2f7816 */ /* 0x000fe2000000002f */
[----:B------:R-:W-:Y:S01]  /*7570*/  FFMA.FTZ R68, R69, R64, R68 ;  /* 0x0000004045447223 */ /* 0x000fe20000010044 */
[C---:B------:R-:W-:Y:S02]  /*7580*/  PRMT R66, R12.reuse, 0x7632, R66 ;  /* 0x000076320c427816 */ /* 0x040fe40000000042 */
[----:B------:R-:W-:Y:S01]  /*7590*/  SHF.L.U32 R69, R12, 0x10, RZ ;  /* 0x000000100c457819 */ /* 0x000fe200000006ff */
[----:B------:R-:W-:Y:S01]  /*75a0*/  FFMA.FTZ R75, R46, R75, R87 ;  /* 0x0000004b2e4b7223 */ /* 0x000fe20000010057 */
[----:B------:R-:W-:Y:S02]  /*75b0*/  SHF.L.U32 R47, R47, 0x10, RZ ;  /* 0x000000102f2f7819 */ /* 0x000fe400000006ff */
[----:B------:R-:W-:Y:S02]  /*75c0*/  SHF.L.U32 R12, R67, 0x10, RZ ;  /* 0x00000010430c7819 */ /* 0x000fe400000006ff */
[----:B------:R-:W-:-:S03]  /*75d0*/  PRMT R77, R77, 0x7632, R77 ;  /* 0x000076324d4d7816 */ /* 0x000fc6000000004d */
[----:B------:R-:W-:Y:S01]  /*75e0*/  FFMA.FTZ R75, R12, R47, R75 ;  /* 0x0000002f0c4b7223 */ /* 0x000fe2000001004b */
[----:B------:R-:W-:Y:S01]  /*75f0*/  SHF.L.U32 R64, R77, 0x10, RZ ;  /* 0x000000104d407819 */ /* 0x000fe200000006ff */
[----:B------:R-:W-:Y:S02]  /*7600*/  IMAD.U32 R67, R66, 0x10000, RZ ;  /* 0x0001000042437824 */ /* 0x000fe400078e00ff */
[----:B------:R-:W-:Y:S01]  /*7610*/  FFMA.FTZ R69, R37, R69, R90 ;  /* 0x0000004525457223 */ /* 0x000fe2000001005a */
[----:B------:R-:W0:Y:S01]  /*7620*/  SHFL.BFLY PT, R80, R75, 0x10, 0x1f ;  /* 0x0e001f004b507f89 */ /* 0x000e2200000e0000 */
[----:B------:R-:W-:Y:S01]  /*7630*/  FFMA.FTZ R81, R81, R64, R68 ;  /* 0x0000004051517223 */ /* 0x000fe20000010044 */
[C---:B------:R-:W-:Y:S01]  /*7640*/  SHF.L.U32 R68, R13.reuse, 0x10, RZ ;  /* 0x000000100d447819 */ /* 0x040fe200000006ff */
[----:B------:R-:W-:Y:S01]  /*7650*/  FFMA.FTZ R76, R38, R67, R69 ;  /* 0x00000043264c7223 */ /* 0x000fe20000010045 */
[----:B------:R-:W-:Y:S02]  /*7660*/  PRMT R66, R13, 0x7632, R66 ;  /* 0x000076320d427816 */ /* 0x000fe40000000042 */
[----:B------:R-:W-:Y:S01]  /*7670*/  SHF.L.U32 R67, R78, 0x10, RZ ;  /* 0x000000104e437819 */ /* 0x000fe200000006ff */
[----:B------:R-:W-:Y:S01]  /*7680*/  FFMA.FTZ R68, R65, R68, R76 ;  /* 0x0000004441447223 */ /* 0x000fe2000001004c */
[----:B------:R-:W-:-:S02]  /*7690*/  SHF.L.U32 R66, R66, 0x10, RZ ;  /* 0x0000001042427819 */ /* 0x000fc400000006ff */
[----:B------:R-:W-:Y:S01]  /*76a0*/  PRMT R47, R78, 0x7632, R47 ;  /* 0x000076324e2f7816 */ /* 0x000fe2000000002f */
[C---:B------:R-:W-:Y:S01]  /*76b0*/  IMAD.U32 R78, R16.reuse, 0x10000, RZ ;  /* 0x00010000104e7824 */ /* 0x040fe200078e00ff */
[----:B------:R-:W-:Y:S01]  /*76c0*/  PRMT R76, R16, 0x7632, R76 ;  /* 0x00007632104c7816 */ /* 0x000fe2000000004c */
[----:B------:R-:W-:Y:S01]  /*76d0*/  FFMA.FTZ R67, R82, R67, R81 ;  /* 0x0000004352437223 */ /* 0x000fe20000010051 */
[----:B------:R-:W-:Y:S01]  /*76e0*/  PRMT R13, R79, 0x7632, R13 ;  /* 0x000076324f0d7816 */ /* 0x000fe2000000000d */
[----:B------:R-:W-:Y:S01]  /*76f0*/  FFMA.FTZ R77, R39, R66, R68 ;  /* 0x00000042274d7223 */ /* 0x000fe20000010044 */
[----:B------:R-:W-:Y:S02]  /*7700*/  SHF.L.U32 R64, R79, 0x10, RZ ;  /* 0x000000104f407819 */ /* 0x000fe400000006ff */
[C---:B------:R-:W-:Y:S02]  /*7710*/  PRMT R16, R14.reuse, 0x7632, R16 ;  /* 0x000076320e107816 */ /* 0x040fe40000000010 */
        /* <DEDUP_REMOVED lines=8> */
[----:B------:R-:W-:Y:S01]  /*77a0*/  FFMA.FTZ R69, R45, R16, R14 ;  /* 0x000000102d457223 */ /* 0x000fe2000001000e */
[----:B------:R-:W-:Y:S01]  /*77b0*/  IMAD.U32 R17, R15, 0x10000, RZ ;  /* 0x000100000f117824 */ /* 0x000fe200078e00ff */
[----:B------:R-:W-:Y:S02]  /*77c0*/  SHF.L.U32 R66, R66, 0x10, RZ ;  /* 0x0000001042427819 */ /* 0x000fe400000006ff */
[----:B------:R-:W-:Y:S01]  /*77d0*/  FFMA.FTZ R68, R65, R68, R76 ;  /* 0x0000004441447223 */ /* 0x000fe2000001004c */
[----:B0-----:R-:W-:Y:S01]  /*77e0*/  FADD.FTZ R14, R75, R80 ;  /* 0x000000504b0e7221 */ /* 0x001fe20000010000 */
[----:B------:R-:W-:Y:S01]  /*77f0*/  FFMA.FTZ R17, R46, R17, R69 ;  /* 0x000000112e117223 */ /* 0x000fe20000010045 */
[C---:B------:R-:W-:Y:S01]  /*7800*/  PRMT R16, R18.reuse, 0x7632, R16 ;  /* 0x0000763212107816 */ /* 0x040fe20000000010 */
[----:B------:R-:W-:Y:S01]  /*7810*/  FFMA.FTZ R75, R39, R66, R68 ;  /* 0x00000042274b7223 */ /* 0x000fe20000010044 */
[----:B------:R-:W-:-:S02]  /*7820*/  SHF.L.U32 R69, R18, 0x10, RZ ;  /* 0x0000001012457819 */ /* 0x000fc400000006ff */
[C---:B--2---:R-:W-:Y:S02]  /*7830*/  PRMT R66, R40.reuse, 0x7632, R66 ;  /* 0x0000763228427816 */ /* 0x044fe40000000042 */
[----:B------:R-:W-:Y:S02]  /*7840*/  SHF.L.U32 R40, R40, 0x10, RZ ;  /* 0x0000001028287819 */ /* 0x000fe400000006ff */
[----:B------:R-:W-:Y:S01]  /*7850*/  PRMT R15, R15, 0x7632, R15 ;  /* 0x000076320f0f7816 */ /* 0x000fe2000000000f */
[----:B------:R-:W-:Y:S02]  /*7860*/  IMAD.U32 R16, R16, 0x10000, RZ ;  /* 0x0001000010107824 */ /* 0x000fe400078e00ff */
[----:B------:R-:W-:Y:S01]  /*7870*/  FFMA.FTZ R18, R44, R69, R75 ;  /* 0x000000452c127223 */ /* 0x000fe2000001004b */
        /* <DEDUP_REMOVED lines=13> */
[C---:B---3--:R-:W-:Y:S01]  /*7950*/  PRMT R40, R48.reuse, 0x7632, R40 ;  /* 0x0000763230287816 */ /* 0x048fe20000000028 */
[----:B------:R-:W-:Y:S01]  /*7960*/  IMAD.U32 R48, R48, 0x10000, RZ ;  /* 0x0001000030307824 */ /* 0x000fe200078e00ff */
[----:B------:R-:W-:Y:S02]  /*7970*/  SHF.L.U32 R19, R19, 0x10, RZ ;  /* 0x0000001013137819 */ /* 0x000fe400000006ff */
[C---:B------:R-:W-:Y:S01]  /*7980*/  SHF.L.U32 R41, R42.reuse, 0x10, RZ ;  /* 0x000000102a297819 */ /* 0x040fe200000006ff */
[----:B------:R-:W-:Y:S01]  /*7990*/  FFMA.FTZ R69, R39, R16, R18 ;  /* 0x0000001027457223 */ /* 0x000fe20000010012 */
        /* <DEDUP_REMOVED lines=9> */
[----:B------:R-:W-:Y:S01]  /*7a30*/  SHF.L.U32 R48, R19, 0x10, RZ ;  /* 0x0000001013307819 */ /* 0x000fe200000006ff */
[--C-:B------:R-:W-:Y:S01]  /*7a40*/  FFMA.FTZ R19, R45, R42, R18.reuse ;  /* 0x0000002a2d137223 */ /* 0x100fe20000010012 */
[C---:B------:R-:W-:Y:S01]  /*7a50*/  PRMT R18, R20.reuse, 0x7632, R18 ;  /* 0x0000763214127816 */ /* 0x040fe20000000012 */
[----:B------:R-:W-:Y:S01]  /*7a60*/  FFMA.FTZ R40, R65, R40, R66 ;  /* 0x0000002841287223 */ /* 0x000fe20000010042 */
[----:B------:R-:W-:-:S02]  /*7a70*/  SHF.L.U32 R20, R20, 0x10, RZ ;  /* 0x0000001014147819 */ /* 0x000fc400000006ff */
[C---:B------:R-:W-:Y:S01]  /*7a80*/  SHF.L.U32 R41, R50.reuse, 0x10, RZ ;  /* 0x0000001032297819 */ /* 0x040fe200000006ff */
        /* <DEDUP_REMOVED lines=20> */
[----:B------:R-:W-:Y:S01]  /*7bd0*/  SHF.L.U32 R19, R22, 0x10, RZ ;  /* 0x0000001016137819 */ /* 0x000fe200000006ff */
[----:B------:R-:W-:Y:S01]  /*7be0*/  FFMA.FTZ R41, R39, R20, R40 ;  /* 0x0000001427297223 */ /* 0x000fe20000010028 */
[----:B------:R-:W-:-:S02]  /*7bf0*/  PRMT R51, R51, 0x7632, R51 ;  /* 0x0000763233337816 */ /* 0x000fc40000000033 */
[C---:B----4-:R-:W-:Y:S02]  /*7c00*/  PRMT R22, R4.reuse, 0x7632, R22 ;  /* 0x0000763204167816 */ /* 0x050fe40000000016 */
[----:B------:R-:W-:Y:S01]  /*7c10*/  SHF.L.U32 R4, R4, 0x10, RZ ;  /* 0x0000001004047819 */ /* 0x000fe200000006ff */
[----:B------:R-:W-:Y:S01]  /*7c20*/  FFMA.FTZ R20, R44, R19, R41 ;  /* 0x000000132c147223 */ /* 0x000fe20000010029 */
[----:B------:R-:W-:Y:S02]  /*7c30*/  SHF.L.U32 R18, R18, 0x10, RZ ;  /* 0x0000001012127819 */ /* 0x000fe400000006ff */
[----:B------:R-:W-:Y:S01]  /*7c40*/  SHF.L.U32 R51, R51, 0x10, RZ ;  /* 0x0000001033337819 */ /* 0x000fe200000006ff */
[----:B------:R-:W-:Y:S02]  /*7c50*/  IMAD.U32 R41, R22, 0x10000, RZ ;  /* 0x0001000016297824 */ /* 0x000fe400078e00ff */
[----:B------:R-:W-:Y:S01]  /*7c60*/  FFMA.FTZ R93, R37, R4, R93 ;  /* 0x00000004255d7223 */ /* 0x000fe2000001005d */
[----:B------:R-:W-:Y:S01]  /*7c70*/  FFMA.FTZ R19, R45, R18, R20 ;  /* 0x000000122d137223 */ /* 0x000fe20000010014 */
[C---:B------:R-:W-:Y:S01]  /*7c80*/  SHF.L.U32 R20, R5.reuse, 0x10, RZ ;  /* 0x0000001005147819 */ /* 0x040fe200000006ff */
[----:B------:R-:W-:Y:S01]  /*7c90*/  FFMA.FTZ R4, R12, R51, R21 ;  /* 0x000000330c047223 */ /* 0x000fe20000010015 */
[----:B------:R-:W-:Y:S01]  /*7ca0*/  PRMT R18, R5, 0x7632, R18 ;  /* 0x0000763205127816 */ /* 0x000fe20000000012 */
[----:B------:R-:W-:Y:S01]  /*7cb0*/  FFMA.FTZ R22, R38, R41, R93 ;  /* 0x0000002926167223 */ /* 0x000fe2000001005d */
[----:B-----5:R-:W-:-:S02]  /*7cc0*/  PRMT R21, R8, 0x7632, R21 ;  /* 0x0000763208157816 */ /* 0x020fc40000000015 */
[----:B------:R-:W-:Y:S02]  /*7cd0*/  SHF.L.U32 R8, R8, 0x10, RZ ;  /* 0x0000001008087819 */ /* 0x000fe400000006ff */
        /* <DEDUP_REMOVED lines=17> */
[--C-:B------:R-:W-:Y:S01]  /*7df0*/  FFMA.FTZ R21, R39, R20, R18.reuse ;  /* 0x0000001427157223 */ /* 0x100fe20000010012 */
[----:B------:R-:W-:Y:S01]  /*7e00*/  IMAD.U32 R6, R6, 0x10000, RZ ;  /* 0x0001000006067824 */ /* 0x000fe200078e00ff */
[----:B------:R-:W-:-:S02]  /*7e10*/  PRMT R18, R10, 0x7632, R18 ;  /* 0x000076320a127816 */ /* 0x000fc40000000012 */
[----:B------:R-:W-:Y:S01]  /*7e20*/  SHF.L.U32 R19, R10, 0x10, RZ ;  /* 0x000000100a137819 */ /* 0x000fe200000006ff */
[----:B------:R-:W-:Y:S01]  /*7e30*/  FFMA.FTZ R23, R12, R23, R5 ;  /* 0x000000170c177223 */ /* 0x000fe20000010005 */
[----:B------:R-:W-:Y:S01]  /*7e40*/  SHF.L.U32 R5, R7, 0x10, RZ ;  /* 0x0000001007057819 */ /* 0x000fe200000006ff */
[----:B------:R-:W-:Y:S01]  /*7e50*/  FFMA.FTZ R9, R45, R6, R8 ;  /* 0x000000062d097223 */ /* 0x000fe20000010008 */
[----:B------:R-:W-:Y:S01]  /*7e60*/  PRMT R7, R7, 0x7632, R7 ;  /* 0x0000763207077816 */ /* 0x000fe20000000007 */
[----:B------:R-:W-:Y:S01]  /*7e70*/  FFMA.FTZ R8, R44, R19, R21 ;  /* 0x000000132c087223 */ /* 0x000fe20000010015 */
[----:B------:R-:W-:Y:S02]  /*7e80*/  SHF.L.U32 R18, R18, 0x10, RZ ;  /* 0x0000001012127819 */ /* 0x000fe400000006ff */
[C---:B------:R-:W-:Y:S01]  /*7e90*/  PRMT R6, R11.reuse, 0x7632, R6 ;  /* 0x000076320b067816 */ /* 0x040fe20000000006 */
[----:B------:R-:W-:Y:S01]  /*7ea0*/  FFMA.FTZ R5, R46, R5, R9 ;  /* 0x000000052e057223 */ /* 0x000fe20000010009 */
[----:B------:R-:W-:Y:S01]  /*7eb0*/  SHF.L.U32 R11, R11, 0x10, RZ ;  /* 0x000000100b0b7819 */ /* 0x000fe200000006ff */
[----:B------:R-:W-:Y:S01]  /*7ec0*/  FFMA.FTZ R19, R45, R18, R8 ;  /* 0x000000122d137223 */ /* 0x000fe20000010008 */
[----:B------:R-:W-:Y:S01]  /*7ed0*/  SHF.L.U32 R7, R7, 0x10, RZ ;  /* 0x0000001007077819 */ /* 0x000fe200000006ff */
[----:B------:R-:W0:Y:S01]  /*7ee0*/  SHFL.BFLY PT, R10, R17, 0x10, 0x1f ;  /* 0x0e001f00110a7f89 */ /* 0x000e2200000e0000 */
[----:B------:R-:W-:Y:S01]  /*7ef0*/  SHF.L.U32 R9, R6, 0x10, RZ ;  /* 0x0000001006097819 */ /* 0x000fe200000006ff */
[----:B------:R-:W-:-:S02]  /*7f00*/  FFMA.FTZ R6, R46, R11, R19 ;  /* 0x0000000b2e067223 */ /* 0x000fc40000010013 */
[C---:B------:R-:W-:Y:S02]  /*7f10*/  FFMA.FTZ R7, R12.reuse, R7, R5 ;  /* 0x000000070c077223 */ /* 0x040fe40000010005 */
[----:B------:R-:W-:Y:S01]  /*7f20*/  FFMA.FTZ R9, R12, R9, R6 ;  /* 0x000000090c097223 */ /* 0x000fe20000010006 */
[----:B------:R-:W-:Y:S04]  /*7f30*/  SHFL.BFLY PT, R8, R15, 0x10, 0x1f ;  /* 0x0e001f000f087f89 */ /* 0x000fe800000e0000 */
[----:B------:R-:W1:Y:S01]  /*7f40*/  SHFL.BFLY PT, R20, R7, 0x10, 0x1f ;  /* 0x0e001f0007147f89 */ /* 0x000e6200000e0000 */
[----:B------:R-:W-:Y:S01]  /*7f50*/  FFMA.FTZ R96, R71, R96, R98 ;  /* 0x0000006047607223 */ /* 0x000fe20000010062 */
[----:B------:R-:W-:Y:S02]  /*7f60*/  IMAD.U32 R5, R86, 0x10000, RZ ;  /* 0x0001000056057824 */ /* 0x000fe400078e00ff */
[----:B------:R-:W2:Y:S04]  /*7f70*/  SHFL.BFLY PT, R22, R9, 0x10, 0x1f ;  /* 0x0e001f0009167f89 */ /* 0x000ea800000e0000 */
[----:B------:R-:W3:Y:S01]  /*7f80*/  SHFL.BFLY PT, R18, R23, 0x10, 0x1f ;  /* 0x0e001f0017127f89 */ /* 0x000ee200000e0000 */
[----:B------:R-:W-:Y:S01]  /*7f90*/  FFMA.FTZ R96, R83, R5, R96 ;  /* 0x0000000553607223 */ /* 0x000fe20000010060 */
[----:B------:R-:W-:-:S02]  /*7fa0*/  PRMT R5, R24, 0x7632, R5 ;  /* 0x0000763218057816 */ /* 0x000fc40000000005 */
[----:B------:R-:W4:Y:S01]  /*7fb0*/  SHFL.BFLY PT, R21, R14, 0x8, 0x1f ;  /* 0x0d001f000e157f89 */ /* 0x000f2200000e0000 */
[----:B------:R-:W-:Y:S02]  /*7fc0*/  SHF.L.U32 R24, R24, 0x10, RZ ;  /* 0x0000001018187819 */ /* 0x000fe400000006ff */
[----:B------:R-:W-:Y:S02]  /*7fd0*/  SHF.L.U32 R6, R13, 0x10, RZ ;  /* 0x000000100d067819 */ /* 0x000fe400000006ff */
[----:B------:R-:W-:Y:S01]  /*7fe0*/  SHF.L.U32 R11, R5, 0x10, RZ ;  /* 0x00000010050b7819 */ /* 0x000fe200000006ff */
[----:B------:R-:W-:Y:S01]  /*7ff0*/  FFMA.FTZ R73, R37, R24, R73 ;  /* 0x0000001825497223 */ /* 0x000fe20000010049 */
[C---:B------:R-:W-:Y:S02]  /*8000*/  PRMT R13, R32.reuse, 0x7632, R13 ;  /* 0x00007632200d7816 */ /* 0x040fe4000000000d */
[----:B------:R-:W-:Y:S01]  /*8010*/  SHF.L.U32 R32, R32, 0x10, RZ ;  /* 0x0000001020207819 */ /* 0x000fe200000006ff */
[----:B0-----:R-:W-:Y:S01]  /*8020*/  FADD.FTZ R17, R17, R10 ;  /* 0x0000000a11117221 */ /* 0x001fe20000010000 */
[----:B------:R-:W-:Y:S01]  /*8030*/  FFMA.FTZ R10, R38, R11, R73 ;  /* 0x0000000b260a7223 */ /* 0x000fe20000010049 */
[----:B------:R-:W-:-:S02]  /*8040*/  SHF.L.U32 R13, R13, 0x10, RZ ;  /* 0x000000100d0d7819 */ /* 0x000fc400000006ff */
[----:B------:R-:W-:Y:S01]  /*8050*/  FFMA.FTZ R11, R37, R32, R3 ;  /* 0x00000020250b7223 */ /* 0x000fe20000010003 */
[----:B-1----:R-:W-:Y:S01]  /*8060*/  FADD.FTZ R3, R7, R20 ;  /* 0x0000001407037221 */ /* 0x002fe20000010000 */
[----:B------:R-:W-:Y:S01]  /*8070*/  FADD.FTZ R15, R15, R8 ;  /* 0x000000080f0f7221 */ /* 0x000fe20000010000 */
[C---:B------:R-:W-:Y:S01]  /*8080*/  SHF.L.U32 R20, R33.reuse, 0x10, RZ ;  /* 0x0000001021147819 */ /* 0x040fe200000006ff */
[----:B------:R-:W-:Y:S01]  /*8090*/  FFMA.FTZ R24, R38, R13, R11 ;  /* 0x0000000d26187223 */ /* 0x000fe2000001000b */
[----:B------:R-:W-:Y:S01]  /*80a0*/  PRMT R13, R33, 0x7632, R13 ;  /* 0x00007632210d7816 */ /* 0x000fe2000000000d */
[C---:B------:R-:W-:Y:S01]  /*80b0*/  IMAD.U32 R8, R25.reuse, 0x10000, RZ ;  /* 0x0001000019087824 */ /* 0x040fe200078e00ff */
[----:B------:R-:W-:Y:S01]  /*80c0*/  PRMT R25, R25, 0x7632, R25 ;  /* 0x0000763219197816 */ /* 0x000fe20000000019 */
[----:B--2---:R-:W-:Y:S01]  /*80d0*/  FADD.FTZ R7, R9, R22 ;  /* 0x0000001609077221 */ /* 0x004fe20000010000 */
[----:B---3--:R-:W-:Y:S01]  /*80e0*/  FADD.FTZ R5, R23, R18 ;  /* 0x0000001217057221 */ /* 0x008fe20000010000 */
[----:B------:R-:W-:Y:S01]  /*80f0*/  SHF.L.U32 R22, R13, 0x10, RZ ;  /* 0x000000100d167819 */ /* 0x000fe200000006ff */
[C---:B------:R-:W-:Y:S01]  /*8100*/  FFMA.FTZ R18, R65.reuse, R8, R10 ;  /* 0x0000000841127223 */ /* 0x040fe2000001000a */
[----:B------:R-:W-:Y:S01]  /*8110*/  FFMA.FTZ R23, R65, R20, R24 ;  /* 0x0000001441177223 */ /* 0x000fe20000010018 */
[----:B------:R-:W-:Y:S01]  /*8120*/  SHF.L.U32 R8, R25, 0x10, RZ ;  /* 0x0000001019087819 */ /* 0x000fe200000006ff */
[----:B----4-:R-:W-:Y:S01]  /*8130*/  FADD.FTZ R14, R14, R21 ;  /* 0x000000150e0e7221 */ /* 0x010fe20000010000 */
[C---:B------:R-:W-:Y:S01]  /*8140*/  PRMT R19, R34.reuse, 0x7632, R19 ;  /* 0x0000763222137816 */ /* 0x040fe20000000013 */
[C---:B------:R-:W-:Y:S01]  /*8150*/  FFMA.FTZ R22, R39.reuse, R22, R23 ;  /* 0x0000001627167223 */ /* 0x040fe20000010017 */
        /* <DEDUP_REMOVED lines=17> */
[----:B------:R-:W-:-:S02]  /*8270*/  SHF.L.U32 R13, R13, 0x10, RZ ;  /* 0x000000100d0d7819 */ /* 0x000fc400000006ff */
[C---:B------:R-:W-:Y:S01]  /*8280*/  PRMT R11, R60.reuse, 0x7632, R11 ;  /* 0x000076323c0b7816 */ /* 0x040fe2000000000b */
[----:B------:R-:W-:Y:S01]  /*8290*/  FFMA.FTZ R72, R83, R85, R72 ;  /* 0x0000005553487223 */ /* 0x000fe20000010048 */
[----:B------:R-:W-:Y:S01]  /*82a0*/  SHF.L.U32 R60, R60, 0x10, RZ ;  /* 0x000000103c3c7819 */ /* 0x000fe200000006ff */
[----:B------:R-:W-:Y:S01]  /*82b0*/  FFMA.FTZ R9, R45, R8, R18 ;  /* 0x000000082d097223 */ /* 0x000fe20000010012 */
[C---:B------:R-:W-:Y:S01]  /*82c0*/  FFMA.FTZ R18, R38.reuse, R13, R19 ;  /* 0x0000000d26127223 */ /* 0x040fe20000010013 */
[----:B------:R-:W-:Y:S02]  /*82d0*/  SHF.L.U32 R11, R11, 0x10, RZ ;  /* 0x000000100b0b7819 */ /* 0x000fe400000006ff */
[----:B------:R-:W-:Y:S01]  /*82e0*/  SHF.L.U32 R8, R53, 0x10, RZ ;  /* 0x0000001035087819 */ /* 0x000fe200000006ff */
[----:B------:R-:W-:Y:S01]  /*82f0*/  FFMA.FTZ R13, R37, R60, R72 ;  /* 0x0000003c250d7223 */ /* 0x000fe20000010048 */
[----:B------:R-:W-:Y:S02]  /*8300*/  PRMT R53, R53, 0x7632, R53 ;  /* 0x0000763235357816 */ /* 0x000fe40000000035 */
[C---:B------:R-:W-:Y:S01]  /*8310*/  PRMT R19, R61.reuse, 0x7632, R19 ;  /* 0x000076323d137816 */ /* 0x040fe20000000013 */
[----:B------:R-:W-:Y:S01]  /*8320*/  FFMA.FTZ R26, R38, R11, R13 ;  /* 0x0000000b261a7223 */ /* 0x000fe2000001000d */
[----:B------:R-:W-:Y:S01]  /*8330*/  SHF.L.U32 R22, R61, 0x10, RZ ;  /* 0x000000103d167819 */ /* 0x000fe200000006ff */
[----:B------:R-:W-:Y:S01]  /*8340*/  FFMA.FTZ R18, R65, R8, R18 ;  /* 0x0000000841127223 */ /* 0x000fe20000010012 */
[----:B------:R-:W-:Y:S01]  /*8350*/  IMAD.U32 R8, R53, 0x10000, RZ ;  /* 0x0001000035087824 */ /* 0x000fe200078e00ff */
[----:B------:R-:W-:-:S02]  /*8360*/  SHF.L.U32 R24, R19, 0x10, RZ ;  /* 0x0000001013187819 */ /* 0x000fc400000006ff */
[----:B------:R-:W-:Y:S01]  /*8370*/  FFMA.FTZ R23, R65, R22, R26 ;  /* 0x0000001641177223 */ /* 0x000fe2000001001a */
[----:B------:R-:W-:Y:S01]  /*8380*/  PRMT R10, R27, 0x7632, R10 ;  /* 0x000076321b0a7816 */ /* 0x000fe2000000000a */
[--C-:B------:R-:W-:Y:S01]  /*8390*/  FFMA.FTZ R19, R39, R8, R18.reuse ;  /* 0x0000000827137223 */ /* 0x100fe20000010012 */
[----:B------:R-:W-:Y:S01]  /*83a0*/  IMAD.U32 R27, R27, 0x10000, RZ ;  /* 0x000100001b1b7824 */ /* 0x000fe200078e00ff */
[C---:B------:R-:W-:Y:S01]  /*83b0*/  PRMT R18, R62.reuse, 0x7632, R18 ;  /* 0x000076323e127816 */ /* 0x040fe20000000012 */
[----:B------:R-:W-:Y:S01]  /*83c0*/  FFMA.FTZ R24, R39, R24, R23 ;  /* 0x0000001827187223 */ /* 0x000fe20000010017 */
[----:B------:R-:W-:Y:S02]  /*83d0*/  SHF.L.U32 R21, R62, 0x10, RZ ;  /* 0x000000103e157819 */ /* 0x000fe400000006ff */
[----:B------:R-:W-:Y:S01]  /*83e0*/  SHF.L.U32 R11, R54, 0x10, RZ ;  /* 0x00000010360b7819 */ /* 0x000fe200000006ff */
[----:B------:R-:W-:Y:S02]  /*83f0*/  IMAD.U32 R47, R47, 0x10000, RZ ;  /* 0x000100002f2f7824 */ /* 0x000fe400078e00ff */
[----:B------:R-:W-:Y:S01]  /*8400*/  FFMA.FTZ R27, R46, R27, R9 ;  /* 0x0000001b2e1b7223 */ /* 0x000fe20000010009 */
[----:B------:R-:W-:Y:S01]  /*8410*/  SHF.L.U32 R9, R10, 0x10, RZ ;  /* 0x000000100a097819 */ /* 0x000fe200000006ff */
[----:B------:R-:W-:-:S02]  /*8420*/  IMAD.U32 R18, R18, 0x10000, RZ ;  /* 0x0001000012127824 */ /* 0x000fc400078e00ff */
[----:B------:R-:W-:Y:S01]  /*8430*/  FFMA.FTZ R21, R44, R21, R24 ;  /* 0x000000152c157223 */ /* 0x000fe20000010018 */
[----:B------:R-:W-:Y:S01]  /*8440*/  PRMT R10, R54, 0x7632, R10 ;  /* 0x00007632360a7816 */ /* 0x000fe2000000000a */
[----:B------:R-:W-:Y:S01]  /*8450*/  FFMA.FTZ R8, R44, R11, R19 ;  /* 0x0000000b2c087223 */ /* 0x000fe20000010013 */
[----:B------:R-:W-:Y:S01]  /*8460*/  FFMA.FTZ R70, R70, R47, R67 ;  /* 0x0000002f46467223 */ /* 0x000fe20000010043 */
[C---:B------:R-:W-:Y:S01]  /*8470*/  PRMT R22, R28.reuse, 0x7632, R22 ;  /* 0x000076321c167816 */ /* 0x040fe20000000016 */
[----:B------:R-:W-:Y:S01]  /*8480*/  FFMA.FTZ R18, R45, R18, R21 ;  /* 0x000000122d127223 */ /* 0x000fe20000010015 */
[----:B------:R-:W-:Y:S02]  /*8490*/  SHF.L.U32 R19, R63, 0x10, RZ ;  /* 0x000000103f137819 */ /* 0x000fe400000006ff */
[----:B------:R-:W-:Y:S02]  /*84a0*/  SHF.L.U32 R28, R28, 0x10, RZ ;  /* 0x000000101c1c7819 */ /* 0x000fe400000006ff */
        /* <DEDUP_REMOVED lines=11> */
[C---:B------:R-:W-:Y:S01]  /*8560*/  SHF.L.U32 R8, R29.reuse, 0x10, RZ ;  /* 0x000000101d087819 */ /* 0x040fe200000006ff */
[----:B------:R-:W-:Y:S01]  /*8570*/  FFMA.FTZ R10, R38, R21, R23 ;  /* 0x00000015260a7223 */ /* 0x000fe20000010017 */
[----:B------:R-:W-:Y:S01]  /*8580*/  PRMT R29, R29, 0x7632, R29 ;  /* 0x000076321d1d7816 */ /* 0x000fe2000000001d */
[----:B------:R-:W-:Y:S01]  /*8590*/  FFMA.FTZ R11, R46, R55, R11 ;  /* 0x000000372e0b7223 */ /* 0x000fe2000001000b */
[----:B------:R-:W-:Y:S01]  /*85a0*/  SHF.L.U32 R19, R19, 0x10, RZ ;  /* 0x0000001013137819 */ /* 0x000fe200000006ff */
[----:B------:R-:W-:Y:S02]  /*85b0*/  IMAD.U32 R13, R13, 0x10000, RZ ;  /* 0x000100000d0d7824 */ /* 0x000fe400078e00ff */
[----:B------:R-:W-:Y:S01]  /*85c0*/  FFMA.FTZ R37, R37, R56, R6 ;  /* 0x0000003825257223 */ /* 0x000fe20000010006 */
[----:B------:R-:W-:Y:S01]  /*85d0*/  SHF.L.U32 R6, R29, 0x10, RZ ;  /* 0x000000101d067819 */ /* 0x000fe200000006ff */
[----:B------:R-:W-:Y:S01]  /*85e0*/  FFMA.FTZ R22, R65, R8, R10 ;  /* 0x0000000841167223 */ /* 0x000fe2000001000a */
[C---:B------:R-:W-:Y:S01]  /*85f0*/  PRMT R21, R57.reuse, 0x7632, R21 ;  /* 0x0000763239157816 */ /* 0x040fe20000000015 */
[----:B------:R-:W-:Y:S01]  /*8600*/  FFMA.FTZ R11, R12, R13, R11 ;  /* 0x0000000d0c0b7223 */ /* 0x000fe2000001000b */
[----:B------:R-:W-:Y:S01]  /*8610*/  FFMA.FTZ R38, R38, R19, R37 ;  /* 0x0000001326267223 */ /* 0x000fe20000010025 */
[----:B------:R-:W-:Y:S01]  /*8620*/  IMAD.U32 R24, R57, 0x10000, RZ ;  /* 0x0001000039187824 */ /* 0x000fe200078e00ff */
[C---:B------:R-:W-:Y:S01]  /*8630*/  PRMT R8, R30.reuse, 0x7632, R8 ;  /* 0x000076321e087816 */ /* 0x040fe20000000008 */
[----:B------:R-:W-:Y:S01]  /*8640*/  FFMA.FTZ R19, R39, R6, R22 ;  /* 0x0000000627137223 */ /* 0x000fe20000010016 */
[----:B------:R-:W-:Y:S01]  /*8650*/  SHF.L.U32 R13, R30, 0x10, RZ ;  /* 0x000000101e0d7819 */ /* 0x000fe200000006ff */
[----:B------:R-:W-:Y:S01]  /*8660*/  FFMA.FTZ R24, R65, R24, R38 ;  /* 0x0000001841187223 */ /* 0x000fe20000010026 */
[----:B------:R-:W-:-:S02]  /*8670*/  SHF.L.U32 R22, R21, 0x10, RZ ;  /* 0x0000001015167819 */ /* 0x000fc400000006ff */
[----:B------:R-:W-:Y:S01]  /*8680*/  SHF.L.U32 R8, R8, 0x10, RZ ;  /* 0x0000001008087819 */ /* 0x000fe200000006ff */
[--C-:B------:R-:W-:Y:S01]  /*8690*/  FFMA.FTZ R6, R44, R13, R19.reuse ;  /* 0x0000000d2c067223 */ /* 0x100fe20000010013 */
[C---:B------:R-:W-:Y:S01]  /*86a0*/  PRMT R19, R58.reuse, 0x7632, R19 ;  /* 0x000076323a137816 */ /* 0x040fe20000000013 */
[----:B------:R-:W-:Y:S02]  /*86b0*/  IMAD.U32 R21, R58, 0x10000, RZ ;  /* 0x000100003a157824 */ /* 0x000fe400078e00ff */
[----:B------:R-:W-:Y:S01]  /*86c0*/  FFMA.FTZ R39, R39, R22, R24 ;  /* 0x0000001627277223 */ /* 0x000fe20000010018 */
[----:B------:R-:W-:Y:S01]  /*86d0*/  FFMA.FTZ R13, R45, R8, R6 ;  /* 0x000000082d0d7223 */ /* 0x000fe20000010006 */
[----:B------:R-:W-:Y:S02]  /*86e0*/  SHF.L.U32 R6, R19, 0x10, RZ ;  /* 0x0000001013067819 */ /* 0x000fe400000006ff */
[C---:B------:R-:W-:Y:S01]  /*86f0*/  PRMT R10, R31.reuse, 0x7632, R10 ;  /* 0x000076321f0a7816 */ /* 0x040fe2000000000a */
[----:B------:R-:W-:Y:S01]  /*8700*/  FFMA.FTZ R44, R44, R21, R39 ;  /* 0x000000152c2c7223 */ /* 0x000fe20000010027 */
[----:B------:R-:W-:-:S02]  /*8710*/  SHF.L.U32 R31, R31, 0x10, RZ ;  /* 0x000000101f1f7819 */ /* 0x000fc400000006ff */
[----:B------:R-:W-:Y:S01]  /*8720*/  PRMT R8, R59, 0x7632, R8 ;  /* 0x000076323b087816 */ /* 0x000fe20000000008 */
[----:B------:R-:W-:Y:S01]  /*8730*/  FFMA.FTZ R45, R45, R6, R44 ;  /* 0x000000062d2d7223 */ /* 0x000fe2000001002c */
[----:B------:R-:W-:Y:S02]  /*8740*/  PRMT R35, R35, 0x7632, R35 ;  /* 0x0000763223237816 */ /* 0x000fe40000000023 */
        /* <DEDUP_REMOVED lines=8> */
[C---:B------:R-:W-:Y:S01]  /*87d0*/  FFMA.FTZ R9, R12.reuse, R9, R27 ;  /* 0x000000090c097223 */ /* 0x040fe2000001001b */
[C---:B------:R-:W-:Y:S01]  /*87e0*/  FFMA.FTZ R20, R12.reuse, R35, R20 ;  /* 0x000000230c147223 */ /* 0x040fe20000010014 */
[C---:B------:R-:W-:Y:S01]  /*87f0*/  FFMA.FTZ R18, R12.reuse, R63, R18 ;  /* 0x0000003f0c127223 */ /* 0x040fe20000010012 */
[C---:B------:R-:W-:Y:S01]  /*8800*/  FFMA.FTZ R13, R12.reuse, R13, R31 ;  /* 0x0000000d0c0d7223 */ /* 0x040fe2000001001f */
        /* <DEDUP_REMOVED lines=99> */
[----:B------:R-:W-:Y:S01]  /*8e40*/  LOP3.LUT P0, RZ, R2, 0x1f, RZ, 0xc0, !PT ;  /* 0x0000001f02ff7812 */ /* 0x000fe2000780c0ff */
        /* <DEDUP_REMOVED lines=65> */
[----:B0-----:R-:W-:Y:S01]  /*9260*/  FADD.FTZ R28, RZ, R28 ;  /* 0x0000001cff1c7221 */ /* 0x001fe20000010000 */
[----:B--2---:R-:W-:-:S03]  /*9270*/  FADD.FTZ R32, RZ, R32 ;  /* 0x00000020ff207221 */ /* 0x004fc60000010000 */
[----:B------:R-:W-:Y:S01]  /*9280*/  FADD.FTZ R29, R28, R29 ;  /* 0x0000001d1c1d7221 */ /* 0x000fe20000010000 */
[----:B---3--:R-:W-:Y:S01]  /*9290*/  FADD.FTZ R36, RZ, R36 ;  /* 0x00000024ff247221 */ /* 0x008fe20000010000 */
[----:B------:R-:W-:Y:S02]  /*92a0*/  FADD.FTZ R33, R32, R33 ;  /* 0x0000002120217221 */ /* 0x000fe40000010000 */
[----:B------:R-:W-:Y:S01]  /*92b0*/  FADD.FTZ R30, R29, R30 ;  /* 0x0000001e1d1e7221 */ /* 0x000fe20000010000 */
[----:B------:R-:W-:Y:S01]  /*92c0*/  FADD.FTZ R37, R36, R37 ;  /* 0x0000002524257221 */ /* 0x000fe20000010000 */
[----:B----4-:R-:W-:Y:S01]  /*92d0*/  FADD.FTZ R24, RZ, R24 ;  /* 0x00000018ff187221 */ /* 0x010fe20000010000 */
[----:B------:R-:W-:Y:S01]  /*92e0*/  FADD.FTZ R34, R33, R34 ;  /* 0x0000002221227221 */ /* 0x000fe20000010000 */
[----:B------:R-:W-:Y:S01]  /*92f0*/  FADD.FTZ R30, R30, R31 ;  /* 0x0000001f1e1e7221 */ /* 0x000fe20000010000 */
[----:B------:R-:W-:Y:S01]  /*9300*/  FADD.FTZ R38, R37, R38 ;  /* 0x0000002625267221 */ /* 0x000fe20000010000 */
[----:B------:R-:W-:Y:S01]  /*9310*/  FADD.FTZ R25, R24, R25 ;  /* 0x0000001918197221 */ /* 0x000fe20000010000 */
[----:B------:R-:W-:Y:S01]  /*9320*/  FADD.FTZ R34, R34, R35 ;  /* 0x0000002322227221 */ /* 0x000fe20000010000 */
[----:B-----5:R-:W-:Y:S01]  /*9330*/  FADD.FTZ R12, RZ, R12 ;  /* 0x0000000cff0c7221 */ /* 0x020fe20000010000 */
[----:B------:R-:W-:Y:S01]  /*9340*/  FADD.FTZ R38, R38, R39 ;  /* 0x0000002726267221 */ /* 0x000fe20000010000 */
[----:B------:R-:W-:Y:S01]  /*9350*/  FADD.FTZ R26, R25, R26 ;  /* 0x0000001a191a7221 */ /* 0x000fe20000010000 */
[----:B------:R-:W-:Y:S01]  /*9360*/  F2FP.BF16.F32.PACK_AB R0, RZ, R30 ;  /* 0x0000001eff00723e */ /* 0x000fe200000010ff */
[----:B------:R-:W-:Y:S01]  /*9370*/  FADD.FTZ R8, RZ, R8 ;  /* 0x00000008ff087221 */ /* 0x000fe20000010000 */
[----:B------:R-:W-:Y:S01]  /*9380*/  F2FP.BF16.F32.PACK_AB R34, RZ, R34 ;  /* 0x00000022ff22723e */ /* 0x000fe200000010ff */
[----:B------:R-:W-:Y:S01]  /*9390*/  FADD.FTZ R26, R26, R27 ;  /* 0x0000001b1a1a7221 */ /* 0x000fe20000010000 */
[----:B------:R-:W-:Y:S01]  /*93a0*/  F2FP.BF16.F32.PACK_AB R38, RZ, R38 ;  /* 0x00000026ff26723e */ /* 0x000fe200000010ff */
[----:B------:R-:W0:Y:S01]  /*93b0*/  LDS.128 R28, [UR4+0xa0] ;  /* 0x0000a004ff1c7984 */ /* 0x000e220008000c00 */
[----:B------:R-:W-:Y:S01]  /*93c0*/  PRMT R44, R0, 0x7610, R44 ;  /* 0x00007610002c7816 */ /* 0x000fe2000000002c */
[----:B------:R-:W-:Y:S01]  /*93d0*/  FADD.FTZ R4, RZ, R4 ;  /* 0x00000004ff047221 */ /* 0x000fe20000010000 */
[----:B------:R-:W-:Y:S01]  /*93e0*/  PRMT R45, R34, 0x7610, R45 ;  /* 0x00007610222d7816 */ /* 0x000fe2000000002d */
[----:B-1----:R-:W-:Y:S01]  /*93f0*/  FADD.FTZ R20, RZ, R20 ;  /* 0x00000014ff147221 */ /* 0x002fe20000010000 */
[----:B------:R-:W-:Y:S01]  /*9400*/  PRMT R46, R38, 0x7610, R46 ;  /* 0x00007610262e7816 */ /* 0x000fe2000000002e */
[----:B------:R-:W1:Y:S01]  /*9410*/  LDS.128 R32, [UR4+0xd0] ;  /* 0x0000d004ff207984 */ /* 0x000e620008000c00 */
[----:B------:R-:W-:Y:S01]  /*9420*/  F2FP.BF16.F32.PACK_AB R0, RZ, R26 ;  /* 0x0000001aff00723e */ /* 0x000fe200000010ff */
[----:B------:R-:W-:Y:S01]  /*9430*/  FADD.FTZ R16, RZ, R16 ;  /* 0x00000010ff107221 */ /* 0x000fe20000010000 */
[----:B------:R-:W-:Y:S01]  /*9440*/  FADD.FTZ R40, RZ, R40 ;  /* 0x00000028ff287221 */ /* 0x000fe20000010000 */
[----:B------:R-:W2:Y:S01]  /*9450*/  LDS.128 R24, [UR4+0xb0] ;  /* 0x0000b004ff187984 */ /* 0x000ea20008000c00 */
[----:B------:R-:W-:Y:S01]  /*9460*/  FADD.FTZ R13, R12, R13 ;  /* 0x0000000d0c0d7221 */ /* 0x000fe20000010000 */
[----:B------:R-:W-:Y:S01]  /*9470*/  FADD.FTZ R9, R8, R9 ;  /* 0x0000000908097221 */ /* 0x000fe20000010000 */
[----:B------:R-:W-:Y:S01]  /*9480*/  FADD.FTZ R5, R4, R5 ;  /* 0x0000000504057221 */ /* 0x000fe20000010000 */
[----:B------:R-:W3:Y:S01]  /*9490*/  LDS.128 R36, [UR4+0xc0] ;  /* 0x0000c004ff247984 */ /* 0x000ee20008000c00 */
        /* <DEDUP_REMOVED lines=20> */
[----:B------:R-:W-:Y:S02]  /*95e0*/  F2FP.BF16.F32.PACK_AB R22, RZ, R22 ;  /* 0x00000016ff16723e */ /* 0x000fe400000010ff */
[----:B------:R-:W-:Y:S01]  /*95f0*/  F2FP.BF16.F32.PACK_AB R18, RZ, R18 ;  /* 0x00000012ff12723e */ /* 0x000fe200000010ff */
[----:B------:R4:W-:Y:S01]  /*9600*/  STG.E.U16 desc[UR6][R2.64+0x900], R46 ;  /* 0x0009002e02007986 */ /* 0x0009e2000c101506 */
[----:B0-----:R-:W-:Y:S01]  /*9610*/  FADD.FTZ R28, RZ, R28 ;  /* 0x0000001cff1c7221 */ /* 0x001fe20000010000 */
[----:B------:R-:W-:Y:S02]  /*9620*/  F2FP.BF16.F32.PACK_AB R42, RZ, R42 ;  /* 0x0000002aff2a723e */ /* 0x000fe400000010ff */
[----:B------:R4:W-:Y:S01]  /*9630*/  STG.E.U16 desc[UR6][R2.64+0xc00], R0 ;  /* 0x000c000002007986 */ /* 0x0009e2000c101506 */
[----:B------:R-:W-:Y:S01]  /*9640*/  FADD.FTZ R29, R28, R29 ;  /* 0x0000001d1c1d7221 */ /* 0x000fe20000010000 */
[----:B-1----:R-:W-:-:S02]  /*9650*/  FADD.FTZ R32, RZ, R32 ;  /* 0x00000020ff207221 */ /* 0x002fc40000010000 */
[----:B------:R4:W-:Y:S01]  /*9660*/  STG.E.U16 desc[UR6][R2.64+0xf00], R14 ;  /* 0x000f000e02007986 */ /* 0x0009e2000c101506 */
[----:B------:R-:W-:Y:S01]  /*9670*/  FADD.FTZ R30, R29, R30 ;  /* 0x0000001e1d1e7221 */ /* 0x000fe20000010000 */
[----:B--2---:R-:W-:Y:S01]  /*9680*/  FADD.FTZ R24, RZ, R24 ;  /* 0x00000018ff187221 */ /* 0x004fe20000010000 */
[----:B------:R-:W-:Y:S02]  /*9690*/  FADD.FTZ R33, R32, R33 ;  /* 0x0000002120217221 */ /* 0x000fe40000010000 */
[----:B------:R-:W-:Y:S01]  /*96a0*/  FADD.FTZ R30, R30, R31 ;  /* 0x0000001f1e1e7221 */ /* 0x000fe20000010000 */
[----:B------:R4:W-:Y:S01]  /*96b0*/  STG.E.U16 desc[UR6][R2.64+0x1200], R10 ;  /* 0x0012000a02007986 */ /* 0x0009e2000c101506 */
[----:B---3--:R-:W-:Y:S01]  /*96c0*/  FADD.FTZ R36, RZ, R36 ;  /* 0x00000024ff247221 */ /* 0x008fe20000010000 */
[----:B------:R-:W-:Y:S01]  /*96d0*/  FADD.FTZ R25, R24, R25 ;  /* 0x0000001918197221 */ /* 0x000fe20000010000 */
[----:B------:R-:W-:Y:S01]  /*96e0*/  FADD.FTZ R34, R33, R34 ;  /* 0x0000002221227221 */ /* 0x000fe20000010000 */
[----:B------:R-:W-:Y:S01]  /*96f0*/  F2FP.BF16.F32.PACK_AB R30, RZ, R30 ;  /* 0x0000001eff1e723e */ /* 0x000fe200000010ff */
[----:B------:R-:W-:Y:S01]  /*9700*/  FADD.FTZ R37, R36, R37 ;  /* 0x0000002524257221 */ /* 0x000fe20000010000 */
[----:B------:R-:W-:Y:S01]  /*9710*/  FADD.FTZ R26, R25, R26 ;  /* 0x0000001a191a7221 */ /* 0x000fe20000010000 */
[----:B------:R-:W-:Y:S01]  /*9720*/  FADD.FTZ R34, R34, R35 ;  /* 0x0000002322227221 */ /* 0x000fe20000010000 */
[----:B------:R4:W-:Y:S01]  /*9730*/  STG.E.U16 desc[UR6][R2.64+0x1500], R6 ;  /* 0x0015000602007986 */ /* 0x0009e2000c101506 */
[----:B------:R-:W-:Y:S01]  /*9740*/  FADD.FTZ R38, R37, R38 ;  /* 0x0000002625267221 */ /* 0x000fe20000010000 */
[----:B------:R-:W-:-:S02]  /*9750*/  FADD.FTZ R26, R26, R27 ;  /* 0x0000001b1a1a7221 */ /* 0x000fc40000010000 */
[----:B------:R-:W-:Y:S01]  /*9760*/  F2FP.BF16.F32.PACK_AB R34, RZ, R34 ;  /* 0x00000022ff22723e */ /* 0x000fe200000010ff */
[----:B------:R-:W-:Y:S01]  /*9770*/  FADD.FTZ R38, R38, R39 ;  /* 0x0000002726267221 */ /* 0x000fe20000010000 */
[----:B------:R4:W-:Y:S01]  /*9780*/  STG.E.U16 desc[UR6][R2.64+0x1800], R22 ;  /* 0x0018001602007986 */ /* 0x0009e2000c101506 */
[----:B------:R-:W-:-:S03]  /*9790*/  F2FP.BF16.F32.PACK_AB R26, RZ, R26 ;  /* 0x0000001aff1a723e */ /* 0x000fc600000010ff */
[----:B------:R-:W-:Y:S01]  /*97a0*/  F2FP.BF16.F32.PACK_AB R38, RZ, R38 ;  /* 0x00000026ff26723e */ /* 0x000fe200000010ff */
[----:B------:R4:W-:Y:S04]  /*97b0*/  STG.E.U16 desc[UR6][R2.64+0x1b00], R18 ;  /* 0x001b001202007986 */ /* 0x0009e8000c101506 */
[----:B------:R4:W-:Y:S04]  /*97c0*/  STG.E.U16 desc[UR6][R2.64+0x1e00], R30 ;  /* 0x001e001e02007986 */ /* 0x0009e8000c101506 */
[----:B------:R4:W-:Y:S04]  /*97d0*/  STG.E.U16 desc[UR6][R2.64+0x2100], R26 ;  /* 0x0021001a02007986 */ /* 0x0009e8000c101506 */
[----:B------:R4:W-:Y:S04]  /*97e0*/  STG.E.U16 desc[UR6][R2.64+0x2400], R38 ;  /* 0x0024002602007986 */ /* 0x0009e8000c101506 */
[----:B------:R4:W-:Y:S04]  /*97f0*/  STG.E.U16 desc[UR6][R2.64], R42 ;  /* 0x0000002a02007986 */ /* 0x0009e8000c101506 */
[----:B------:R4:W-:Y:S02]  /*9800*/  STG.E.U16 desc[UR6][R2.64+0x2700], R34 ;  /* 0x0027002202007986 */ /* 0x0009e4000c101506 */
.L_x_7:
[----:B------:R-:W-:Y:S05]  /*9810*/  BSYNC B0 ;  /* 0x0000000000007941 */ /* 0x000fea0003800000 */
.L_x_6:
[----:B------:R-:W-:Y:S01]  /*9820*/  PREEXIT ;  /* 0x000000000000782d */ /* 0x000fe20000000000 */
[----:B------:R-:W-:Y:S05]  /*9830*/  EXIT ;  /* 0x000000000000794d */ /* 0x000fea0003800000 */
.L_x_8:
        /* <DEDUP_REMOVED lines=12> */
.L_x_102:


//--------------------- .text._Z30router_gemm_kernel_bf16_outputI13__nv_bfloat16Li128ELi8ELi13ELi384ELi7168EEvPS0_PKT_S4_ --------------------------
	.section	.text._Z30router_gemm_kernel_bf16_outputI13__nv_bfloat16Li128ELi8ELi13ELi384ELi7168EEvPS0_PKT_S4_,"ax",@progbits
	.align	128
        .global         _Z30router_gemm_kernel_bf16_outputI13__nv_bfloat16Li128ELi8ELi13ELi384ELi7168EEvPS0_PKT_S4_
        .type           _Z30router_gemm_kernel_bf16_outputI13__nv_bfloat16Li128ELi8ELi13ELi384ELi7168EEvPS0_PKT_S4_,@function
        .size           _Z30router_gemm_kernel_bf16_outputI13__nv_bfloat16Li128ELi8ELi13ELi384ELi7168EEvPS0_PKT_S4_,(.L_x_103 - _Z30router_gemm_kernel_bf16_outputI13__nv_bfloat16Li128ELi8ELi13ELi384ELi7168EEvPS0_PKT_S4_)
        .other          _Z30router_gemm_kernel_bf16_outputI13__nv_bfloat16Li128ELi8ELi13ELi384ELi7168EEvPS0_PKT_S4_,@"STO_CUDA_ENTRY STV_DEFAULT"
_Z30router_gemm_kernel_bf16_outputI13__nv_bfloat16Li128ELi8ELi13ELi384ELi7168EEvPS0_PKT_S4_:
.text._Z30router_gemm_kernel_bf16_outputI13__nv_bfloat16Li128ELi8ELi13ELi384ELi7168EEvPS0_PKT_S4_:
        /* <DEDUP_REMOVED lines=39> */
[C---:B------:R-:W-:Y:S01]  /*0270*/  SHF.L.U32 R40, R41.reuse, 0x10, RZ ;  /* 0x0000001029287819 */ /* 0x040fe200000006ff */
[----:B---3--:R-:W-:Y:S01]  /*0280*/  IMAD.U32 R46, R36, 0x10000, RZ ;  /* 0x00010000242e7824 */ /* 0x008fe200078e00ff */
[----:B------:R-:W-:Y:S01]  /*0290*/  PRMT R41, R41, 0x7632, R41 ;  /* 0x0000763229297816 */ /* 0x000fe20000000029 */
[----:B------:R-:W-:Y:S01]  /*02a0*/  FFMA.FTZ R44, R84, R3, R45 ;  /* 0x00000003542c7223 */ /* 0x000fe2000001002d */
[----:B------:R-:W-:Y:S02]  /*02b0*/  PRMT R3, R36, 0x7632, R3 ;  /* 0x0000763224037816 */ /* 0x000fe40000000003 */
[C---:B------:R-:W-:Y:S02]  /*02c0*/  SHF.L.U32 R81, R69.reuse, 0x10, RZ ;  /* 0x0000001045517819 */ /* 0x040fe400000006ff */
[----:B------:R-:W-:Y:S02]  /*02d0*/  PRMT R83, R69, 0x7632, R83 ;  /* 0x0000763245537816 */ /* 0x000fe40000000053 */
[----:B------:R-:W-:Y:S01]  /*02e0*/  SHF.L.U32 R36, R41, 0x10, RZ ;  /* 0x0000001029247819 */ /* 0x000fe200000006ff */
[----:B------:R-:W-:Y:S01]  /*02f0*/  FFMA.FTZ R41, R85, R46, RZ ;  /* 0x0000002e55297223 */ /* 0x000fe200000100ff */
[----:B------:R-:W-:Y:S01]  /*0300*/  SHF.L.U32 R3, R3, 0x10, RZ ;  /* 0x0000001003037819 */ /* 0x000fe200000006ff */
[----:B------:R-:W-:Y:S01]  /*0310*/  FFMA.FTZ R40, R81, R40, R44 ;  /* 0x0000002851287223 */ /* 0x000fe2000001002c */
[----:B------:R-:W-:Y:S01]  /*0320*/  SHF.L.U32 R83, R83, 0x10, RZ ;  /* 0x0000001053537819 */ /* 0x000fe200000006ff */
[----:B------:R-:W2:Y:S01]  /*0330*/  LDG.E.128 R44, desc[UR6][R92.64+0x7800] ;  /* 0x007800065c2c7981 */ /* 0x000ea2000c1e1d00 */
[----:B------:R-:W-:Y:S01]  /*0340*/  SHF.L.U32 R79, R70, 0x10, RZ ;  /* 0x00000010464f7819 */ /* 0x000fe200000006ff */
[----:B------:R-:W-:Y:S01]  /*0350*/  FFMA.FTZ R76, R84, R3, R41 ;  /* 0x00000003544c7223 */ /* 0x000fe20000010029 */
[C---:B------:R-:W-:Y:S01]  /*0360*/  PRMT R3, R42.reuse, 0x7632, R3 ;  /* 0x000076322a037816 */ /* 0x040fe20000000003 */
[----:B------:R-:W-:Y:S01]  /*0370*/  FFMA.FTZ R36, R83, R36, R40 ;  /* 0x0000002453247223 */ /* 0x000fe20000010028 */
[----:B------:R-:W-:Y:S01]  /*0380*/  IMAD.U32 R42, R42, 0x10000, RZ ;  /* 0x000100002a2a7824 */ /* 0x000fe200078e00ff */
        /* <DEDUP_REMOVED lines=15> */
[--C-:B------:R-:W-:Y:S01]  /*0480*/  FFMA.FTZ R41, R79, R42, R36.reuse ;  /* 0x0000002a4f297223 */ /* 0x100fe20000010024 */
[----:B------:R-:W-:Y:S01]  /*0490*/  PRMT R36, R43, 0x7632, R36 ;  /* 0x000076322b247816 */ /* 0x000fe20000000024 */
[----:B------:R-:W-:-:S02]  /*04a0*/  FFMA.FTZ R38, R77, R38, R40 ;  /* 0x000000264d267223 */ /* 0x000fc40000010028 */
[----:B------:R-:W-:Y:S02]  /*04b0*/  FFMA.FTZ R70, R78, R37, R41 ;  /* 0x000000254e467223 */ /* 0x000fe40000010029 */
[----:B------:R-:W3:Y:S01]  /*04c0*/  LDG.E.128 R40, desc[UR6][R92.64+0xb000] ;  /* 0x00b000065c287981 */ /* 0x000ee2000c1e1d00 */
[----:B------:R-:W-:Y:S02]  /*04d0*/  SHF.L.U32 R68, R39, 0x10, RZ ;  /* 0x0000001027447819 */ /* 0x000fe400000006ff */
[----:B------:R-:W-:Y:S02]  /*04e0*/  PRMT R3, R71, 0x7632, R3 ;  /* 0x0000763247037816 */ /* 0x000fe40000000003 */
[----:B------:R-:W-:Y:S01]  /*04f0*/  PRMT R39, R39, 0x7632, R39 ;  /* 0x0000763227277816 */ /* 0x000fe20000000027 */
[----:B------:R-:W-:Y:S01]  /*0500*/  FFMA.FTZ R37, R77, R68, R70 ;  /* 0x000000444d257223 */ /* 0x000fe20000010046 */
[----:B------:R-:W-:Y:S01]  /*0510*/  IMAD.U32 R36, R36, 0x10000, RZ ;  /* 0x0001000024247824 */ /* 0x000fe200078e00ff */
[----:B------:R-:W-:-:S02]  /*0520*/  SHF.L.U32 R3, R3, 0x10, RZ ;  /* 0x0000001003037819 */ /* 0x000fc400000006ff */
[----:B------:R-:W-:-:S03]  /*0530*/  SHF.L.U32 R76, R39, 0x10, RZ ;  /* 0x00000010274c7819 */ /* 0x000fc600000006ff */
[C---:B------:R-:W-:Y:S02]  /*0540*/  FFMA.FTZ R82, R3.reuse, R36, R38 ;  /* 0x0000002403527223 */ /* 0x040fe40000010026 */
[----:B------:R-:W-:Y:S02]  /*0550*/  FFMA.FTZ R76, R3, R76, R37 ;  /* 0x0000004c034c7223 */ /* 0x000fe40000010025 */
[----:B------:R-:W5:Y:S01]  /*0560*/  LDG.E.128 R36, desc[UR6][R92.64+0xe800] ;  /* 0x00e800065c247981 */ /* 0x000f62000c1e1d00 */
[C---:B----4-:R-:W-:Y:S02]  /*0570*/  PRMT R69, R16.reuse, 0x7632, R69 ;  /* 0x0000763210457816 */ /* 0x050fe40000000045 */
[----:B------:R-:W-:Y:S02]  /*0580*/  SHF.L.U32 R16, R16, 0x10, RZ ;  /* 0x0000001010107819 */ /* 0x000fe400000006ff */
[----:B------:R-:W-:-:S03]  /*0590*/  SHF.L.U32 R69, R69, 0x10, RZ ;  /* 0x0000001045457819 */ /* 0x000fc600000006ff */
[----:B------:R-:W-:Y:S01]  /*05a0*/  FFMA.FTZ R71, R85, R16, RZ ;  /* 0x0000001055477223 */ /* 0x000fe200000100ff */
[C---:B------:R-:W-:Y:S01]  /*05b0*/  IMAD.U32 R16, R17.reuse, 0x10000, RZ ;  /* 0x0001000011107824 */ /* 0x040fe200078e00ff */
[----:B------:R-:W-:Y:S02]  /*05c0*/  PRMT R17, R17, 0x7632, R17 ;  /* 0x0000763211117816 */ /* 0x000fe40000000011 */
[----:B------:R-:W-:Y:S01]  /*05d0*/  FFMA.FTZ R68, R84, R69, R71 ;  /* 0x0000004554447223 */ /* 0x000fe20000010047 */
[----:B------:R-:W-:-:S03]  /*05e0*/  SHF.L.U32 R70, R32, 0x10, RZ ;  /* 0x0000001020467819 */ /* 0x000fc600000006ff */
[----:B------:R-:W-:Y:S01]  /*05f0*/  FFMA.FTZ R68, R81, R16, R68 ;  /* 0x0000001051447223 */ /* 0x000fe20000010044 */
[----:B------:R-:W-:Y:S02]  /*0600*/  SHF.L.U32 R16, R17, 0x10, RZ ;  /* 0x0000001011107819 */ /* 0x000fe400000006ff */
[----:B------:R-:W-:Y:S02]  /*0610*/  PRMT R17, R32, 0x7632, R17 ;  /* 0x0000763220117816 */ /* 0x000fe40000000011 */
[C---:B------:R-:W-:Y:S01]  /*0620*/  SHF.L.U32 R32, R18.reuse, 0x10, RZ ;  /* 0x0000001012207819 */ /* 0x040fe200000006ff */
[----:B------:R-:W-:Y:S01]  /*0630*/  FFMA.FTZ R16, R83, R16, R68 ;  /* 0x0000001053107223 */ /* 0x000fe20000010044 */
[----:B------:R-:W-:Y:S01]  /*0640*/  PRMT R18, R18, 0x7632, R18 ;  /* 0x0000763212127816 */ /* 0x000fe20000000012 */
[----:B------:R-:W-:Y:S02]  /*0650*/  IMAD.U32 R71, R17, 0x10000, RZ ;  /* 0x0001000011477824 */ /* 0x000fe400078e00ff */
[----:B------:R-:W-:Y:S01]  /*0660*/  FFMA.FTZ R87, R85, R70, RZ ;  /* 0x0000004655577223 */ /* 0x000fe200000100ff */
[----:B------:R-:W-:Y:S01]  /*0670*/  FFMA.FTZ R69, R79, R32, R16 ;  /* 0x000000204f457223 */ /* 0x000fe20000010010 */
[----:B------:R-:W-:-:S02]  /*0680*/  SHF.L.U32 R17, R18, 0x10, RZ ;  /* 0x0000001012117819 */ /* 0x000fc400000006ff */
[----:B------:R-:W-:Y:S01]  /*0690*/  PRMT R70, R28, 0x7632, R70 ;  /* 0x000076321c467816 */ /* 0x000fe20000000046 */
[----:B------:R-:W-:Y:S01]  /*06a0*/  FFMA.FTZ R32, R84, R71, R87 ;  /* 0x0000004754207223 */ /* 0x000fe20000010057 */
[C---:B------:R-:W-:Y:S02]  /*06b0*/  SHF.L.U32 R16, R33.reuse, 0x10, RZ ;  /* 0x0000001021107819 */ /* 0x040fe400000006ff */
[----:B------:R-:W-:Y:S02]  /*06c0*/  SHF.L.U32 R28, R28, 0x10, RZ ;  /* 0x000000101c1c7819 */ /* 0x000fe400000006ff */
[----:B------:R-:W-:Y:S01]  /*06d0*/  PRMT R33, R33, 0x7632, R33 ;  /* 0x0000763221217816 */ /* 0x000fe20000000021 */
[----:B------:R-:W-:Y:S01]  /*06e0*/  FFMA.FTZ R18, R78, R17, R69 ;  /* 0x000000114e127223 */ /* 0x000fe20000010045 */
[----:B------:R-:W-:Y:S01]  /*06f0*/  FFMA.FTZ R68, R81, R16, R32 ;  /* 0x0000001051447223 */ /* 0x000fe20000010020 */
[----:B------:R-:W-:Y:S02]  /*0700*/  IMAD.U32 R17, R70, 0x10000, RZ ;  /* 0x0001000046117824 */ /* 0x000fe400078e00ff */
[----:B------:R-:W-:Y:S01]  /*0710*/  FFMA.FTZ R69, R85, R28, RZ ;  /* 0x0000001c55457223 */ /* 0x000fe200000100ff */
[----:B------:R-:W-:-:S02]  /*0720*/  SHF.L.U32 R32, R33, 0x10, RZ ;  /* 0x0000001021207819 */ /* 0x000fc400000006ff */
[C---:B------:R-:W-:Y:S01]  /*0730*/  SHF.L.U32 R70, R29.reuse, 0x10, RZ ;  /* 0x000000101d467819 */ /* 0x040fe200000006ff */
[----:B------:R-:W-:Y:S01]  /*0740*/  FFMA.FTZ R86, R84, R17, R69 ;  /* 0x0000001154567223 */ /* 0x000fe20000010045 */
[----:B------:R-:W-:Y:S01]  /*0750*/  PRMT R29, R29, 0x7632, R29 ;  /* 0x000076321d1d7816 */ /* 0x000fe2000000001d */
[----:B------:R-:W-:Y:S01]  /*0760*/  FFMA.FTZ R68, R83, R32, R68 ;  /* 0x0000002053447223 */ /* 0x000fe20000010044 */
[C---:B------:R-:W-:Y:S01]  /*0770*/  IMAD.U32 R32, R34.reuse, 0x10000, RZ ;  /* 0x0001000022207824 */ /* 0x040fe200078e00ff */
        /* <DEDUP_REMOVED lines=8> */
[----:B------:R-:W4:Y:S01]  /*0800*/  LDG.E.128 R16, desc[UR6][R92.64+0x12000] ;  /* 0x012000065c107981 */ /* 0x000f22000c1e1d00 */
[----:B------:R-:W-:-:S02]  /*0810*/  IMAD.U32 R34, R30, 0x10000, RZ ;  /* 0x000100001e227824 */ /* 0x000fc400078e00ff */
[----:B------:R-:W-:Y:S01]  /*0820*/  FFMA.FTZ R70, R83, R70, R86 ;  /* 0x0000004653467223 */ /* 0x000fe20000010056 */
[----:B------:R-:W-:Y:S01]  /*0830*/  PRMT R32, R30, 0x7632, R32 ;  /* 0x000076321e207816 */ /* 0x000fe20000000020 */
[----:B------:R-:W-:Y:S01]  /*0840*/  FFMA.FTZ R30, R78, R29, R33 ;  /* 0x0000001d4e1e7223 */ /* 0x000fe20000010021 */
[----:B------:R-:W-:Y:S01]  /*0850*/  SHF.L.U32 R28, R28, 0x10, RZ ;  /* 0x000000101c1c7819 */ /* 0x000fe200000006ff */
[----:B------:R-:W-:Y:S01]  /*0860*/  FFMA.FTZ R33, R79, R34, R70 ;  /* 0x000000224f217223 */ /* 0x000fe20000010046 */
[----:B------:R-:W-:Y:S02]  /*0870*/  SHF.L.U32 R29, R32, 0x10, RZ ;  /* 0x00000010201d7819 */ /* 0x000fe400000006ff */
[C---:B------:R-:W-:Y:S02]  /*0880*/  PRMT R32, R24.reuse, 0x7632, R32 ;  /* 0x0000763218207816 */ /* 0x040fe40000000020 */
[----:B------:R-:W-:Y:S01]  /*0890*/  SHF.L.U32 R34, R24, 0x10, RZ ;  /* 0x0000001018227819 */ /* 0x000fe200000006ff */
[----:B------:R-:W-:Y:S01]  /*08a0*/  FFMA.FTZ R80, R3, R28, R80 ;  /* 0x0000001c03507223 */ /* 0x000fe20000010050 */
[C---:B------:R-:W-:Y:S01]  /*08b0*/  SHF.L.U32 R28, R35.reuse, 0x10, RZ ;  /* 0x00000010231c7819 */ /* 0x040fe200000006ff */
[----:B------:R-:W-:Y:S01]  /*08c0*/  FFMA.FTZ R68, R78, R29, R33 ;  /* 0x0000001d4e447223 */ /* 0x000fe20000010021 */
[----:B------:R-:W-:Y:S01]  /*08d0*/  PRMT R24, R35, 0x7632, R24 ;  /* 0x0000763223187816 */ /* 0x000fe20000000018 */
[----:B------:R-:W-:-:S02]  /*08e0*/  IMAD.U32 R29, R32, 0x10000, RZ ;  /* 0x00010000201d7824 */ /* 0x000fc400078e00ff */
[----:B------:R-:W-:Y:S01]  /*08f0*/  FFMA.FTZ R71, R85, R34, RZ ;  /* 0x0000002255477223 */ /* 0x000fe200000100ff */
[----:B------:R-:W-:Y:S01]  /*0900*/  FFMA.FTZ R28, R77, R28, R30 ;  /* 0x0000001c4d1c7223 */ /* 0x000fe2000001001e */
[C---:B------:R-:W-:Y:S01]  /*0910*/  PRMT R69, R25.reuse, 0x7632, R69 ;  /* 0x0000763219457816 */ /* 0x040fe20000000045 */
[----:B------:R-:W4:Y:S01]  /*0920*/  LDG.E.128 R32, desc[UR6][R92.64+0x15800] ;  /* 0x015800065c207981 */ /* 0x000f22000c1e1d00 */
[----:B------:R-:W-:Y:S01]  /*0930*/  SHF.L.U32 R70, R25, 0x10, RZ ;  /* 0x0000001019467819 */ /* 0x000fe200000006ff */
[----:B------:R-:W-:Y:S01]  /*0940*/  FFMA.FTZ R88, R84, R29, R71 ;  /* 0x0000001d54587223 */ /* 0x000fe20000010047 */
[----:B------:R-:W-:Y:S02]  /*0950*/  SHF.L.U32 R24, R24, 0x10, RZ ;  /* 0x0000001018187819 */ /* 0x000fe400000006ff */
[C---:B------:R-:W-:Y:S02]  /*0960*/  SHF.L.U32 R30, R31.reuse, 0x10, RZ ;  /* 0x000000101f1e7819 */ /* 0x040fe400000006ff */
[----:B------:R-:W-:Y:S01]  /*0970*/  PRMT R31, R31, 0x7632, R31 ;  /* 0x000076321f1f7816 */ /* 0x000fe2000000001f */
[----:B------:R-:W-:-:S02]  /*0980*/  IMAD.U32 R86, R69, 0x10000, RZ ;  /* 0x0001000045567824 */ /* 0x000fc400078e00ff */
[----:B------:R-:W-:Y:S01]  /*0990*/  FFMA.FTZ R70, R81, R70, R88 ;  /* 0x0000004651467223 */ /* 0x000fe20000010058 */
[C---:B------:R-:W-:Y:S01]  /*09a0*/  PRMT R25, R20.reuse, 0x7632, R25 ;  /* 0x0000763214197816 */ /* 0x040fe20000000019 */
[----:B------:R-:W-:Y:S01]  /*09b0*/  FFMA.FTZ R114, R3, R24, R28 ;  /* 0x0000001803727223 */ /* 0x000fe2000001001c */
[----:B------:R-:W-:Y:S01]  /*09c0*/  SHF.L.U32 R20, R20, 0x10, RZ ;  /* 0x0000001014147819 */ /* 0x000fe200000006ff */
[----:B------:R-:W-:Y:S01]  /*09d0*/  FFMA.FTZ R68, R77, R30, R68 ;  /* 0x0000001e4d447223 */ /* 0x000fe20000010044 */
[----:B------:R-:W-:Y:S02]  /*09e0*/  SHF.L.U32 R112, R31, 0x10, RZ ;  /* 0x000000101f707819 */ /* 0x000fe400000006ff */
[C---:B------:R-:W-:Y:S01]  /*09f0*/  SHF.L.U32 R24, R26.reuse, 0x10, RZ ;  /* 0x000000101a187819 */ /* 0x040fe200000006ff */
[----:B------:R-:W4:Y:S01]  /*0a00*/  LDG.E.128 R28, desc[UR6][R92.64+0x19000] ;  /* 0x019000065c1c7981 */ /* 0x000f22000c1e1d00 */
[----:B------:R-:W-:Y:S01]  /*0a10*/  PRMT R26, R26, 0x7632, R26 ;  /* 0x000076321a1a7816 */ /* 0x000fe2000000001a */
[----:B------:R-:W-:Y:S01]  /*0a20*/  FFMA.FTZ R70, R83, R86, R70 ;  /* 0x0000005653467223 */ /* 0x000fe20000010046 */
[----:B------:R-:W-:-:S02]  /*0a30*/  IMAD.U32 R71, R25, 0x10000, RZ ;  /* 0x0001000019477824 */ /* 0x000fc400078e00ff */
[----:B------:R-:W-:Y:S01]  /*0a40*/  FFMA.FTZ R87, R85, R20, RZ ;  /* 0x0000001455577223 */ /* 0x000fe200000100ff */
[----:B------:R-:W-:Y:S01]  /*0a50*/  SHF.L.U32 R25, R26, 0x10, RZ ;  /* 0x000000101a197819 */ /* 0x000fe200000006ff */
[----:B------:R-:W-:Y:S01]  /*0a60*/  FFMA.FTZ R112, R3, R112, R68 ;  /* 0x0000007003707223 */ /* 0x000fe20000010044 */
[----:B------:R-:W-:Y:S01]  /*0a70*/  FFMA.FTZ R69, R79, R24, R70 ;  /* 0x000000184f457223 */ /* 0x000fe20000010046 */
[C---:B------:R-:W-:Y:S01]  /*0a80*/  PRMT R20, R21.reuse, 0x7632, R20 ;  /* 0x0000763215147816 */ /* 0x040fe20000000014 */
[----:B------:R-:W-:Y:S01]  /*0a90*/  FFMA.FTZ R86, R84, R71, R87 ;  /* 0x0000004754567223 */ /* 0x000fe20000010057 */
[----:B------:R-:W-:Y:S01]  /*0aa0*/  SHF.L.U32 R68, R21, 0x10, RZ ;  /* 0x0000001015447819 */ /* 0x000fe200000006ff */
[----:B------:R-:W-:Y:S01]  /*0ab0*/  FFMA.FTZ R26, R78, R25, R69 ;  /* 0x000000194e1a7223 */ /* 0x000fe20000010045 */
[----:B------:R-:W-:Y:S01]  /*0ac0*/  SHF.L.U32 R24, R27, 0x10, RZ ;  /* 0x000000101b187819 */ /* 0x000fe200000006ff */
[----:B------:R-:W-:Y:S02]  /*0ad0*/  IMAD.U32 R70, R20, 0x10000, RZ ;  /* 0x0001000014467824 */ /* 0x000fe400078e00ff */
[----:B------:R-:W-:-:S02]  /*0ae0*/  FFMA.FTZ R68, R81, R68, R86 ;  /* 0x0000004451447223 */ /* 0x000fc40000010056 */
        /* <DEDUP_REMOVED lines=8> */
[----:B------:R-:W-:Y:S01]  /*0b70*/  IMAD.U32 R71, R70, 0x10000, RZ ;  /* 0x0001000046477824 */ /* 0x000fe200078e00ff */
[----:B------:R-:W-:Y:S01]  /*0b80*/  PRMT R20, R27, 0x7632, R20 ;  /* 0x000076321b147816 */ /* 0x000fe20000000014 */
[----:B------:R-:W-:Y:S01]  /*0b90*/  FFMA.FTZ R87, R85, R8, RZ ;  /* 0x0000000855577223 */ /* 0x000fe200000100ff */
[----:B------:R-:W4:Y:S01]  /*0ba0*/  LDG.E.128 R24, desc[UR6][R92.64+0x1c800] ;  /* 0x01c800065c187981 */ /* 0x000f22000c1e1d00 */
[C---:B------:R-:W-:Y:S01]  /*0bb0*/  PRMT R8, R23.reuse, 0x7632, R8 ;  /* 0x0000763217087816 */ /* 0x040fe20000000008 */
[----:B------:R-:W-:Y:S01]  /*0bc0*/  FFMA.FTZ R68, R78, R21, R69 ;  /* 0x000000154e447223 */ /* 0x000fe20000010045 */
        /* <DEDUP_REMOVED lines=8> */
[----:B------:R-:W-:Y:S01]  /*0c50*/  FFMA.FTZ R106, R3, R8, R9 ;  /* 0x00000008036a7223 */ /* 0x000fe20000010009 */
[----:B------:R-:W-:Y:S02]  /*0c60*/  SHF.L.U32 R8, R10, 0x10, RZ ;  /* 0x000000100a087819 */ /* 0x000fe400000006ff */
[----:B------:R-:W-:Y:S01]  /*0c70*/  PRMT R68, R64, 0x7632, R68 ;  /* 0x0000763240447816 */ /* 0x000fe20000000044 */
[----:B------:R-:W-:Y:S01]  /*0c80*/  FFMA.FTZ R22, R83, R22, R70 ;  /* 0x0000001653167223 */ /* 0x000fe20000010046 */
[----:B------:R-:W-:-:S02]  /*0c90*/  PRMT R10, R10, 0x7632, R10 ;  /* 0x000076320a0a7816 */ /* 0x000fc4000000000a */
[----:B------:R-:W-:Y:S02]  /*0ca0*/  SHF.L.U32 R64, R64, 0x10, RZ ;  /* 0x0000001040407819 */ /* 0x000fe400000006ff */
[----:B------:R-:W-:Y:S01]  /*0cb0*/  SHF.L.U32 R20, R20, 0x10, RZ ;  /* 0x0000001014147819 */ /* 0x000fe200000006ff */
[----:B------:R-:W-:Y:S01]  /*0cc0*/  FFMA.FTZ R69, R79, R8, R22 ;  /* 0x000000084f457223 */ /* 0x000fe20000010016 */
[----:B------:R-:W-:Y:S01]  /*0cd0*/  SHF.L.U32 R71, R68, 0x10, RZ ;  /* 0x0000001044477819 */ /* 0x000fe200000006ff */
[----:B------:R-:W-:Y:S02]  /*0ce0*/  IMAD.U32 R9, R10, 0x10000, RZ ;  /* 0x000100000a097824 */ /* 0x000fe400078e00ff */
[----:B------:R-:W-:Y:S01]  /*0cf0*/  FFMA.FTZ R87, R85, R64, RZ ;  /* 0x0000004055577223 */ /* 0x000fe200000100ff */
[----:B------:R-:W-:Y:S01]  /*0d00*/  FFMA.FTZ R110, R3, R20, R110 ;  /* 0x00000014036e7223 */ /* 0x000fe2000001006e */
[----:B------:R-:W-:Y:S01]  /*0d10*/  SHF.L.U32 R90, R4, 0x10, RZ ;  /* 0x00000010045a7819 */ /* 0x000fe200000006ff */
[----:B------:R-:W4:Y:S01]  /*0d20*/  LDG.E.128 R20, desc[UR6][R92.64+0x20000] ;  /* 0x020000065c147981 */ /* 0x000f22000c1e1d00 */
[----:B------:R-:W-:Y:S01]  /*0d30*/  FFMA.FTZ R70, R78, R9, R69 ;  /* 0x000000094e467223 */ /* 0x000fe20000010045 */
[----:B------:R-:W-:Y:S01]  /*0d40*/  FFMA.FTZ R88, R84, R71, R87 ;  /* 0x0000004754587223 */ /* 0x000fe20000010057 */
[----:B------:R-:W-:-:S02]  /*0d50*/  PRMT R69, R65, 0x7632, R69 ;  /* 0x0000763241457816 */ /* 0x000fc40000000045 */
[----:B------:R-:W-:Y:S01]  /*0d60*/  PRMT R71, R4, 0x7632, R71 ;  /* 0x0000763204477816 */ /* 0x000fe20000000047 */
[----:B------:R-:W-:Y:S01]  /*0d70*/  IMAD.U32 R4, R65, 0x10000, RZ ;  /* 0x0001000041047824 */ /* 0x000fe200078e00ff */
[----:B------:R-:W-:Y:S01]  /*0d80*/  SHF.L.U32 R86, R69, 0x10, RZ ;  /* 0x0000001045567819 */ /* 0x000fe200000006ff */
[----:B------:R-:W-:Y:S01]  /*0d90*/  FFMA.FTZ R69, R85, R90, RZ ;  /* 0x0000005a55457223 */ /* 0x000fe200000100ff */
[----:B------:R-:W-:Y:S01]  /*0da0*/  SHF.L.U32 R71, R71, 0x10, RZ ;  /* 0x0000001047477819 */ /* 0x000fe200000006ff */
[----:B------:R-:W-:Y:S01]  /*0db0*/  FFMA.FTZ R4, R81, R4, R88 ;  /* 0x0000000451047223 */ /* 0x000fe20000010058 */
[C---:B------:R-:W-:Y:S02]  /*0dc0*/  PRMT R65, R5.reuse, 0x7632, R65 ;  /* 0x0000763205417816 */ /* 0x040fe40000000041 */
[----:B------:R-:W-:Y:S01]  /*0dd0*/  SHF.L.U32 R88, R5, 0x10, RZ ;  /* 0x0000001005587819 */ /* 0x000fe200000006ff */
[----:B------:R-:W-:Y:S01]  /*0de0*/  FFMA.FTZ R96, R84, R71, R69 ;  /* 0x0000004754607223 */ /* 0x000fe20000010045 */
[----:B------:R-:W-:Y:S01]  /*0df0*/  FFMA.FTZ R86, R83, R86, R4 ;  /* 0x0000005653567223 */ /* 0x000fe20000010004 */
[C---:B------:R-:W-:Y:S01]  /*0e00*/  PRMT R64, R11.reuse, 0x7632, R64 ;  /* 0x000076320b407816 */ /* 0x040fe20000000040 */
[----:B------:R-:W-:Y:S01]  /*0e10*/  IMAD.U32 R4, R66, 0x10000, RZ ;  /* 0x0001000042047824 */ /* 0x000fe200078e00ff */
[----:B------:R-:W-:-:S02]  /*0e20*/  SHF.L.U32 R68, R11, 0x10, RZ ;  /* 0x000000100b447819 */ /* 0x000fc400000006ff */
[----:B------:R-:W4:Y:S01]  /*0e30*/  LDG.E.128 R8, desc[UR6][R92.64+0x23800] ;  /* 0x023800065c087981 */ /* 0x000f22000c1e1d00 */
        /* <DEDUP_REMOVED lines=16> */
[--C-:B------:R-:W-:Y:S01]  /*0f40*/  FFMA.FTZ R66, R78, R69, R5.reuse ;  /* 0x000000454e427223 */ /* 0x100fe20000010005 */
[C---:B------:R-:W-:Y:S02]  /*0f50*/  PRMT R5, R12.reuse, 0x7632, R5 ;  /* 0x000076320c057816 */ /* 0x040fe40000000005 */
[----:B------:R-:W-:Y:S01]  /*0f60*/  SHF.L.U32 R68, R12, 0x10, RZ ;  /* 0x000000100c447819 */ /* 0x000fe200000006ff */
[----:B------:R-:W-:Y:S01]  /*0f70*/  IMAD.U32 R64, R7, 0x10000, RZ ;  /* 0x0001000007407824 */ /* 0x000fe200078e00ff */
[----:B------:R-:W-:Y:S02]  /*0f80*/  PRMT R4, R67, 0x7632, R4 ;  /* 0x0000763243047816 */ /* 0x000fe40000000004 */
[----:B------:R-:W-:Y:S01]  /*0f90*/  SHF.L.U32 R65, R5, 0x10, RZ ;  /* 0x0000001005417819 */ /* 0x000fe200000006ff */
[----:B------:R-:W-:Y:S01]  /*0fa0*/  FFMA.FTZ R67, R85, R68, RZ ;  /* 0x0000004455437223 */ /* 0x000fe200000100ff */
[----:B------:R-:W-:Y:S01]  /*0fb0*/  SHF.L.U32 R4, R4, 0x10, RZ ;  /* 0x0000001004047819 */ /* 0x000fe200000006ff */
[----:B------:R-:W-:Y:S01]  /*0fc0*/  FFMA.FTZ R102, R77, R64, R66 ;  /* 0x000000404d667223 */ /* 0x000fe20000010042 */
[C---:B------:R-:W-:Y:S01]  /*0fd0*/  PRMT R64, R13.reuse, 0x7632, R64 ;  /* 0x000076320d407816 */ /* 0x040fe20000000040 */
[----:B------:R-:W-:Y:S01]  /*0fe0*/  FFMA.FTZ R70, R84, R65, R67 ;  /* 0x0000004154467223 */ /* 0x000fe20000010043 */
[----:B------:R-:W-:Y:S01]  /*0ff0*/  SHF.L.U32 R66, R13, 0x10, RZ ;  /* 0x000000100d427819 */ /* 0x000fe200000006ff */
[----:B------:R-:W-:Y:S01]  /*1000*/  FFMA.FTZ R104, R3, R4, R6 ;  /* 0x0000000403687223 */ /* 0x000fe20000010006 */
[----:B------:R-:W-:-:S02]  /*1010*/  PRMT R12, R7, 0x7632, R12 ;  /* 0x00007632070c7816 */ /* 0x000fc4000000000c */
[----:B------:R-:W4:Y:S01]  /*1020*/  LDG.E.128 R4, desc[UR6][R92.64+0x27000] ;  /* 0x027000065c047981 */ /* 0x000f22000c1e1d00 */
[----:B------:R-:W-:Y:S01]  /*1030*/  SHF.L.U32 R68, R64, 0x10, RZ ;  /* 0x0000001040447819 */ /* 0x000fe200000006ff */
[----:B------:R-:W-:Y:S02]  /*1040*/  FFMA.FTZ R70, R81, R66, R70 ;  /* 0x0000004251467223 */ /* 0x000fe40000010046 */
[----:B------:R-:W4:Y:S01]  /*1050*/  LDG.E.128 R64, desc[UR6][R92.64+0x2a800] ;  /* 0x02a800065c407981 */ /* 0x000f22000c1e1d00 */
[C---:B------:R-:W-:Y:S01]  /*1060*/  PRMT R13, R72.reuse, 0x7632, R13 ;  /* 0x00007632480d7816 */ /* 0x040fe2000000000d */
[----:B------:R-:W-:-:S03]  /*1070*/  IMAD.U32 R72, R72, 0x10000, RZ ;  /* 0x0001000048487824 */ /* 0x000fc600078e00ff */
[----:B------:R-:W-:Y:S01]  /*1080*/  SHF.L.U32 R13, R13, 0x10, RZ ;  /* 0x000000100d0d7819 */ /* 0x000fe200000006ff */
[----:B------:R-:W-:Y:S01]  /*1090*/  FFMA.FTZ R71, R85, R72, RZ ;  /* 0x0000004855477223 */ /* 0x000fe200000100ff */
[----:B------:R-:W-:Y:S01]  /*10a0*/  FFMA.FTZ R70, R83, R68, R70 ;  /* 0x0000004453467223 */ /* 0x000fe20000010046 */
[C---:B------:R-:W-:Y:S02]  /*10b0*/  PRMT R69, R73.reuse, 0x7632, R69 ;  /* 0x0000763249457816 */ /* 0x040fe40000000045 */
[----:B------:R-:W-:Y:S01]  /*10c0*/  SHF.L.U32 R72, R73, 0x10, RZ ;  /* 0x0000001049487819 */ /* 0x000fe200000006ff */
[----:B------:R-:W-:Y:S01]  /*10d0*/  FFMA.FTZ R88, R84, R13, R71 ;  /* 0x0000000d54587223 */ /* 0x000fe20000010047 */
[C---:B------:R-:W-:Y:S02]  /*10e0*/  SHF.L.U32 R68, R14.reuse, 0x10, RZ ;  /* 0x000000100e447819 */ /* 0x040fe400000006ff */
[----:B------:R-:W-:Y:S01]  /*10f0*/  PRMT R14, R14, 0x7632, R14 ;  /* 0x000076320e0e7816 */ /* 0x000fe2000000000e */
[----:B------:R-:W-:Y:S01]  /*1100*/  IMAD.U32 R12, R12, 0x10000, RZ ;  /* 0x000100000c0c7824 */ /* 0x000fe200078e00ff */
[----:B------:R-:W-:Y:S01]  /*1110*/  SHF.L.U32 R86, R69, 0x10, RZ ;  /* 0x0000001045567819 */ /* 0x000fe200000006ff */
[----:B------:R-:W-:Y:S01]  /*1120*/  FFMA.FTZ R72, R81, R72, R88 ;  /* 0x0000004851487223 */ /* 0x000fe20000010058 */
[----:B------:R-:W-:Y:S01]  /*1130*/  SHF.L.U32 R13, R14, 0x10, RZ ;  /* 0x000000100e0d7819 */ /* 0x000fe200000006ff */
[----:B------:R-:W-:Y:S01]  /*1140*/  FFMA.FTZ R69, R79, R68, R70 ;  /* 0x000000444f457223 */ /* 0x000fe20000010046 */
[----:B------:R-:W-:Y:S01]  /*1150*/  FFMA.FTZ R102, R3, R12, R102 ;  /* 0x0000000c03667223 */ /* 0x000fe20000010066 */
[----:B------:R-:W-:Y:S01]  /*1160*/  FFMA.FTZ R86, R83, R86, R72 ;  /* 0x0000005653567223 */ /* 0x000fe20000010048 */
[----:B------:R-:W-:Y:S01]  /*1170*/  IMAD.U32 R12, R74, 0x10000, RZ ;  /* 0x000100004a0c7824 */ /* 0x000fe200078e00ff */
[----:B------:R-:W-:Y:S01]  /*1180*/  SHF.L.U32 R68, R15, 0x10, RZ ;  /* 0x000000100f447819 */ /* 0x000fe200000006ff */
[----:B------:R-:W-:Y:S01]  /*1190*/  FFMA.FTZ R70, R78, R13, R69 ;  /* 0x0000000d4e467223 */ /* 0x000fe20000010045 */
[----:B------:R-:W-:Y:S01]  /*11a0*/  PRMT R74, R74, 0x7632, R74 ;  /* 0x000076324a4a7816 */ /* 0x000fe2000000004a */
[----:B------:R-:W-:Y:S01]  /*11b0*/  FFMA.FTZ R87, R79, R12, R86 ;  /* 0x0000000c4f577223 */ /* 0x000fe20000010056 */
[----:B------:R-:W-:Y:S01]  /*11c0*/  PRMT R72, R15, 0x7632, R72 ;  /* 0x000076320f487816 */ /* 0x000fe20000000048 */
[----:B------:R-:W-:Y:S01]  /*11d0*/  FFMA.FTZ R100, R77, R68, R70 ;  /* 0x000000444d647223 */ /* 0x000fe20000010046 */
[----:B------:R-:W-:Y:S01]  /*11e0*/  SHF.L.U32 R73, R74, 0x10, RZ ;  /* 0x000000104a497819 */ /* 0x000fe200000006ff */
[----:B------:R-:W4:Y:S01]  /*11f0*/  LDG.E.128 R12, desc[UR6][R92.64+0x1000] ;  /* 0x001000065c0c7981 */ /* 0x000f22000c1e1d00 */
[----:B------:R-:W-:-:S02]  /*1200*/  PRMT R86, R60, 0x7632, R86 ;  /* 0x000076323c567816 */ /* 0x000fc40000000056 */
[----:B------:R-:W-:Y:S01]  /*1210*/  SHF.L.U32 R60, R60, 0x10, RZ ;  /* 0x000000103c3c7819 */ /* 0x000fe200000006ff */
[----:B------:R-:W4:Y:S01]  /*1220*/  LDG.E.128 R68, desc[UR6][R94.64+0x1000] ;  /* 0x001000065e447981 */ /* 0x000f22000c1e1d00 */
        /* <DEDUP_REMOVED lines=13> */
[C---:B------:R-:W-:Y:S01]  /*1300*/  SHF.L.U32 R74, R62.reuse, 0x10, RZ ;  /* 0x000000103e4a7819 */ /* 0x040fe200000006ff */
[----:B------:R-:W-:Y:S01]  /*1310*/  FFMA.FTZ R60, R83, R60, R84 ;  /* 0x0000003c533c7223 */ /* 0x000fe20000010054 */
[----:B------:R-:W-:Y:S01]  /*1320*/  PRMT R62, R62, 0x7632, R62 ;  /* 0x000076323e3e7816 */ /* 0x000fe2000000003e */
[C---:B------:R-:W-:Y:S01]  /*1330*/  FFMA.FTZ R100, R3.reuse, R72, R100 ;  /* 0x0000004803647223 */ /* 0x040fe20000010064 */
[----:B------:R-:W-:Y:S01]  /*1340*/  FFMA.FTZ R98, R3, R98, R61 ;  /* 0x0000006203627223 */ /* 0x000fe2000001003d */
[----:B------:R-:W-:Y:S01]  /*1350*/  FFMA.FTZ R79, R79, R74, R60 ;  /* 0x0000004a4f4f7223 */ /* 0x000fe2000001003c */
[----:B------:R-:W-:Y:S01]  /*1360*/  SHF.L.U32 R73, R62, 0x10, RZ ;  /* 0x000000103e497819 */ /* 0x000fe200000006ff */
[----:B------:R-:W-:Y:S01]  /*1370*/  IMAD.U32 R72, R52, 0x10000, RZ ;  /* 0x0001000034487824 */ /* 0x000fe200078e00ff */
[----:B------:R-:W-:-:S03]  /*1380*/  SHF.L.U32 R61, R56, 0x10, RZ ;  /* 0x00000010383d7819 */ /* 0x000fc600000006ff */
[----:B------:R-:W-:Y:S02]  /*1390*/  FFMA.FTZ R78, R78, R73, R79 ;  /* 0x000000494e4e7223 */ /* 0x000fe4000001004f */
[----:B------:R-:W-:Y:S02]  /*13a0*/  FFMA.FTZ R79, R61, R72, R82 ;  /* 0x000000483d4f7223 */ /* 0x000fe40000010052 */
[----:B------:R-:W4:Y:S01]  /*13b0*/  LDG.E.128 R72, desc[UR6][R92.64+0x4800] ;  /* 0x004800065c487981 */ /* 0x000f22000c1e1d00 */
[----:B------:R-:W-:Y:S02]  /*13c0*/  PRMT R52, R52, 0x7632, R52 ;  /* 0x0000763234347816 */ /* 0x000fe40000000034 */
[----:B------:R-:W-:Y:S02]  /*13d0*/  PRMT R60, R56, 0x7632, R60 ;  /* 0x00007632383c7816 */ /* 0x000fe4000000003c */
[C---:B------:R-:W-:Y:S02]  /*13e0*/  SHF.L.U32 R84, R63.reuse, 0x10, RZ ;  /* 0x000000103f547819 */ /* 0x040fe400000006ff */
[----:B------:R-:W-:Y:S01]  /*13f0*/  PRMT R62, R63, 0x7632, R62 ;  /* 0x000076323f3e7816 */ /* 0x000fe2000000003e */
[----:B------:R-:W-:Y:S01]  /*1400*/  IMAD.U32 R60, R60, 0x10000, RZ ;  /* 0x000100003c3c7824 */ /* 0x000fe200078e00ff */
[----:B------:R-:W-:Y:S01]  /*1410*/  SHF.L.U32 R63, R52, 0x10, RZ ;  /* 0x00000010343f7819 */ /* 0x000fe200000006ff */
[----:B------:R-:W-:Y:S01]  /*1420*/  FFMA.FTZ R78, R77, R84, R78 ;  /* 0x000000544d4e7223 */ /* 0x000fe2000001004e */
[----:B------:R-:W-:-:S02]  /*1430*/  SHF.L.U32 R77, R53, 0x10, RZ ;  /* 0x00000010354d7819 */ /* 0x000fc400000006ff */
        /* <DEDUP_REMOVED lines=11> */
[----:B------:R-:W-:Y:S02]  /*14f0*/  SHF.L.U32 R88, R58, 0x10, RZ ;  /* 0x000000103a587819 */ /* 0x000fe400000006ff */
[----:B------:R-:W-:Y:S01]  /*1500*/  SHF.L.U32 R53, R54, 0x10, RZ ;  /* 0x0000001036357819 */ /* 0x000fe200000006ff */
[----:B------:R-:W-:Y:S01]  /*1510*/  FFMA.FTZ R62, R3, R62, R78 ;  /* 0x0000003e033e7223 */ /* 0x000fe2000001004e */
[----:B------:R-:W-:Y:S02]  /*1520*/  PRMT R86, R58, 0x7632, R86 ;  /* 0x000076323a567816 */ /* 0x000fe40000000056 */
[----:B------:R-:W-:Y:S01]  /*1530*/  PRMT R54, R54, 0x7632, R54 ;  /* 0x0000763236367816 */ /* 0x000fe20000000036 */
[C---:B------:R-:W-:Y:S01]  /*1540*/  IMAD.U32 R84, R59.reuse, 0x10000, RZ ;  /* 0x000100003b547824 */ /* 0x040fe200078e00ff */
[----:B------:R-:W-:Y:S01]  /*1550*/  PRMT R3, R59, 0x7632, R3 ;  /* 0x000076323b037816 */ /* 0x000fe20000000003 */
[----:B------:R-:W-:Y:S01]  /*1560*/  FFMA.FTZ R59, R61, R52, R76 ;  /* 0x000000343d3b7223 */ /* 0x000fe2000001004c */
[----:B------:R-:W-:Y:S01]  /*1570*/  SHF.L.U32 R57, R48, 0x10, RZ ;  /* 0x0000001030397819 */ /* 0x000fe200000006ff */
[----:B------:R-:W-:Y:S01]  /*1580*/  FFMA.FTZ R63, R88, R53, R63 ;  /* 0x00000035583f7223 */ /* 0x000fe2000001003f */
[----:B------:R-:W-:Y:S01]  /*1590*/  SHF.L.U32 R86, R86, 0x10, RZ ;  /* 0x0000001056567819 */ /* 0x000fe200000006ff */
[----:B------:R-:W-:Y:S01]  /*15a0*/  IMAD.U32 R53, R54, 0x10000, RZ ;  /* 0x0001000036357824 */ /* 0x000fe200078e00ff */
[C---:B--2---:R-:W-:Y:S01]  /*15b0*/  PRMT R52, R44.reuse, 0x7632, R52 ;  /* 0x000076322c347816 */ /* 0x044fe20000000034 */
[----:B------:R-:W2:Y:S01]  /*15c0*/  LDG.E.128 R76, desc[UR6][R92.64+0x8000] ;  /* 0x008000065c4c7981 */ /* 0x000ea2000c1e1d00 */
[----:B------:R-:W-:Y:S01]  /*15d0*/  SHF.L.U32 R44, R44, 0x10, RZ ;  /* 0x000000102c2c7819 */ /* 0x000fe200000006ff */
[----:B------:R-:W-:Y:S01]  /*15e0*/  FFMA.FTZ R59, R60, R57, R59 ;  /* 0x000000393c3b7223 */ /* 0x000fe2000001003b */
[C---:B------:R-:W-:Y:S01]  /*15f0*/  SHF.L.U32 R57, R49.reuse, 0x10, RZ ;  /* 0x0000001031397819 */ /* 0x040fe200000006ff */
[----:B------:R-:W-:Y:S01]  /*1600*/  FFMA.FTZ R53, R86, R53, R63 ;  /* 0x0000003556357223 */ /* 0x000fe2000001003f */
[----:B------:R-:W-:Y:S01]  /*1610*/  PRMT R49, R49, 0x7632, R49 ;  /* 0x0000763231317816 */ /* 0x000fe20000000031 */
[----:B------:R-:W-:Y:S01]  /*1620*/  FFMA.FTZ R63, R61, R44, R80 ;  /* 0x0000002c3d3f7223 */ /* 0x000fe20000010050 */
[C---:B------:R-:W-:Y:S01]  /*1630*/  PRMT R48, R55.reuse, 0x7632, R48 ;  /* 0x0000763237307816 */ /* 0x040fe20000000030 */
[----:B------:R-:W2:Y:S01]  /*1640*/  LDG.E.128 R80, desc[UR6][R92.64+0xb800] ;  /* 0x00b800065c507981 */ /* 0x000ea2000c1e1d00 */
[----:B------:R-:W-:Y:S01]  /*1650*/  SHF.L.U32 R55, R55, 0x10, RZ ;  /* 0x0000001037377819 */ /* 0x000fe200000006ff */
[----:B------:R-:W-:Y:S01]  /*1660*/  FFMA.FTZ R57, R96, R57, R59 ;  /* 0x0000003960397223 */ /* 0x000fe2000001003b */
[----:B------:R-:W-:Y:S01]  /*1670*/  IMAD.U32 R49, R49, 0x10000, RZ ;  /* 0x0001000031317824 */ /* 0x000fe200078e00ff */
[----:B------:R-:W-:-:S02]  /*1680*/  SHF.L.U32 R59, R52, 0x10, RZ ;  /* 0x00000010343b7819 */ /* 0x000fc400000006ff */
[----:B------:R-:W-:Y:S01]  /*1690*/  FFMA.FTZ R44, R84, R55, R53 ;  /* 0x00000037542c7223 */ /* 0x000fe20000010035 */
[----:B------:R-:W-:Y:S01]  /*16a0*/  FFMA.FTZ R57, R90, R49, R57 ;  /* 0x000000315a397223 */ /* 0x000fe20000010039 */
[C---:B------:R-:W-:Y:S02]  /*16b0*/  PRMT R49, R50.reuse, 0x7632, R49 ;  /* 0x0000763232317816 */ /* 0x040fe40000000031 */
[----:B------:R-:W-:Y:S02]  /*16c0*/  SHF.L.U32 R53, R50, 0x10, RZ ;  /* 0x0000001032357819 */ /* 0x000fe400000006ff */
        /* <DEDUP_REMOVED lines=10> */
[----:B------:R-:W-:-:S02]  /*1770*/  IMAD.U32 R45, R51, 0x10000, RZ ;  /* 0x00010000332d7824 */ /* 0x000fc400078e00ff */
[----:B------:R-:W-:Y:S01]  /*1780*/  FFMA.FTZ R49, R86, R49, R53 ;  /* 0x0000003156317223 */ /* 0x000fe20000010035 */
[----:B---3--:R-:W-:Y:S02]  /*1790*/  SHF.L.U32 R48, R40, 0x10, RZ ;  /* 0x0000001028307819 */ /* 0x008fe400000006ff */
[----:B------:R-:W-:Y:S01]  /*17a0*/  PRMT R40, R51, 0x7632, R40 ;  /* 0x0000763233287816 */ /* 0x000fe20000000028 */
[----:B------:R-:W-:Y:S01]  /*17b0*/  FFMA.FTZ R55, R90, R55, R59 ;  /* 0x000000375a377223 */ /* 0x000fe2000001003b */
        /* <DEDUP_REMOVED lines=8> */
[----:B------:R-:W3:Y:S01]  /*1840*/  LDG.E.128 R48, desc[UR6][R92.64+0xf000] ;  /* 0x00f000065c307981 */ /* 0x000ee2000c1e1d00 */
[C---:B------:R-:W-:Y:S01]  /*1850*/  PRMT R46, R41.reuse, 0x7632, R46 ;  /* 0x00007632292e7816 */ /* 0x040fe2000000002e */
[----:B------:R-:W-:Y:S01]  /*1860*/  FFMA.FTZ R55, R60, R55, R57 ;  /* 0x000000373c377223 */ /* 0x000fe20000010039 */
[----:B------:R-:W-:Y:S01]  /*1870*/  SHF.L.U32 R41, R41, 0x10, RZ ;  /* 0x0000001029297819 */ /* 0x000fe200000006ff */
[----:B------:R-:W-:-:S04]  /*1880*/  FFMA.FTZ R45, R86, R45, R53 ;  /* 0x0000002d562d7223 */ /* 0x000fc80000010035 */
[----:B------:R-:W-:Y:S02]  /*1890*/  FFMA.FTZ R41, R96, R41, R55 ;  /* 0x0000002960297223 */ /* 0x000fe40000010037 */
[----:B------:R-:W3:Y:S01]  /*18a0*/  LDG.E.128 R52, desc[UR6][R92.64+0x12800] ;  /* 0x012800065c347981 */ /* 0x000ee2000c1e1d00 */
[----:B------:R-:W-:Y:S01]  /*18b0*/  SHF.L.U32 R57, R46, 0x10, RZ ;  /* 0x000000102e397819 */ /* 0x000fe200000006ff */
[----:B------:R-:W-:-:S04]  /*18c0*/  IMAD.U32 R40, R40, 0x10000, RZ ;  /* 0x0001000028287824 */ /* 0x000fc800078e00ff */
[----:B------:R-:W-:Y:S01]  /*18d0*/  FFMA.FTZ R91, R3, R40, R44 ;  /* 0x00000028035b7223 */ /* 0x000fe2000001002c */
[----:B------:R-:W-:Y:S01]  /*18e0*/  FFMA.FTZ R59, R90, R57, R41 ;  /* 0x000000395a3b7223 */ /* 0x000fe20000010029 */
[C---:B-----5:R-:W-:Y:S01]  /*18f0*/  PRMT R40, R36.reuse, 0x7632, R40 ;  /* 0x0000763224287816 */ /* 0x060fe20000000028 */
[----:B------:R-:W-:Y:S01]  /*1900*/  IMAD.U32 R36, R36, 0x10000, RZ ;  /* 0x0001000024247824 */ /* 0x000fe200078e00ff */
[C---:B------:R-:W-:Y:S02]  /*1910*/  SHF.L.U32 R41, R47.reuse, 0x10, RZ ;  /* 0x000000102f297819 */ /* 0x040fe400000006ff */
[----:B------:R-:W-:Y:S01]  /*1920*/  PRMT R47, R47, 0x7632, R47 ;  /* 0x000076322f2f7816 */ /* 0x000fe2000000002f */
[----:B------:R-:W-:Y:S01]  /*1930*/  FFMA.FTZ R85, R61, R36, R112 ;  /* 0x000000243d557223 */ /* 0x000fe20000010070 */
[----:B------:R-:W-:Y:S01]  /*1940*/  SHF.L.U32 R63, R40, 0x10, RZ ;  /* 0x00000010283f7819 */ /* 0x000fe200000006ff */
[----:B------:R-:W-:Y:S02]  /*1950*/  FFMA.FTZ R40, R84, R41, R45 ;  /* 0x0000002954287223 */ /* 0x000fe4000001002d */
[----:B------:R-:W-:-:S02]  /*1960*/  IMAD.U32 R36, R47, 0x10000, RZ ;  /* 0x000100002f247824 */ /* 0x000fc400078e00ff */
[----:B------:R-:W5:Y:S01]  /*1970*/  LDG.E.128 R44, desc[UR6][R92.64+0x16000] ;  /* 0x016000065c2c7981 */ /* 0x000f62000c1e1d00 */
[C---:B------:R-:W-:Y:S02]  /*1980*/  SHF.L.U32 R57, R42.reuse, 0x10, RZ ;  /* 0x000000102a397819 */ /* 0x040fe400000006ff */
        /* <DEDUP_REMOVED lines=10> */
[----:B------:R-:W-:Y:S01]  /*1a30*/  IMAD.U32 R37, R43, 0x10000, RZ ;  /* 0x000100002b257824 */ /* 0x000fe200078e00ff */
[----:B------:R-:W-:Y:S01]  /*1a40*/  PRMT R38, R38, 0x7632, R38 ;  /* 0x0000763226267816 */ /* 0x000fe20000000026 */
[----:B------:R-:W-:Y:S01]  /*1a50*/  FFMA.FTZ R41, R90, R41, R63 ;  /* 0x000000295a297223 */ /* 0x000fe2000001003f */
[----:B------:R-:W-:Y:S01]  /*1a60*/  FFMA.FTZ R107, R3, R36, R40 ;  /* 0x00000024036b7223 */ /* 0x000fe20000010028 */
[----:B------:R-:W-:Y:S01]  /*1a70*/  FFMA.FTZ R36, R84, R37, R57 ;  /* 0x0000002554247223 */ /* 0x000fe20000010039 */
[----:B------:R-:W-:Y:S01]  /*1a80*/  SHF.L.U32 R37, R38, 0x10, RZ ;  /* 0x0000001026257819 */ /* 0x000fe200000006ff */
[----:B------:R-:W-:Y:S01]  /*1a90*/  FFMA.FTZ R41, R88, R59, R41 ;  /* 0x0000003b58297223 */ /* 0x000fe20000010029 */
[----:B----4-:R-:W-:-:S02]  /*1aa0*/  SHF.L.U32 R40, R16, 0x10, RZ ;  /* 0x0000001010287819 */ /* 0x010fc400000006ff */
[----:B------:R-:W-:Y:S01]  /*1ab0*/  PRMT R16, R16, 0x7632, R16 ;  /* 0x0000763210107816 */ /* 0x000fe20000000010 */
[----:B------:R-:W-:Y:S01]  /*1ac0*/  FFMA.FTZ R37, R86, R37, R41 ;  /* 0x0000002556257223 */ /* 0x000fe20000010029 */
[C---:B------:R-:W-:Y:S01]  /*1ad0*/  PRMT R38, R39.reuse, 0x7632, R38 ;  /* 0x0000763227267816 */ /* 0x040fe20000000026 */
[----:B------:R-:W-:Y:S01]  /*1ae0*/  IMAD.U32 R39, R39, 0x10000, RZ ;  /* 0x0001000027277824 */ /* 0x000fe200078e00ff */
[----:B------:R-:W-:Y:S01]  /*1af0*/  PRMT R43, R43, 0x7632, R43 ;  /* 0x000076322b2b7816 */ /* 0x000fe2000000002b */
[----:B------:R-:W-:Y:S01]  /*1b00*/  FFMA.FTZ R57, R61, R40, R110 ;  /* 0x000000283d397223 */ /* 0x000fe2000001006e */
[----:B------:R-:W-:Y:S01]  /*1b10*/  SHF.L.U32 R41, R16, 0x10, RZ ;  /* 0x0000001010297819 */ /* 0x000fe200000006ff */
[----:B------:R-:W-:Y:S01]  /*1b20*/  FFMA.FTZ R37, R84, R39, R37 ;  /* 0x0000002754257223 */ /* 0x000fe20000010025 */
[----:B------:R-:W-:Y:S01]  /*1b30*/  SHF.L.U32 R16, R43, 0x10, RZ ;  /* 0x000000102b107819 */ /* 0x000fe200000006ff */
[C---:B------:R-:W-:Y:S01]  /*1b40*/  IMAD.U32 R39, R17.reuse, 0x10000, RZ ;  /* 0x0001000011277824 */ /* 0x040fe200078e00ff */
[----:B------:R-:W-:Y:S01]  /*1b50*/  SHF.L.U32 R38, R38, 0x10, RZ ;  /* 0x0000001026267819 */ /* 0x000fe200000006ff */
[----:B------:R-:W-:Y:S01]  /*1b60*/  FFMA.FTZ R41, R60, R41, R57 ;  /* 0x000000293c297223 */ /* 0x000fe20000010039 */
[----:B------:R-:W-:Y:S01]  /*1b70*/  PRMT R17, R17, 0x7632, R17 ;  /* 0x0000763211117816 */ /* 0x000fe20000000011 */
[C---:B------:R-:W-:Y:S01]  /*1b80*/  FFMA.FTZ R105, R3.reuse, R16, R36 ;  /* 0x0000001003697223 */ /* 0x040fe20000010024 */
[----:B------:R-:W-:Y:S01]  /*1b90*/  PRMT R16, R18, 0x7632, R16 ;  /* 0x0000763212107816 */ /* 0x000fe20000000010 */
[----:B------:R-:W-:Y:S01]  /*1ba0*/  FFMA.FTZ R103, R3, R38, R37 ;  /* 0x0000002603677223 */ /* 0x000fe20000010025 */
[----:B------:R-:W-:Y:S01]  /*1bb0*/  SHF.L.U32 R17, R17, 0x10, RZ ;  /* 0x0000001011117819 */ /* 0x000fe200000006ff */
[----:B------:R-:W-:Y:S01]  /*1bc0*/  FFMA.FTZ R41, R96, R39, R41 ;  /* 0x0000002760297223 */ /* 0x000fe20000010029 */
[----:B------:R-:W-:Y:S01]  /*1bd0*/  SHF.L.U32 R37, R18, 0x10, RZ ;  /* 0x0000001012257819 */ /* 0x000fe200000006ff */
[----:B------:R-:W4:Y:S01]  /*1be0*/  LDG.E.128 R56, desc[UR6][R92.64+0x19800] ;  /* 0x019800065c387981 */ /* 0x000f22000c1e1d00 */
[----:B------:R-:W-:-:S02]  /*1bf0*/  PRMT R18, R32, 0x7632, R18 ;  /* 0x0000763220127816 */ /* 0x000fc40000000012 */
[----:B------:R-:W-:Y:S01]  /*1c00*/  SHF.L.U32 R36, R32, 0x10, RZ ;  /* 0x0000001020247819 */ /* 0x000fe200000006ff */
[C---:B------:R-:W-:Y:S01]  /*1c10*/  IMAD.U32 R39, R19.reuse, 0x10000, RZ ;  /* 0x0001000013277824 */ /* 0x040fe200078e00ff */
[----:B------:R-:W-:Y:S01]  /*1c20*/  PRMT R32, R19, 0x7632, R32 ;  /* 0x0000763213207816 */ /* 0x000fe20000000020 */
        /* <DEDUP_REMOVED lines=13> */
[----:B------:R-:W-:Y:S01]  /*1d00*/  SHF.L.U32 R33, R33, 0x10, RZ ;  /* 0x0000001021217819 */ /* 0x000fe200000006ff */
[----:B------:R-:W-:Y:S01]  /*1d10*/  FFMA.FTZ R41, R96, R41, R19 ;  /* 0x0000002960297223 */ /* 0x000fe20000010013 */
[C---:B------:R-:W-:Y:S01]  /*1d20*/  PRMT R28, R29.reuse, 0x7632, R28 ;  /* 0x000076321d1c7816 */ /* 0x040fe2000000001c */
[----:B------:R-:W4:Y:S01]  /*1d30*/  LDG.E.128 R16, desc[UR6][R92.64+0x1d000] ;  /* 0x01d000065c107981 */ /* 0x000f22000c1e1d00 */
[----:B------:R-:W-:Y:S01]  /*1d40*/  SHF.L.U32 R63, R29, 0x10, RZ ;  /* 0x000000101d3f7819 */ /* 0x000fe200000006ff */
[----:B------:R-:W-:Y:S01]  /*1d50*/  FFMA.FTZ R43, R60, R43, R85 ;  /* 0x0000002b3c2b7223 */ /* 0x000fe20000010055 */
        /* <DEDUP_REMOVED lines=12> */
[----:B------:R-:W-:Y:S01]  /*1e20*/  FFMA.FTZ R34, R88, R37, R41 ;  /* 0x0000002558227223 */ /* 0x000fe20000010029 */
        /* <DEDUP_REMOVED lines=8> */
[----:B------:R-:W4:Y:S01]  /*1eb0*/  LDG.E.128 R36, desc[UR6][R92.64+0x20800] ;  /* 0x020800065c247981 */ /* 0x000f22000c1e1d00 */
[--C-:B------:R-:W-:Y:S01]  /*1ec0*/  FFMA.FTZ R33, R84, R33, R34.reuse ;  /* 0x0000002154217223 */ /* 0x100fe20000010022 */
[C---:B------:R-:W-:Y:S01]  /*1ed0*/  PRMT R34, R25.reuse, 0x7632, R34 ;  /* 0x0000763219227816 */ /* 0x040fe20000000022 */
[----:B------:R-:W-:Y:S01]  /*1ee0*/  FFMA.FTZ R41, R60, R41, R43 ;  /* 0x000000293c297223 */ /* 0x000fe2000001002b */
[----:B------:R-:W-:Y:S01]  /*1ef0*/  SHF.L.U32 R25, R25, 0x10, RZ ;  /* 0x0000001019197819 */ /* 0x000fe200000006ff */
[----:B------:R-:W-:Y:S01]  /*1f00*/  IMAD.U32 R24, R31, 0x10000, RZ ;  /* 0x000100001f187824 */ /* 0x000fe200078e00ff */
[----:B------:R-:W-:-:S02]  /*1f10*/  SHF.L.U32 R31, R34, 0x10, RZ ;  /* 0x00000010221f7819 */ /* 0x000fc400000006ff */
[C---:B------:R-:W-:Y:S01]  /*1f20*/  PRMT R30, R35.reuse, 0x7632, R30 ;  /* 0x00007632231e7816 */ /* 0x040fe2000000001e */
[----:B------:R-:W-:Y:S01]  /*1f30*/  FFMA.FTZ R25, R96, R25, R41 ;  /* 0x0000001960197223 */ /* 0x000fe20000010029 */
[----:B------:R-:W-:Y:S02]  /*1f40*/  IMAD.U32 R35, R35, 0x10000, RZ ;  /* 0x0001000023237824 */ /* 0x000fe400078e00ff */
[----:B------:R-:W-:Y:S01]  /*1f50*/  FFMA.FTZ R101, R3, R24, R33 ;  /* 0x0000001803657223 */ /* 0x000fe20000010021 */
[----:B------:R-:W-:Y:S01]  /*1f60*/  SHF.L.U32 R32, R32, 0x10, RZ ;  /* 0x0000001020207819 */ /* 0x000fe200000006ff */
[----:B------:R-:W-:Y:S01]  /*1f70*/  FFMA.FTZ R33, R90, R31, R25 ;  /* 0x0000001f5a217223 */ /* 0x000fe20000010019 */
[----:B------:R-:W-:Y:S01]  /*1f80*/  SHF.L.U32 R30, R30, 0x10, RZ ;  /* 0x000000101e1e7819 */ /* 0x000fe200000006ff */
[----:B------:R-:W-:Y:S01]  /*1f90*/  FFMA.FTZ R29, R84, R35, R29 ;  /* 0x00000023541d7223 */ /* 0x000fe2000001001d */
[C---:B------:R-:W-:Y:S02]  /*1fa0*/  PRMT R24, R26.reuse, 0x7632, R24 ;  /* 0x000076321a187816 */ /* 0x040fe40000000018 */
[----:B------:R-:W-:-:S02]  /*1fb0*/  SHF.L.U32 R25, R26, 0x10, RZ ;  /* 0x000000101a197819 */ /* 0x000fc400000006ff */
[C---:B------:R-:W-:Y:S01]  /*1fc0*/  PRMT R26, R20.reuse, 0x7632, R26 ;  /* 0x00007632141a7816 */ /* 0x040fe2000000001a */
[C---:B------:R-:W-:Y:S01]  /*1fd0*/  FFMA.FTZ R87, R3.reuse, R32, R28 ;  /* 0x0000002003577223 */ /* 0x040fe2000001001c */
[----:B------:R-:W-:Y:S01]  /*1fe0*/  FFMA.FTZ R85, R3, R30, R29 ;  /* 0x0000001e03557223 */ /* 0x000fe2000001001d */
[----:B------:R-:W-:Y:S01]  /*1ff0*/  SHF.L.U32 R28, R20, 0x10, RZ ;  /* 0x00000010141c7819 */ /* 0x000fe200000006ff */
[C---:B------:R-:W-:Y:S01]  /*2000*/  IMAD.U32 R31, R27.reuse, 0x10000, RZ ;  /* 0x000100001b1f7824 */ /* 0x040fe200078e00ff */
[----:B------:R-:W-:Y:S01]  /*2010*/  PRMT R20, R27, 0x7632, R20 ;  /* 0x000076321b147816 */ /* 0x000fe20000000014 */
[----:B------:R-:W-:Y:S01]  /*2020*/  FFMA.FTZ R33, R88, R25, R33 ;  /* 0x0000001958217223 */ /* 0x000fe20000010021 */
[----:B------:R-:W-:Y:S02]  /*2030*/  SHF.L.U32 R29, R24, 0x10, RZ ;  /* 0x00000010181d7819 */ /* 0x000fe400000006ff */
[----:B------:R-:W-:Y:S02]  /*2040*/  SHF.L.U32 R35, R26, 0x10, RZ ;  /* 0x000000101a237819 */ /* 0x000fe400000006ff */
[----:B------:R-:W4:Y:S01]  /*2050*/  LDG.E.128 R24, desc[UR6][R92.64+0x24000] ;  /* 0x024000065c187981 */ /* 0x000f22000c1e1d00 */
[----:B------:R-:W-:Y:S01]  /*2060*/  FFMA.FTZ R41, R61, R28, R102 ;  /* 0x0000001c3d297223 */ /* 0x000fe20000010066 */
[----:B------:R-:W-:Y:S01]  /*2070*/  SHF.L.U32 R30, R8, 0x10, RZ ;  /* 0x00000010081e7819 */ /* 0x000fe200000006ff */
[----:B------:R-:W-:Y:S01]  /*2080*/  FFMA.FTZ R29, R86, R29, R33 ;  /* 0x0000001d561d7223 */ /* 0x000fe20000010021 */
[----:B------:R-:W-:Y:S01]  /*2090*/  PRMT R28, R8, 0x7632, R28 ;  /* 0x00007632081c7816 */ /* 0x000fe2000000001c */
[----:B------:R-:W-:Y:S01]  /*20a0*/  FFMA.FTZ R43, R60, R35, R41 ;  /* 0x000000233c2b7223 */ /* 0x000fe20000010029 */
[C---:B------:R-:W-:Y:S01]  /*20b0*/  PRMT R8, R21.reuse, 0x7632, R8 ;  /* 0x0000763215087816 */ /* 0x040fe20000000008 */
[----:B------:R-:W-:Y:S01]  /*20c0*/  IMAD.U32 R21, R21, 0x10000, RZ ;  /* 0x0001000015157824 */ /* 0x000fe200078e00ff */
[----:B------:R-:W4:Y:S02]  /*20d0*/  LDG.E.128 R32, desc[UR6][R92.64+0x27800] ;  /* 0x027800065c207981 */ /* 0x000f24000c1e1d00 */
        /* <DEDUP_REMOVED lines=14> */
[----:B------:R-:W-:Y:S01]  /*21c0*/  FFMA.FTZ R8, R84, R31, R29 ;  /* 0x0000001f54087223 */ /* 0x000fe2000001001d */
[----:B------:R-:W-:-:S02]  /*21d0*/  PRMT R28, R10, 0x7632, R28 ;  /* 0x000076320a1c7816 */ /* 0x000fc4000000001c */
[----:B------:R-:W-:Y:S01]  /*21e0*/  SHF.L.U32 R29, R10, 0x10, RZ ;  /* 0x000000100a1d7819 */ /* 0x000fe200000006ff */
[----:B------:R-:W-:Y:S01]  /*21f0*/  IMAD.U32 R20, R20, 0x10000, RZ ;  /* 0x0001000014147824 */ /* 0x000fe200078e00ff */
        /* <DEDUP_REMOVED lines=8> */
[----:B------:R-:W-:Y:S01]  /*2280*/  FFMA.FTZ R8, R84, R23, R9 ;  /* 0x0000001754087223 */ /* 0x000fe20000010009 */
[----:B------:R-:W-:Y:S01]  /*2290*/  PRMT R20, R4, 0x7632, R20 ;  /* 0x0000763204147816 */ /* 0x000fe20000000014 */
[----:B------:R-:W-:-:S02]  /*22a0*/  IMAD.U32 R9, R11, 0x10000, RZ ;  /* 0x000100000b097824 */ /* 0x000fc400078e00ff */
[----:B------:R-:W-:Y:S01]  /*22b0*/  FFMA.FTZ R21, R86, R21, R29 ;  /* 0x0000001556157223 */ /* 0x000fe2000001001d */
[----:B------:R-:W-:Y:S01]  /*22c0*/  SHF.L.U32 R4, R4, 0x10, RZ ;  /* 0x0000001004047819 */ /* 0x000fe200000006ff */
[----:B------:R-:W-:Y:S01]  /*22d0*/  FFMA.FTZ R97, R3, R10, R8 ;  /* 0x0000000a03617223 */ /* 0x000fe20000010008 */
[----:B------:R-:W-:Y:S01]  /*22e0*/  PRMT R11, R11, 0x7632, R11 ;  /* 0x000076320b0b7816 */ /* 0x000fe2000000000b */
[----:B------:R-:W4:Y:S01]  /*22f0*/  LDG.E.128 R28, desc[UR6][R92.64+0x2b000] ;  /* 0x02b000065c1c7981 */ /* 0x000f22000c1e1d00 */
[C---:B------:R-:W-:Y:S02]  /*2300*/  PRMT R10, R64.reuse, 0x7632, R10 ;  /* 0x00007632400a7816 */ /* 0x040fe4000000000a */
[----:B------:R-:W-:Y:S01]  /*2310*/  SHF.L.U32 R64, R64, 0x10, RZ ;  /* 0x0000001040407819 */ /* 0x000fe200000006ff */
[----:B------:R-:W-:Y:S01]  /*2320*/  FFMA.FTZ R8, R84, R9, R21 ;  /* 0x0000000954087223 */ /* 0x000fe20000010015 */
[----:B------:R-:W-:Y:S01]  /*2330*/  FFMA.FTZ R21, R61, R4, R98 ;  /* 0x000000043d157223 */ /* 0x000fe20000010062 */
[----:B------:R-:W-:Y:S01]  /*2340*/  IMAD.U32 R4, R11, 0x10000, RZ ;  /* 0x000100000b047824 */ /* 0x000fe200078e00ff */
[----:B------:R-:W-:Y:S01]  /*2350*/  SHF.L.U32 R9, R20, 0x10, RZ ;  /* 0x0000001014097819 */ /* 0x000fe200000006ff */
[----:B------:R-:W-:Y:S01]  /*2360*/  FFMA.FTZ R61, R61, R64, R62 ;  /* 0x000000403d3d7223 */ /* 0x000fe2000001003e */
[----:B------:R-:W-:Y:S01]  /*2370*/  SHF.L.U32 R11, R10, 0x10, RZ ;  /* 0x000000100a0b7819 */ /* 0x000fe200000006ff */
[----:B------:R-:W4:Y:S02]  /*2380*/  LDG.E.128 R40, desc[UR6][R92.64+0x1800] ;  /* 0x001800065c287981 */ /* 0x000f24000c1e1d00 */
[----:B------:R-:W-:-:S02]  /*2390*/  FFMA.FTZ R21, R60, R9, R21 ;  /* 0x000000093c157223 */ /* 0x000fc40000010015 */
[----:B------:R-:W-:Y:S02]  /*23a0*/  FFMA.FTZ R23, R60, R11, R61 ;  /* 0x0000000b3c177223 */ /* 0x000fe4000001003d */
[----:B------:R-:W4:Y:S01]  /*23b0*/  LDG.E.128 R60, desc[UR6][R94.64+0x1800] ;  /* 0x001800065e3c7981 */ /* 0x000f22000c1e1d00 */
[C---:B------:R-:W-:Y:S02]  /*23c0*/  SHF.L.U32 R9, R5.reuse, 0x10, RZ ;  /* 0x0000001005097819 */ /* 0x040fe400000006ff */
[----:B------:R-:W-:-:S03]  /*23d0*/  PRMT R5, R5, 0x7632, R5 ;  /* 0x0000763205057816 */ /* 0x000fc60000000005 */
[----:B------:R-:W-:Y:S01]  /*23e0*/  FFMA.FTZ R9, R96, R9, R21 ;  /* 0x0000000960097223 */ /* 0x000fe20000010015 */
[----:B------:R-:W-:Y:S01]  /*23f0*/  SHF.L.U32 R5, R5, 0x10, RZ ;  /* 0x0000001005057819 */ /* 0x000fe200000006ff */
[C---:B------:R-:W-:Y:S01]  /*2400*/  IMAD.U32 R21, R65.reuse, 0x10000, RZ ;  /* 0x0001000041157824 */ /* 0x040fe200078e00ff */
[----:B------:R-:W-:-:S03]  /*2410*/  PRMT R65, R65, 0x7632, R65 ;  /* 0x0000763241417816 */ /* 0x000fc60000000041 */
[----:B------:R-:W-:Y:S01]  /*2420*/  FFMA.FTZ R11, R90, R5, R9 ;  /* 0x000000055a0b7223 */ /* 0x000fe20000010009 */
[----:B------:R-:W-:Y:S01]  /*2430*/  SHF.L.U32 R65, R65, 0x10, RZ ;  /* 0x0000001041417819 */ /* 0x000fe200000006ff */
[----:B------:R-:W-:Y:S01]  /*2440*/  FFMA.FTZ R21, R96, R21, R23 ;  /* 0x0000001560157223 */ /* 0x000fe20000010017 */
[----:B------:R-:W-:Y:S01]  /*2450*/  SHF.L.U32 R9, R6, 0x10, RZ ;  /* 0x0000001006097819 */ /* 0x000fe200000006ff */
[--C-:B------:R-:W-:Y:S01]  /*2460*/  FFMA.FTZ R89, R3, R4, R8.reuse ;  /* 0x0000000403597223 */ /* 0x100fe20000010008 */
[C---:B------:R-:W-:Y:S01]  /*2470*/  PRMT R8, R12.reuse, 0x7632, R8 ;  /* 0x000076320c087816 */ /* 0x040fe20000000008 */
[----:B------:R-:W-:Y:S02]  /*2480*/  IMAD.U32 R10, R12, 0x10000, RZ ;  /* 0x000100000c0a7824 */ /* 0x000fe400078e00ff */
[----:B------:R-:W-:Y:S01]  /*2490*/  FFMA.FTZ R23, R90, R65, R21 ;  /* 0x000000415a177223 */ /* 0x000fe20000010015 */
[----:B------:R-:W-:Y:S01]  /*24a0*/  SHF.L.U32 R12, R68, 0x10, RZ ;  /* 0x00000010440c7819 */ /* 0x000fe200000006ff */
[----:B------:R-:W-:Y:S01]  /*24b0*/  FFMA.FTZ R9, R88, R9, R11 ;  /* 0x0000000958097223 */ /* 0x000fe2000001000b */
[----:B------:R-:W-:-:S02]  /*24c0*/  PRMT R6, R6, 0x7632, R6 ;  /* 0x0000763206067816 */ /* 0x000fc40000000006 */
[----:B------:R-:W-:Y:S02]  /*24d0*/  SHF.L.U32 R21, R66, 0x10, RZ ;  /* 0x0000001042157819 */ /* 0x000fe400000006ff */
[----:B------:R-:W-:Y:S01]  /*24e0*/  PRMT R11, R68, 0x7632, R11 ;  /* 0x00007632440b7816 */ /* 0x000fe2000000000b */
[----:B------:R-:W-:Y:S01]  /*24f0*/  FFMA.FTZ R10, R12, R10, R109 ;  /* 0x0000000a0c0a7223 */ /* 0x000fe2000001006d */
[C---:B------:R-:W-:Y:S02]  /*2500*/  PRMT R4, R7.reuse, 0x7632, R4 ;  /* 0x0000763207047816 */ /* 0x040fe40000000004 */
[----:B------:R-:W-:Y:S01]  /*2510*/  SHF.L.U32 R5, R7, 0x10, RZ ;  /* 0x0000001007057819 */ /* 0x000fe200000006ff */
[----:B------:R-:W-:Y:S01]  /*2520*/  FFMA.FTZ R109, R88, R21, R23 ;  /* 0x00000015586d7223 */ /* 0x000fe20000010017 */
[----:B------:R-:W-:Y:S01]  /*2530*/  SHF.L.U32 R7, R6, 0x10, RZ ;  /* 0x0000001006077819 */ /* 0x000fe200000006ff */
[----:B------:R-:W-:Y:S01]  /*2540*/  IMAD.U32 R8, R8, 0x10000, RZ ;  /* 0x0001000008087824 */ /* 0x000fe200078e00ff */
[----:B------:R-:W-:Y:S01]  /*2550*/  SHF.L.U32 R11, R11, 0x10, RZ ;  /* 0x000000100b0b7819 */ /* 0x000fe200000006ff */
[----:B------:R-:W4:Y:S01]  /*2560*/  LDG.E.128 R20, desc[UR6][R92.64+0x5000] ;  /* 0x005000065c147981 */ /* 0x000f22000c1e1d00 */
        /* <DEDUP_REMOVED lines=9> */
[----:B------:R-:W-:Y:S01]  /*2600*/  SHF.L.U32 R69, R6, 0x10, RZ ;  /* 0x0000001006457819 */ /* 0x000fe200000006ff */
[----:B------:R-:W-:Y:S01]  /*2610*/  FFMA.FTZ R109, R9, R10, R64 ;  /* 0x0000000a096d7223 */ /* 0x000fe20000010040 */
[----:B------:R-:W-:Y:S01]  /*2620*/  SHF.L.U32 R8, R8, 0x10, RZ ;  /* 0x0000001008087819 */ /* 0x000fe200000006ff */
[----:B------:R-:W-:Y:S01]  /*2630*/  IMAD.U32 R6, R14, 0x10000, RZ ;  /* 0x000100000e067824 */ /* 0x000fe200078e00ff */
[----:B------:R-:W-:-:S03]  /*2640*/  SHF.L.U32 R7, R70, 0x10, RZ ;  /* 0x0000001046077819 */ /* 0x000fc600000006ff */
[----:B------:R-:W-:Y:S01]  /*2650*/  FFMA.FTZ R64, R8, R69, R109 ;  /* 0x0000004508407223 */ /* 0x000fe2000001006d */
[----:B------:R-:W-:Y:S01]  /*2660*/  FFMA.FTZ R10, R84, R5, R65 ;  /* 0x00000005540a7223 */ /* 0x000fe20000010041 */
[----:B------:R-:W-:Y:S02]  /*2670*/  PRMT R5, R14, 0x7632, R5 ;  /* 0x000076320e057816 */ /* 0x000fe40000000005 */
[--C-:B------:R-:W-:Y:S01]  /*2680*/  FFMA.FTZ R65, R7, R6, R64.reuse ;  /* 0x0000000607417223 */ /* 0x100fe20000010040 */
[C---:B------:R-:W-:Y:S02]  /*2690*/  PRMT R64, R72.reuse, 0x7632, R64 ;  /* 0x0000763248407816 */ /* 0x040fe40000000040 */
[----:B------:R-:W-:Y:S02]  /*26a0*/  SHF.L.U32 R72, R72, 0x10, RZ ;  /* 0x0000001048487819 */ /* 0x000fe400000006ff */
[----:B------:R-:W-:Y:S02]  /*26b0*/  PRMT R6, R70, 0x7632, R6 ;  /* 0x0000763246067816 */ /* 0x000fe40000000006 */
[----:B------:R-:W-:-:S02]  /*26c0*/  SHF.L.U32 R13, R67, 0x10, RZ ;  /* 0x00000010430d7819 */ /* 0x000fc400000006ff */
[----:B------:R-:W-:Y:S02]  /*26d0*/  PRMT R67, R67, 0x7632, R67 ;  /* 0x0000763243437816 */ /* 0x000fe40000000043 */
[----:B------:R-:W-:Y:S01]  /*26e0*/  SHF.L.U32 R4, R4, 0x10, RZ ;  /* 0x0000001004047819 */ /* 0x000fe200000006ff */
[----:B------:R-:W-:Y:S01]  /*26f0*/  FFMA.FTZ R72, R12, R72, R91 ;  /* 0x000000480c487223 */ /* 0x000fe2000001005b */
[----:B------:R-:W-:Y:S02]  /*2700*/  SHF.L.U32 R5, R5, 0x10, RZ ;  /* 0x0000001005057819 */ /* 0x000fe400000006ff */
[----:B------:R-:W-:Y:S02]  /*2710*/  SHF.L.U32 R6, R6, 0x10, RZ ;  /* 0x0000001006067819 */ /* 0x000fe400000006ff */
[----:B------:R-:W-:Y:S01]  /*2720*/  SHF.L.U32 R64, R64, 0x10, RZ ;  /* 0x0000001040407819 */ /* 0x000fe200000006ff */
[----:B------:R-:W-:Y:S01]  /*2730*/  FFMA.FTZ R13, R84, R13, R86 ;  /* 0x0000000d540d7223 */ /* 0x000fe20000010056 */
[----:B------:R-:W-:-:S02]  /*2740*/  IMAD.U32 R14, R67, 0x10000, RZ ;  /* 0x00010000430e7824 */ /* 0x000fc400078e00ff */
[----:B------:R-:W-:Y:S01]  /*2750*/  FFMA.FTZ R91, R3, R4, R10 ;  /* 0x00000004035b7223 */ /* 0x000fe2000001000a */
[----:B------:R-:W-:Y:S01]  /*2760*/  FFMA.FTZ R10, R6, R5, R65 ;  /* 0x00000005060a7223 */ /* 0x000fe20000010041 */
[----:B------:R-:W-:Y:S02]  /*2770*/  FFMA.FTZ R72, R11, R64, R72 ;  /* 0x000000400b487223 */ /* 0x000fe40000010048 */
[----:B------:R-:W4:Y:S01]  /*2780*/  LDG.E.128 R64, desc[UR6][R92.64+0x8800] ;  /* 0x008800065c407981 */ /* 0x000f22000c1e1d00 */
[----:B------:R-:W-:Y:S01]  /*2790*/  FFMA.FTZ R13, R3, R14, R13 ;  /* 0x0000000e030d7223 */ /* 0x000fe2000001000d */
[C---:B------:R-:W-:Y:S01]  /*27a0*/  PRMT R3, R73.reuse, 0x7632, R3 ;  /* 0x0000763249037816 */ /* 0x040fe20000000003 */
[----:B------:R-:W-:-:S03]  /*27b0*/  IMAD.U32 R14, R73, 0x10000, RZ ;  /* 0x00010000490e7824 */ /* 0x000fc600078e00ff */
[----:B------:R-:W-:Y:S01]  /*27c0*/  SHF.L.U32 R69, R3, 0x10, RZ ;  /* 0x0000001003457819 */ /* 0x000fe200000006ff */
[----:B------:R-:W-:Y:S01]  /*27d0*/  FFMA.FTZ R73, R9, R14, R72 ;  /* 0x0000000e09497223 */ /* 0x000fe20000010048 */
[----:B------:R-:W-:Y:S02]  /*27e0*/  SHF.L.U32 R4, R15, 0x10, RZ ;  /* 0x000000100f047819 */ /* 0x000fe400000006ff */
[C---:B------:R-:W-:Y:S01]  /*27f0*/  SHF.L.U32 R5, R71.reuse, 0x10, RZ ;  /* 0x0000001047057819 */ /* 0x040fe200000006ff */
[----:B------:R-:W-:Y:S01]  /*2800*/  FFMA.FTZ R72, R8, R69, R73 ;  /* 0x0000004508487223 */ /* 0x000fe20000010049 */
[----:B------:R-:W-:Y:S02]  /*2810*/  PRMT R3, R71, 0x7632, R3 ;  /* 0x0000763247037816 */ /* 0x000fe40000000003 */
[----:B------:R-:W-:Y:S01]  /*2820*/  PRMT R15, R15, 0x7632, R15 ;  /* 0x000076320f0f7816 */ /* 0x000fe2000000000f */
[----:B------:R-:W4:Y:S01]  /*2830*/  LDG.E.128 R68, desc[UR6][R92.64+0xc000] ;  /* 0x00c000065c447981 */ /* 0x000f22000c1e1d00 */
[C---:B------:R-:W-:Y:S01]  /*2840*/  PRMT R14, R74.reuse, 0x7632, R14 ;  /* 0x000076324a0e7816 */ /* 0x040fe2000000000e */
[----:B------:R-:W-:-:S02]  /*2850*/  IMAD.U32 R74, R74, 0x10000, RZ ;  /* 0x000100004a4a7824 */ /* 0x000fc400078e00ff */
[----:B------:R-:W-:Y:S01]  /*2860*/  FFMA.FTZ R4, R5, R4, R10 ;  /* 0x0000000405047223 */ /* 0x000fe2000001000a */
[----:B------:R-:W-:Y:S02]  /*2870*/  SHF.L.U32 R10, R15, 0x10, RZ ;  /* 0x000000100f0a7819 */ /* 0x000fe400000006ff */
[----:B--2---:R-:W-:Y:S01]  /*2880*/  PRMT R84, R76, 0x7632, R84 ;  /* 0x000076324c547816 */ /* 0x004fe20000000054 */
[----:B------:R-:W-:Y:S02]  /*2890*/  IMAD.U32 R15, R14, 0x10000, RZ ;  /* 0x000100000e0f7824 */ /* 0x000fe400078e00ff */
[----:B------:R-:W-:Y:S01]  /*28a0*/  FFMA.FTZ R73, R7, R74, R72 ;  /* 0x0000004a07497223 */ /* 0x000fe20000010048 */
[----:B------:R-:W-:Y:S02]  /*28b0*/  SHF.L.U32 R76, R76, 0x10, RZ ;  /* 0x000000104c4c7819 */ /* 0x000fe400000006ff */
        /* <DEDUP_REMOVED lines=14> */
[----:B------:R-:W-:Y:S01]  /*29a0*/  PRMT R4, R75, 0x7632, R4 ;  /* 0x000076324b047816 */ /* 0x000fe20000000004 */
[----:B------:R-:W-:Y:S01]  /*29b0*/  FFMA.FTZ R14, R5, R14, R72 ;  /* 0x0000000e050e7223 */ /* 0x000fe20000010048 */
[--C-:B------:R-:W-:Y:S01]  /*29c0*/  FFMA.FTZ R86, R11, R74, R80.reuse ;  /* 0x0000004a0b567223 */ /* 0x100fe20000010050 */
[----:B------:R-:W-:Y:S01]  /*29d0*/  SHF.L.U32 R77, R77, 0x10, RZ ;  /* 0x000000104d4d7819 */ /* 0x000fe200000006ff */
[----:B------:R-:W2:Y:S01]  /*29e0*/  LDG.E.128 R72, desc[UR6][R92.64+0xf800] ;  /* 0x00f800065c487981 */ /* 0x000ea2000c1e1d00 */
[----:B------:R-:W-:-:S03]  /*29f0*/  PRMT R80, R81, 0x7632, R80 ;  /* 0x0000763251507816 */ /* 0x000fc60000000050 */
[--C-:B------:R-:W-:Y:S01]  /*2a00*/  FFMA.FTZ R76, R8, R77, R15.reuse ;  /* 0x0000004d084c7223 */ /* 0x100fe2000001000f */
[C---:B------:R-:W-:Y:S02]  /*2a10*/  PRMT R15, R78.reuse, 0x7632, R15 ;  /* 0x000076324e0f7816 */ /* 0x040fe4000000000f */
[----:B------:R-:W-:Y:S02]  /*2a20*/  SHF.L.U32 R78, R78, 0x10, RZ ;  /* 0x000000104e4e7819 */ /* 0x000fe400000006ff */
[----:B------:R-:W-:Y:S02]  /*2a30*/  SHF.L.U32 R84, R81, 0x10, RZ ;  /* 0x0000001051547819 */ /* 0x000fe400000006ff */
[----:B------:R-:W-:Y:S01]  /*2a40*/  SHF.L.U32 R15, R15, 0x10, RZ ;  /* 0x000000100f0f7819 */ /* 0x000fe200000006ff */
[----:B------:R-:W-:Y:S01]  /*2a50*/  FFMA.FTZ R77, R7, R78, R76 ;  /* 0x0000004e074d7223 */ /* 0x000fe2000001004c */
        /* <DEDUP_REMOVED lines=8> */
[----:B------:R-:W-:Y:S02]  /*2ae0*/  IMAD.U32 R4, R4, 0x10000, RZ ;  /* 0x0001000004047824 */ /* 0x000fe400078e00ff */
[----:B------:R-:W-:Y:S01]  /*2af0*/  FFMA.FTZ R77, R7, R80, R86 ;  /* 0x00000050074d7223 */ /* 0x000fe20000010056 */
[----:B------:R-:W-:Y:S02]  /*2b00*/  SHF.L.U32 R15, R82, 0x10, RZ ;  /* 0x00000010520f7819 */ /* 0x000fe400000006ff */
[----:B---3--:R-:W-:-:S02]  /*2b10*/  SHF.L.U32 R78, R48, 0x10, RZ ;  /* 0x00000010304e7819 */ /* 0x008fc400000006ff */
[----:B------:R-:W-:Y:S01]  /*2b20*/  PRMT R76, R48, 0x7632, R76 ;  /* 0x00007632304c7816 */ /* 0x000fe2000000004c */
[----:B------:R-:W-:Y:S01]  /*2b30*/  FFMA.FTZ R4, R3, R4, R14 ;  /* 0x0000000403047223 */ /* 0x000fe2000001000e */
[C---:B------:R-:W-:Y:S01]  /*2b40*/  PRMT R48, R83.reuse, 0x7632, R48 ;  /* 0x0000763253307816 */ /* 0x040fe20000000030 */
[----:B------:R-:W-:Y:S01]  /*2b50*/  IMAD.U32 R80, R83, 0x10000, RZ ;  /* 0x0001000053507824 */ /* 0x000fe200078e00ff */
[----:B------:R-:W-:Y:S01]  /*2b60*/  SHF.L.U32 R86, R76, 0x10, RZ ;  /* 0x000000104c567819 */ /* 0x000fe200000006ff */
[----:B------:R-:W-:Y:S01]  /*2b70*/  FFMA.FTZ R82, R6, R15, R77 ;  /* 0x0000000f06527223 */ /* 0x000fe2000001004d */
[----:B------:R-:W-:Y:S01]  /*2b80*/  PRMT R14, R79, 0x7632, R14 ;  /* 0x000076324f0e7816 */ /* 0x000fe2000000000e */
[----:B------:R-:W-:Y:S01]  /*2b90*/  FFMA.FTZ R88, R12, R78, R103 ;  /* 0x0000004e0c587223 */ /* 0x000fe20000010067 */
[C---:B------:R-:W-:Y:S01]  /*2ba0*/  PRMT R81, R52.reuse, 0x7632, R81 ;  /* 0x0000763234517816 */ /* 0x040fe20000000051 */
[----:B------:R-:W3:Y:S01]  /*2bb0*/  LDG.E.128 R76, desc[UR6][R92.64+0x13000] ;  /* 0x013000065c4c7981 */ /* 0x000ee2000c1e1d00 */
[----:B------:R-:W-:Y:S01]  /*2bc0*/  SHF.L.U32 R83, R52, 0x10, RZ ;  /* 0x0000001034537819 */ /* 0x000fe200000006ff */
[----:B------:R-:W-:Y:S01]  /*2bd0*/  FFMA.FTZ R86, R11, R86, R88 ;  /* 0x000000560b567223 */ /* 0x000fe20000010058 */
[----:B------:R-:W-:Y:S01]  /*2be0*/  FFMA.FTZ R15, R5, R80, R82 ;  /* 0x00000050050f7223 */ /* 0x000fe20000010052 */
[----:B------:R-:W-:-:S02]  /*2bf0*/  IMAD.U32 R88, R81, 0x10000, RZ ;  /* 0x0001000051587824 */ /* 0x000fc400078e00ff */
[----:B------:R-:W-:Y:S02]  /*2c00*/  FFMA.FTZ R90, R12, R83, R87 ;  /* 0x000000530c5a7223 */ /* 0x000fe40000010057 */
[----:B------:R-:W3:Y:S01]  /*2c10*/  LDG.E.128 R80, desc[UR6][R92.64+0x16800] ;  /* 0x016800065c507981 */ /* 0x000ee2000c1e1d00 */
[C---:B------:R-:W-:Y:S02]  /*2c20*/  SHF.L.U32 R52, R49.reuse, 0x10, RZ ;  /* 0x0000001031347819 */ /* 0x040fe400000006ff */
[----:B------:R-:W-:Y:S02]  /*2c30*/  PRMT R49, R49, 0x7632, R49 ;  /* 0x0000763231317816 */ /* 0x000fe40000000031 */
[----:B------:R-:W-:Y:S01]  /*2c40*/  SHF.L.U32 R14, R14, 0x10, RZ ;  /* 0x000000100e0e7819 */ /* 0x000fe200000006ff */
[----:B------:R-:W-:Y:S01]  /*2c50*/  FFMA.FTZ R87, R9, R52, R86 ;  /* 0x0000003409577223 */ /* 0x000fe20000010056 */
[----:B------:R-:W-:Y:S02]  /*2c60*/  SHF.L.U32 R49, R49, 0x10, RZ ;  /* 0x0000001031317819 */ /* 0x000fe400000006ff */
[----:B-----5:R-:W-:Y:S01]  /*2c70*/  SHF.L.U32 R86, R44, 0x10, RZ ;  /* 0x000000102c567819 */ /* 0x020fe200000006ff */
[----:B------:R-:W-:Y:S01]  /*2c80*/  FFMA.FTZ R90, R11, R88, R90 ;  /* 0x000000580b5a7223 */ /* 0x000fe2000001005a */
[----:B------:R-:W-:Y:S01]  /*2c90*/  FFMA.FTZ R14, R3, R14, R84 ;  /* 0x0000000e030e7223 */ /* 0x000fe20000010054 */
[----:B------:R-:W-:-:S02]  /*2ca0*/  FFMA.FTZ R88, R8, R49, R87 ;  /* 0x0000003108587223 */ /* 0x000fc40000010057 */
[----:B------:R-:W-:Y:S02]  /*2cb0*/  FFMA.FTZ R96, R12, R86, R85 ;  /* 0x000000560c607223 */ /* 0x000fe40000010055 */
[----:B------:R-:W5:Y:S01]  /*2cc0*/  LDG.E.128 R84, desc[UR6][R92.64+0x1a000] ;  /* 0x01a000065c547981 */ /* 0x000f62000c1e1d00 */
[----:B------:R-:W-:Y:S01]  /*2cd0*/  SHF.L.U32 R48, R48, 0x10, RZ ;  /* 0x0000001030307819 */ /* 0x000fe200000006ff */
[C---:B------:R-:W-:Y:S01]  /*2ce0*/  IMAD.U32 R52, R53.reuse, 0x10000, RZ ;  /* 0x0001000035347824 */ /* 0x040fe200078e00ff */
[----:B------:R-:W-:-:S03]  /*2cf0*/  PRMT R53, R53, 0x7632, R53 ;  /* 0x0000763235357816 */ /* 0x000fc60000000035 */
[----:B------:R-:W-:Y:S01]  /*2d00*/  FFMA.FTZ R15, R3, R48, R15 ;  /* 0x00000030030f7223 */ /* 0x000fe2000001000f */
[----:B------:R-:W-:Y:S02]  /*2d10*/  PRMT R48, R44, 0x7632, R48 ;  /* 0x000076322c307816 */ /* 0x000fe40000000030 */
[C---:B------:R-:W-:Y:S02]  /*2d20*/  PRMT R44, R50.reuse, 0x7632, R44 ;  /* 0x00007632322c7816 */ /* 0x040fe4000000002c */
[----:B------:R-:W-:Y:S01]  /*2d30*/  SHF.L.U32 R50, R50, 0x10, RZ ;  /* 0x0000001032327819 */ /* 0x000fe200000006ff */
[----:B------:R-:W-:Y:S01]  /*2d40*/  FFMA.FTZ R49, R9, R52, R90 ;  /* 0x0000003409317223 */ /* 0x000fe2000001005a */
[----:B------:R-:W-:Y:S01]  /*2d50*/  SHF.L.U32 R53, R53, 0x10, RZ ;  /* 0x0000001035357819 */ /* 0x000fe200000006ff */
[----:B------:R-:W-:Y:S01]  /*2d60*/  IMAD.U32 R90, R48, 0x10000, RZ ;  /* 0x00010000305a7824 */ /* 0x000fe200078e00ff */
[C---:B------:R-:W-:Y:S02]  /*2d70*/  PRMT R48, R51.reuse, 0x7632, R48 ;  /* 0x0000763233307816 */ /* 0x040fe40000000030 */
        /* <DEDUP_REMOVED lines=10> */
[----:B------:R-:W-:-:S02]  /*2e20*/  SHF.L.U32 R45, R50, 0x10, RZ ;  /* 0x00000010322d7819 */ /* 0x000fc400000006ff */
[----:B------:R-:W-:Y:S01]  /*2e30*/  SHF.L.U32 R50, R55, 0x10, RZ ;  /* 0x0000001037327819 */ /* 0x000fe200000006ff */
[C---:B------:R-:W-:Y:S01]  /*2e40*/  FFMA.FTZ R44, R6.reuse, R49, R51 ;  /* 0x00000031062c7223 */ /* 0x040fe20000010033 */
[----:B------:R-:W-:Y:S01]  /*2e50*/  SHF.L.U32 R53, R53, 0x10, RZ ;  /* 0x0000001035357819 */ /* 0x000fe200000006ff */
[----:B------:R-:W-:Y:S01]  /*2e60*/  FFMA.FTZ R45, R6, R45, R54 ;  /* 0x0000002d062d7223 */ /* 0x000fe20000010036 */
[----:B------:R-:W-:Y:S01]  /*2e70*/  FFMA.FTZ R49, R9, R90, R96 ;  /* 0x0000005a09317223 */ /* 0x000fe20000010060 */
[C---:B------:R-:W-:Y:S02]  /*2e80*/  IMAD.U32 R54, R46.reuse, 0x10000, RZ ;  /* 0x000100002e367824 */ /* 0x040fe400078e00ff */
[C---:B------:R-:W-:Y:S01]  /*2e90*/  FFMA.FTZ R44, R5.reuse, R52, R44 ;  /* 0x00000034052c7223 */ /* 0x040fe2000001002c */
[----:B------:R-:W-:Y:S01]  /*2ea0*/  FFMA.FTZ R45, R5, R50, R45 ;  /* 0x00000032052d7223 */ /* 0x000fe2000001002d */
[----:B------:R-:W-:Y:S01]  /*2eb0*/  PRMT R46, R46, 0x7632, R46 ;  /* 0x000076322e2e7816 */ /* 0x000fe2000000002e */
[----:B------:R-:W-:Y:S01]  /*2ec0*/  FFMA.FTZ R88, R8, R53, R49 ;  /* 0x0000003508587223 */ /* 0x000fe20000010031 */
[----:B----4-:R-:W-:-:S02]  /*2ed0*/  PRMT R50, R56, 0x7632, R50 ;  /* 0x0000763238327816 */ /* 0x010fc40000000032 */
        /* <DEDUP_REMOVED lines=10> */
[----:B------:R-:W-:Y:S01]  /*2f80*/  FFMA.FTZ R54, R11, R50, R52 ;  /* 0x000000320b367223 */ /* 0x000fe20000010034 */
[----:B------:R-:W-:Y:S01]  /*2f90*/  SHF.L.U32 R44, R47, 0x10, RZ ;  /* 0x000000102f2c7819 */ /* 0x000fe200000006ff */
[--C-:B------:R-:W-:Y:S01]  /*2fa0*/  FFMA.FTZ R56, R3, R56, R45.reuse ;  /* 0x0000003803387223 */ /* 0x100fe2000001002d */
[----:B------:R-:W4:Y:S01]  /*2fb0*/  LDG.E.128 R48, desc[UR6][R92.64+0x1d800] ;  /* 0x01d800065c307981 */ /* 0x000f22000c1e1d00 */
[----:B------:R-:W-:Y:S01]  /*2fc0*/  SHF.L.U32 R52, R57, 0x10, RZ ;  /* 0x0000001039347819 */ /* 0x000fe200000006ff */
[C---:B------:R-:W-:Y:S01]  /*2fd0*/  IMAD.U32 R55, R16.reuse, 0x10000, RZ ;  /* 0x0001000010377824 */ /* 0x040fe200078e00ff */
[----:B------:R-:W-:-:S02]  /*2fe0*/  PRMT R45, R16, 0x7632, R45 ;  /* 0x00007632102d7816 */ /* 0x000fc4000000002d */
[----:B------:R-:W-:Y:S01]  /*2ff0*/  PRMT R57, R47, 0x7632, R57 ;  /* 0x000076322f397816 */ /* 0x000fe20000000039 */
[----:B------:R-:W-:Y:S01]  /*3000*/  FFMA.FTZ R16, R5, R44, R46 ;  /* 0x0000002c05107223 */ /* 0x000fe2000001002e */
        /* <DEDUP_REMOVED lines=9> */
[----:B------:R-:W4:Y:S01]  /*30a0*/  LDG.E.128 R44, desc[UR6][R92.64+0x21000] ;  /* 0x021000065c2c7981 */ /* 0x000f22000c1e1d00 */
[----:B------:R-:W-:Y:S01]  /*30b0*/  FFMA.FTZ R96, R9, R54, R90 ;  /* 0x0000003609607223 */ /* 0x000fe2000001005a */
[----:B------:R-:W-:Y:S01]  /*30c0*/  SHF.L.U32 R52, R58, 0x10, RZ ;  /* 0x000000103a347819 */ /* 0x000fe200000006ff */
[----:B------:R-:W-:Y:S01]  /*30d0*/  FFMA.FTZ R54, R8, R17, R53 ;  /* 0x0000001108367223 */ /* 0x000fe20000010035 */
[----:B------:R-:W-:Y:S01]  /*30e0*/  PRMT R58, R58, 0x7632, R58 ;  /* 0x000076323a3a7816 */ /* 0x000fe2000000003a */
[----:B------:R-:W-:Y:S01]  /*30f0*/  FFMA.FTZ R55, R8, R55, R96 ;  /* 0x0000003708377223 */ /* 0x000fe20000010060 */
[C---:B------:R-:W-:Y:S01]  /*3100*/  SHF.L.U32 R90, R18.reuse, 0x10, RZ ;  /* 0x00000010125a7819 */ /* 0x040fe200000006ff */
[----:B------:R-:W-:Y:S01]  /*3110*/  FFMA.FTZ R53, R7, R52, R54 ;  /* 0x0000003407357223 */ /* 0x000fe20000010036 */
[----:B------:R-:W-:-:S02]  /*3120*/  PRMT R52, R18, 0x7632, R52 ;  /* 0x0000763212347816 */ /* 0x000fc40000000034 */
[----:B------:R-:W-:Y:S01]  /*3130*/  SHF.L.U32 R17, R58, 0x10, RZ ;  /* 0x000000103a117819 */ /* 0x000fe200000006ff */
[----:B------:R-:W-:Y:S02]  /*3140*/  FFMA.FTZ R54, R7, R90, R55 ;  /* 0x0000005a07367223 */ /* 0x000fe40000010037 */
[----:B------:R-:W-:Y:S01]  /*3150*/  IMAD.U32 R55, R52, 0x10000, RZ ;  /* 0x0001000034377824 */ /* 0x000fe200078e00ff */
[----:B------:R-:W-:Y:S01]  /*3160*/  SHF.L.U32 R52, R36, 0x10, RZ ;  /* 0x0000001024347819 */ /* 0x000fe200000006ff */
[----:B------:R-:W-:Y:S01]  /*3170*/  FFMA.FTZ R90, R6, R17, R53 ;  /* 0x00000011065a7223 */ /* 0x000fe20000010035 */
[----:B------:R-:W-:Y:S02]  /*3180*/  PRMT R17, R36, 0x7632, R17 ;  /* 0x0000763224117816 */ /* 0x000fe40000000011 */
[C---:B------:R-:W-:Y:S02]  /*3190*/  SHF.L.U32 R58, R59.reuse, 0x10, RZ ;  /* 0x000000103b3a7819 */ /* 0x040fe400000006ff */
[----:B------:R-:W-:Y:S01]  /*31a0*/  PRMT R18, R59, 0x7632, R18 ;  /* 0x000076323b127816 */ /* 0x000fe20000000012 */
[----:B------:R-:W-:Y:S01]  /*31b0*/  FFMA.FTZ R59, R6, R55, R54 ;  /* 0x00000037063b7223 */ /* 0x000fe20000010036 */
[C---:B------:R-:W-:Y:S01]  /*31c0*/  SHF.L.U32 R36, R19.reuse, 0x10, RZ ;  /* 0x0000001013247819 */ /* 0x040fe200000006ff */
[----:B------:R-:W-:Y:S01]  /*31d0*/  FFMA.FTZ R98, R12, R52, R97 ;  /* 0x000000340c627223 */ /* 0x000fe20000010061 */
[----:B------:R-:W-:Y:S01]  /*31e0*/  PRMT R19, R19, 0x7632, R19 ;  /* 0x0000763213137816 */ /* 0x000fe20000000013 */
[----:B------:R-:W-:Y:S01]  /*31f0*/  IMAD.U32 R96, R17, 0x10000, RZ ;  /* 0x0001000011607824 */ /* 0x000fe200078e00ff */
[----:B------:R-:W4:Y:S01]  /*3200*/  LDG.E.128 R52, desc[UR6][R92.64+0x24800] ;  /* 0x024800065c347981 */ /* 0x000f22000c1e1d00 */
        /* <DEDUP_REMOVED lines=8> */
[----:B------:R-:W-:-:S02]  /*3290*/  FFMA.FTZ R59, R3, R57, R16 ;  /* 0x00000039033b7223 */ /* 0x000fc40000010010 */
[----:B------:R-:W-:Y:S01]  /*32a0*/  FFMA.FTZ R37, R9, R90, R96 ;  /* 0x0000005a09257223 */ /* 0x000fe20000010060 */
[--C-:B------:R-:W-:Y:S01]  /*32b0*/  FFMA.FTZ R57, R3, R36, R97.reuse ;  /* 0x0000002403397223 */ /* 0x100fe20000010061 */
[----:B------:R-:W-:Y:S02]  /*32c0*/  PRMT R36, R38, 0x7632, R36 ;  /* 0x0000763226247816 */ /* 0x000fe40000000024 */
        /* <DEDUP_REMOVED lines=8> */
[----:B------:R-:W-:-:S02]  /*3350*/  SHF.L.U32 R18, R18, 0x10, RZ ;  /* 0x0000001012127819 */ /* 0x000fc400000006ff */
[----:B------:R-:W-:Y:S01]  /*3360*/  PRMT R24, R39, 0x7632, R24 ;  /* 0x0000763227187816 */ /* 0x000fe20000000018 */
[----:B------:R-:W-:Y:S01]  /*3370*/  FFMA.FTZ R39, R7, R38, R96 ;  /* 0x0000002607277223 */ /* 0x000fe20000010060 */
[C---:B------:R-:W-:Y:S01]  /*3380*/  PRMT R38, R32.reuse, 0x7632, R38 ;  /* 0x0000763220267816 */ /* 0x040fe20000000026 */
[----:B------:R-:W-:Y:S01]  /*3390*/  FFMA.FTZ R98, R11, R36, R98 ;  /* 0x000000240b627223 */ /* 0x000fe20000010062 */
[----:B------:R-:W-:Y:S01]  /*33a0*/  SHF.L.U32 R89, R32, 0x10, RZ ;  /* 0x0000001020597819 */ /* 0x000fe200000006ff */
[----:B------:R-:W-:Y:S01]  /*33b0*/  FFMA.FTZ R58, R3, R18, R17 ;  /* 0x00000012033a7223 */ /* 0x000fe20000010011 */
[----:B------:R-:W-:Y:S01]  /*33c0*/  FFMA.FTZ R32, R6, R37, R39 ;  /* 0x0000002506207223 */ /* 0x000fe20000010027 */
[C---:B------:R-:W-:Y:S01]  /*33d0*/  IMAD.U32 R36, R25.reuse, 0x10000, RZ ;  /* 0x0001000019247824 */ /* 0x040fe200078e00ff */
[----:B------:R-:W4:Y:S01]  /*33e0*/  LDG.E.128 R16, desc[UR6][R92.64+0x28000] ;  /* 0x028000065c107981 */ /* 0x000f22000c1e1d00 */
        /* <DEDUP_REMOVED lines=10> */
[----:B------:R-:W-:Y:S01]  /*3490*/  FFMA.FTZ R89, R3, R24, R32 ;  /* 0x0000001803597223 */ /* 0x000fe20000010020 */
[----:B------:R-:W-:Y:S01]  /*34a0*/  FFMA.FTZ R32, R8, R25, R91 ;  /* 0x0000001908207223 */ /* 0x000fe2000001005b */
[----:B------:R-:W-:Y:S01]  /*34b0*/  SHF.L.U32 R33, R33, 0x10, RZ ;  /* 0x0000001021217819 */ /* 0x000fe200000006ff */
[----:B------:R-:W-:Y:S01]  /*34c0*/  FFMA.FTZ R25, R9, R90, R96 ;  /* 0x0000005a09197223 */ /* 0x000fe20000010060 */
[C---:B------:R-:W-:Y:S01]  /*34d0*/  PRMT R24, R26.reuse, 0x7632, R24 ;  /* 0x000076321a187816 */ /* 0x040fe20000000018 */
[----:B------:R-:W4:Y:S01]  /*34e0*/  LDG.E.128 R36, desc[UR6][R92.64+0x2b800] ;  /* 0x02b800065c247981 */ /* 0x000f22000c1e1d00 */
[----:B------:R-:W-:-:S02]  /*34f0*/  SHF.L.U32 R26, R26, 0x10, RZ ;  /* 0x000000101a1a7819 */ /* 0x000fc400000006ff */
[----:B------:R-:W-:Y:S01]  /*3500*/  PRMT R90, R34, 0x7632, R90 ;  /* 0x00007632225a7816 */ /* 0x000fe2000000005a */
[----:B------:R-:W-:Y:S01]  /*3510*/  FFMA.FTZ R97, R8, R33, R25 ;  /* 0x0000002108617223 */ /* 0x000fe20000010019 */
[----:B------:R-:W-:Y:S01]  /*3520*/  SHF.L.U32 R34, R34, 0x10, RZ ;  /* 0x0000001022227819 */ /* 0x000fe200000006ff */
[C---:B------:R-:W-:Y:S01]  /*3530*/  FFMA.FTZ R33, R7.reuse, R26, R32 ;  /* 0x0000001a07217223 */ /* 0x040fe20000010020 */
[----:B------:R-:W-:Y:S01]  /*3540*/  SHF.L.U32 R91, R90, 0x10, RZ ;  /* 0x000000105a5b7819 */ /* 0x000fe200000006ff */
[----:B------:R-:W-:Y:S02]  /*3550*/  IMAD.U32 R25, R24, 0x10000, RZ ;  /* 0x0001000018197824 */ /* 0x000fe400078e00ff */
[----:B------:R-:W-:Y:S01]  /*3560*/  FFMA.FTZ R32, R7, R34, R97 ;  /* 0x0000002207207223 */ /* 0x000fe20000010061 */
[C---:B------:R-:W-:Y:S01]  /*3570*/  SHF.L.U32 R24, R27.reuse, 0x10, RZ ;  /* 0x000000101b187819 */ /* 0x040fe200000006ff */
[C---:B------:R-:W-:Y:S02]  /*3580*/  FFMA.FTZ R26, R6.reuse, R25, R33 ;  /* 0x00000019061a7223 */ /* 0x040fe40000010021 */
[--C-:B------:R-:W-:Y:S01]  /*3590*/  FFMA.FTZ R91, R6, R91, R32.reuse ;  /* 0x0000005b065b7223 */ /* 0x100fe20000010020 */
[----:B------:R-:W-:Y:S01]  /*35a0*/  PRMT R32, R27, 0x7632, R32 ;  /* 0x000076321b207816 */ /* 0x000fe20000000020 */
[----:B------:R-:W-:Y:S01]  /*35b0*/  IMAD.U32 R98, R28, 0x10000, RZ ;  /* 0x000100001c627824 */ /* 0x000fe200078e00ff */
[----:B------:R-:W-:-:S02]  /*35c0*/  SHF.L.U32 R34, R35, 0x10, RZ ;  /* 0x0000001023227819 */ /* 0x000fc400000006ff */
[----:B------:R-:W-:Y:S02]  /*35d0*/  PRMT R35, R35, 0x7632, R35 ;  /* 0x0000763223237816 */ /* 0x000fe40000000023 */
[----:B------:R-:W-:Y:S01]  /*35e0*/  PRMT R97, R28, 0x7632, R97 ;  /* 0x000076321c617816 */ /* 0x000fe20000000061 */
[C---:B------:R-:W-:Y:S01]  /*35f0*/  FFMA.FTZ R90, R5.reuse, R24, R26 ;  /* 0x00000018055a7223 */ /* 0x040fe2000001001a */
[----:B------:R-:W-:Y:S01]  /*3600*/  SHF.L.U32 R28, R32, 0x10, RZ ;  /* 0x00000010201c7819 */ /* 0x000fe200000006ff */
[----:B------:R-:W-:Y:S01]  /*3610*/  FFMA.FTZ R91, R5, R34, R91 ;  /* 0x00000022055b7223 */ /* 0x000fe2000001005b */
[----:B------:R-:W-:Y:S01]  /*3620*/  SHF.L.U32 R96, R35, 0x10, RZ ;  /* 0x0000001023607819 */ /* 0x000fe200000006ff */
[----:B------:R-:W-:Y:S01]  /*3630*/  FFMA.FTZ R98, R12, R98, R13 ;  /* 0x000000620c627223 */ /* 0x000fe2000001000d */
[----:B------:R-:W-:Y:S01]  /*3640*/  SHF.L.U32 R100, R97, 0x10, RZ ;  /* 0x0000001061647819 */ /* 0x000fe200000006ff */
[----:B------:R-:W-:Y:S01]  /*3650*/  FFMA.FTZ R13, R3, R28, R90 ;  /* 0x0000001c030d7223 */ /* 0x000fe2000001005a */
[C---:B------:R-:W-:Y:S01]  /*3660*/  IMAD.U32 R28, R29.reuse, 0x10000, RZ ;  /* 0x000100001d1c7824 */ /* 0x040fe200078e00ff */
[----:B------:R-:W-:Y:S01]  /*3670*/  PRMT R29, R29, 0x7632, R29 ;  /* 0x000076321d1d7816 */ /* 0x000fe2000000001d */
[----:B------:R-:W-:Y:S01]  /*3680*/  FFMA.FTZ R12, R3, R96, R91 ;  /* 0x00000060030c7223 */ /* 0x000fe2000001005b */
[----:B------:R-:W-:Y:S01]  /*3690*/  FFMA.FTZ R98, R11, R100, R98 ;  /* 0x000000640b627223 */ /* 0x000fe20000010062 */
[----:B------:R-:W-:Y:S01]  /*36a0*/  SHF.L.U32 R90, R40, 0x10, RZ ;  /* 0x00000010285a7819 */ /* 0x000fe200000006ff */
[----:B------:R-:W4:Y:S01]  /*36b0*/  LDG.E.128 R24, desc[UR6][R92.64+0x2000] ;  /* 0x002000065c187981 */ /* 0x000f22000c1e1d00 */
[----:B------:R-:W-:Y:S01]  /*36c0*/  SHF.L.U32 R91, R60, 0x10, RZ ;  /* 0x000000103c5b7819 */ /* 0x000fe200000006ff */
[----:B------:R-:W-:Y:S01]  /*36d0*/  FFMA.FTZ R9, R9, R28, R98 ;  /* 0x0000001c09097223 */ /* 0x000fe20000010062 */
        /* <DEDUP_REMOVED lines=9> */
[----:B------:R-:W-:Y:S01]  /*3770*/  SHF.L.U32 R9, R41, 0x10, RZ ;  /* 0x0000001029097819 */ /* 0x000fe200000006ff */
        /* <DEDUP_REMOVED lines=9> */
[----:B------:R-:W4:Y:S01]  /*3810*/  LDG.E.128 R8, desc[UR6][R92.64+0x5800] ;  /* 0x005800065c087981 */ /* 0x000f22000c1e1d00 */
[----:B------:R-:W-:Y:S01]  /*3820*/  SHF.L.U32 R61, R62, 0x10, RZ ;  /* 0x000000103e3d7819 */ /* 0x000fe200000006ff */
[----:B------:R-:W-:Y:S01]  /*3830*/  FFMA.FTZ R28, R41, R28, R90 ;  /* 0x0000001c291c7223 */ /* 0x000fe2000001005a */
[----:B------:R-:W-:-:S03]  /*3840*/  PRMT R30, R30, 0x7632, R30 ;  /* 0x000076321e1e7816 */ /* 0x000fc6000000001e */
[----:B------:R-:W-:Y:S01]  /*3850*/  FFMA.FTZ R97, R61, R98, R28 ;  /* 0x000000623d617223 */ /* 0x000fe2000001001c */
[C---:B------:R-:W-:Y:S02]  /*3860*/  SHF.L.U32 R98, R20.reuse, 0x10, RZ ;  /* 0x0000001014627819 */ /* 0x040fe400000006ff */
[----:B------:R-:W-:Y:S01]  /*3870*/  PRMT R20, R20, 0x7632, R20 ;  /* 0x0000763214147816 */ /* 0x000fe20000000014 */
[----:B------:R-:W-:Y:S02]  /*3880*/  IMAD.U32 R7, R30, 0x10000, RZ ;  /* 0x000100001e077824 */ /* 0x000fe400078e00ff */
[----:B------:R-:W-:Y:S02]  /*3890*/  FFMA.FTZ R101, R91, R98, R4 ;  /* 0x000000625b657223 */ /* 0x000fe40000010004 */
[----:B------:R-:W-:Y:S02]  /*38a0*/  IMAD.U32 R99, R20, 0x10000, RZ ;  /* 0x0001000014637824 */ /* 0x000fe400078e00ff */
[----:B------:R-:W-:Y:S01]  /*38b0*/  FFMA.FTZ R6, R6, R7, R29 ;  /* 0x0000000706067223 */ /* 0x000fe2000001001d */
[----:B------:R-:W-:-:S02]  /*38c0*/  PRMT R7, R42, 0x7632, R7 ;  /* 0x000076322a077816 */ /* 0x000fc40000000007 */
[----:B------:R-:W-:Y:S01]  /*38d0*/  PRMT R4, R21, 0x7632, R4 ;  /* 0x0000763215047816 */ /* 0x000fe20000000004 */
[----:B------:R-:W-:Y:S01]  /*38e0*/  FFMA.FTZ R99, R40, R99, R101 ;  /* 0x0000006328637223 */ /* 0x000fe20000010065 */
[C---:B------:R-:W-:Y:S02]  /*38f0*/  PRMT R90, R31.reuse, 0x7632, R90 ;  /* 0x000076321f5a7816 */ /* 0x040fe4000000005a */
[----:B------:R-:W-:Y:S02]  /*3900*/  SHF.L.U32 R96, R31, 0x10, RZ ;  /* 0x000000101f607819 */ /* 0x000fe400000006ff */
[----:B------:R-:W-:Y:S01]  /*3910*/  PRMT R42, R62, 0x7632, R42 ;  /* 0x000076323e2a7816 */ /* 0x000fe2000000002a */
[----:B------:R-:W4:Y:S01]  /*3920*/  LDG.E.128 R28, desc[UR6][R92.64+0x9000] ;  /* 0x009000065c1c7981 */ /* 0x000f22000c1e1d00 */
[----:B------:R-:W-:Y:S01]  /*3930*/  SHF.L.U32 R21, R21, 0x10, RZ ;  /* 0x0000001015157819 */ /* 0x000fe200000006ff */
[----:B------:R-:W-:Y:S01]  /*3940*/  IMAD.U32 R4, R4, 0x10000, RZ ;  /* 0x0001000004047824 */ /* 0x000fe200078e00ff */
[----:B------:R-:W-:-:S02]  /*3950*/  SHF.L.U32 R7, R7, 0x10, RZ ;  /* 0x0000001007077819 */ /* 0x000fc400000006ff */
[----:B------:R-:W-:Y:S01]  /*3960*/  SHF.L.U32 R42, R42, 0x10, RZ ;  /* 0x000000102a2a7819 */ /* 0x000fe200000006ff */
[----:B------:R-:W-:Y:S01]  /*3970*/  FFMA.FTZ R20, R60, R21, R99 ;  /* 0x000000153c147223 */ /* 0x000fe20000010063 */
[----:B------:R-:W-:Y:S01]  /*3980*/  FFMA.FTZ R96, R5, R96, R6 ;  /* 0x0000006005607223 */ /* 0x000fe20000010006 */
[----:B------:R-:W-:Y:S02]  /*3990*/  SHF.L.U32 R5, R43, 0x10, RZ ;  /* 0x000000102b057819 */ /* 0x000fe400000006ff */
[----:B------:R-:W-:Y:S01]  /*39a0*/  FFMA.FTZ R7, R42, R7, R97 ;  /* 0x000000072a077223 */ /* 0x000fe20000010061 */
[----:B------:R-:W-:Y:S01]  /*39b0*/  SHF.L.U32 R62, R63, 0x10, RZ ;  /* 0x000000103f3e7819 */ /* 0x000fe200000006ff */
[----:B------:R-:W-:Y:S01]  /*39c0*/  FFMA.FTZ R4, R41, R4, R20 ;  /* 0x0000000429047223 */ /* 0x000fe20000010014 */
[----:B------:R-:W-:Y:S02]  /*39d0*/  SHF.L.U32 R6, R22, 0x10, RZ ;  /* 0x0000001016067819 */ /* 0x000fe400000006ff */
[----:B------:R-:W-:Y:S01]  /*39e0*/  PRMT R43, R63, 0x7632, R43 ;  /* 0x000076323f2b7816 */ /* 0x000fe2000000002b */
[----:B------:R-:W-:-:S02]  /*39f0*/  FFMA.FTZ R98, R62, R5, R7 ;  /* 0x000000053e627223 */ /* 0x000fc40000010007 */
[----:B------:R-:W-:Y:S01]  /*3a00*/  FFMA.FTZ R63, R61, R6, R4 ;  /* 0x000000063d3f7223 */ /* 0x000fe20000010004 */
[----:B------:R-:W-:Y:S01]  /*3a10*/  PRMT R22, R22, 0x7632, R22 ;  /* 0x0000763216167816 */ /* 0x000fe20000000016 */
[----:B------:R-:W4:Y:S03]  /*3a20*/  LDG.E.128 R4, desc[UR6][R92.64+0xc800] ;  /* 0x00c800065c047981 */ /* 0x000f26000c1e1d00 */
[----:B------:R-:W-:Y:S02]  /*3a30*/  SHF.L.U32 R21, R22, 0x10, RZ ;  /* 0x0000001016157819 */ /* 0x000fe400000006ff */
[C---:B------:R-:W-:Y:S01]  /*3a40*/  PRMT R22, R64.reuse, 0x7632, R22 ;  /* 0x0000763240167816 */ /* 0x040fe20000000016 */
[----:B------:R-:W-:Y:S01]  /*3a50*/  IMAD.U32 R64, R64, 0x10000, RZ ;  /* 0x0001000040407824 */ /* 0x000fe200078e00ff */
[----:B------:R-:W-:Y:S02]  /*3a60*/  PRMT R20, R43, 0x7632, R20 ;  /* 0x000076322b147816 */ /* 0x000fe40000000014 */
[----:B------:R-:W-:Y:S01]  /*3a70*/  SHF.L.U32 R97, R22, 0x10, RZ ;  /* 0x0000001016617819 */ /* 0x000fe200000006ff */
[----:B------:R-:W-:Y:S01]  /*3a80*/  FFMA.FTZ R99, R91, R64, R14 ;  /* 0x000000405b637223 */ /* 0x000fe2000001000e */
[----:B------:R-:W-:Y:S01]  /*3a90*/  IMAD.U32 R90, R90, 0x10000, RZ ;  /* 0x000100005a5a7824 */ /* 0x000fe200078e00ff */
[----:B------:R-:W-:Y:S01]  /*3aa0*/  SHF.L.U32 R20, R20, 0x10, RZ ;  /* 0x0000001014147819 */ /* 0x000fe200000006ff */
[----:B------:R-:W-:Y:S01]  /*3ab0*/  FFMA.FTZ R63, R42, R21, R63 ;  /* 0x000000152a3f7223 */ /* 0x000fe2000001003f */
[----:B------:R-:W-:-:S02]  /*3ac0*/  SHF.L.U32 R43, R43, 0x10, RZ ;  /* 0x000000102b2b7819 */ /* 0x000fc400000006ff */
[----:B------:R-:W-:Y:S02]  /*3ad0*/  SHF.L.U32 R21, R23, 0x10, RZ ;  /* 0x0000001017157819 */ /* 0x000fe400000006ff */
[C---:B------:R-:W-:Y:S01]  /*3ae0*/  PRMT R14, R65.reuse, 0x7632, R14 ;  /* 0x00007632410e7816 */ /* 0x040fe2000000000e */
[----:B------:R-:W-:Y:S01]  /*3af0*/  FFMA.FTZ R97, R40, R97, R99 ;  /* 0x0000006128617223 */ /* 0x000fe20000010063 */
[----:B------:R-:W-:Y:S01]  /*3b00*/  SHF.L.U32 R65, R65, 0x10, RZ ;  /* 0x0000001041417819 */ /* 0x000fe200000006ff */
[----:B------:R-:W-:Y:S01]  /*3b10*/  FFMA.FTZ R90, R3, R90, R96 ;  /* 0x0000005a035a7223 */ /* 0x000fe20000010060 */
[----:B------:R-:W-:Y:S01]  /*3b20*/  FFMA.FTZ R3, R43, R20, R98 ;  /* 0x000000142b037223 */ /* 0x000fe20000010062 */
[----:B------:R-:W-:Y:S01]  /*3b30*/  FFMA.FTZ R20, R62, R21, R63 ;  /* 0x000000153e147223 */ /* 0x000fe2000001003f */
[----:B------:R-:W-:Y:S02]  /*3b40*/  IMAD.U32 R22, R14, 0x10000, RZ ;  /* 0x000100000e167824 */ /* 0x000fe400078e00ff */
[----:B------:R-:W-:Y:S01]  /*3b50*/  FFMA.FTZ R64, R60, R65, R97 ;  /* 0x000000413c407223 */ /* 0x000fe20000010061 */
[----:B------:R-:W-:-:S02]  /*3b60*/  PRMT R21, R68, 0x7632, R21 ;  /* 0x0000763244157816 */ /* 0x000fc40000000015 */
[----:B------:R-:W-:Y:S02]  /*3b70*/  PRMT R23, R23, 0x7632, R23 ;  /* 0x0000763217177816 */ /* 0x000fe40000000017 */
[----:B------:R-:W-:Y:S01]  /*3b80*/  SHF.L.U32 R68, R68, 0x10, RZ ;  /* 0x0000001044447819 */ /* 0x000fe200000006ff */
[----:B------:R-:W-:Y:S01]  /*3b90*/  FFMA.FTZ R64, R41, R22, R64 ;  /* 0x0000001629407223 */ /* 0x000fe20000010040 */
[----:B------:R-:W-:Y:S01]  /*3ba0*/  SHF.L.U32 R14, R23, 0x10, RZ ;  /* 0x00000010170e7819 */ /* 0x000fe200000006ff */
[----:B------:R-:W-:Y:S01]  /*3bb0*/  IMAD.U32 R21, R21, 0x10000, RZ ;  /* 0x0001000015157824 */ /* 0x000fe200078e00ff */
[C---:B------:R-:W-:Y:S01]  /*3bc0*/  SHF.L.U32 R22, R66.reuse, 0x10, RZ ;  /* 0x0000001042167819 */ /* 0x040fe200000006ff */
[----:B------:R-:W-:Y:S01]  /*3bd0*/  FFMA.FTZ R15, R91, R68, R15 ;  /* 0x000000445b0f7223 */ /* 0x000fe2000001000f */
[----:B------:R-:W-:Y:S01]  /*3be0*/  PRMT R66, R66, 0x7632, R66 ;  /* 0x0000763242427816 */ /* 0x000fe20000000042 */
[----:B------:R-:W-:Y:S02]  /*3bf0*/  FFMA.FTZ R63, R43, R14, R20 ;  /* 0x0000000e2b3f7223 */ /* 0x000fe40000010014 */
[----:B------:R-:W-:Y:S01]  /*3c00*/  FFMA.FTZ R65, R61, R22, R64 ;  /* 0x000000163d417223 */ /* 0x000fe20000010040 */
[----:B------:R-:W-:-:S02]  /*3c10*/  FFMA.FTZ R97, R40, R21, R15 ;  /* 0x0000001528617223 */ /* 0x000fc4000001000f */
[----:B------:R-:W4:Y:S01]  /*3c20*/  LDG.E.128 R20, desc[UR6][R92.64+0x10000] ;  /* 0x010000065c147981 */ /* 0x000f22000c1e1d00 */
[C---:B------:R-:W-:Y:S02]  /*3c30*/  PRMT R64, R69.reuse, 0x7632, R64 ;  /* 0x0000763245407816 */ /* 0x040fe40000000040 */
[----:B------:R-:W-:Y:S02]  /*3c40*/  SHF.L.U32 R15, R66, 0x10, RZ ;  /* 0x00000010420f7819 */ /* 0x000fe400000006ff */
[----:B------:R-:W-:Y:S02]  /*3c50*/  SHF.L.U32 R69, R69, 0x10, RZ ;  /* 0x0000001045457819 */ /* 0x000fe400000006ff */
[C---:B------:R-:W-:Y:S01]  /*3c60*/  PRMT R14, R67.reuse, 0x7632, R14 ;  /* 0x00007632430e7816 */ /* 0x040fe2000000000e */
[----:B------:R-:W-:Y:S01]  /*3c70*/  FFMA.FTZ R15, R42, R15, R65 ;  /* 0x0000000f2a0f7223 */ /* 0x000fe20000010041 */
[----:B------:R-:W-:Y:S01]  /*3c80*/  SHF.L.U32 R67, R67, 0x10, RZ ;  /* 0x0000001043437819 */ /* 0x000fe200000006ff */
[----:B------:R-:W-:Y:S01]  /*3c90*/  FFMA.FTZ R66, R60, R69, R97 ;  /* 0x000000453c427223 */ /* 0x000fe20000010061 */
[----:B--2---:R-:W-:-:S02]  /*3ca0*/  PRMT R65, R72, 0x7632, R65 ;  /* 0x0000763248417816 */ /* 0x004fc40000000041 */
        /* <DEDUP_REMOVED lines=8> */
[C---:B------:R-:W-:Y:S01]  /*3d30*/  SHF.L.U32 R99, R73.reuse, 0x10, RZ ;  /* 0x0000001049637819 */ /* 0x040fe200000006ff */
[----:B------:R-:W2:Y:S01]  /*3d40*/  LDG.E.128 R64, desc[UR6][R92.64+0x13800] ;  /* 0x013800065c407981 */ /* 0x000ea2000c1e1d00 */
[----:B------:R-:W-:Y:S01]  /*3d50*/  PRMT R73, R73, 0x7632, R73 ;  /* 0x0000763249497816 */ /* 0x000fe20000000049 */
[----:B------:R-:W-:Y:S01]  /*3d60*/  FFMA.FTZ R101, R40, R15, R69 ;  /* 0x0000000f28657223 */ /* 0x000fe20000010045 */
[----:B------:R-:W-:-:S02]  /*3d70*/  IMAD.U32 R15, R70, 0x10000, RZ ;  /* 0x00010000460f7824 */ /* 0x000fc400078e00ff */
        /* <DEDUP_REMOVED lines=13> */
[----:B------:R-:W-:-:S02]  /*3e50*/  FFMA.FTZ R73, R61, R72, R70 ;  /* 0x000000483d497223 */ /* 0x000fc40000010046 */
[----:B------:R-:W2:Y:S01]  /*3e60*/  LDG.E.128 R68, desc[UR6][R92.64+0x17000] ;  /* 0x017000065c447981 */ /* 0x000ea2000c1e1d00 */
[----:B------:R-:W-:Y:S01]  /*3e70*/  FFMA.FTZ R96, R43, R96, R15 ;  /* 0x000000602b607223 */ /* 0x000fe2000001000f */
[----:B------:R-:W-:Y:S01]  /*3e80*/  SHF.L.U32 R15, R74, 0x10, RZ ;  /* 0x000000104a0f7819 */ /* 0x000fe200000006ff */
[C---:B---3--:R-:W-:Y:S01]  /*3e90*/  IMAD.U32 R72, R76.reuse, 0x10000, RZ ;  /* 0x000100004c487824 */ /* 0x048fe200078e00ff */
[----:B------:R-:W-:Y:S02]  /*3ea0*/  PRMT R76, R76, 0x7632, R76 ;  /* 0x000076324c4c7816 */ /* 0x000fe4000000004c */
[C---:B------:R-:W-:Y:S01]  /*3eb0*/  PRMT R14, R75.reuse, 0x7632, R14 ;  /* 0x000076324b0e7816 */ /* 0x040fe2000000000e */
[----:B------:R-:W-:Y:S01]  /*3ec0*/  FFMA.FTZ R15, R42, R15, R73 ;  /* 0x0000000f2a0f7223 */ /* 0x000fe20000010049 */
[----:B------:R-:W-:Y:S01]  /*3ed0*/  SHF.L.U32 R75, R75, 0x10, RZ ;  /* 0x000000104b4b7819 */ /* 0x000fe200000006ff */
[----:B------:R-:W-:Y:S01]  /*3ee0*/  FFMA.FTZ R97, R91, R72, R56 ;  /* 0x000000485b617223 */ /* 0x000fe20000010038 */
[----:B------:R-:W-:-:S02]  /*3ef0*/  SHF.L.U32 R73, R76, 0x10, RZ ;  /* 0x000000104c497819 */ /* 0x000fc400000006ff */
[C---:B------:R-:W-:Y:S02]  /*3f00*/  PRMT R72, R80.reuse, 0x7632, R72 ;  /* 0x0000763250487816 */ /* 0x040fe40000000048 */
[----:B------:R-:W-:Y:S01]  /*3f10*/  SHF.L.U32 R80, R80, 0x10, RZ ;  /* 0x0000001050507819 */ /* 0x000fe200000006ff */
[----:B------:R-:W-:Y:S01]  /*3f20*/  FFMA.FTZ R56, R62, R75, R15 ;  /* 0x0000004b3e387223 */ /* 0x000fe2000001000f */
[----:B------:R-:W-:Y:S01]  /*3f30*/  FFMA.FTZ R73, R40, R73, R97 ;  /* 0x0000004928497223 */ /* 0x000fe20000010061 */
[----:B------:R-:W-:Y:S01]  /*3f40*/  SHF.L.U32 R75, R72, 0x10, RZ ;  /* 0x00000010484b7819 */ /* 0x000fe200000006ff */
[----:B------:R-:W-:Y:S02]  /*3f50*/  IMAD.U32 R15, R77, 0x10000, RZ ;  /* 0x000100004d0f7824 */ /* 0x000fe400078e00ff */
[----:B------:R-:W-:Y:S01]  /*3f60*/  FFMA.FTZ R59, R91, R80, R59 ;  /* 0x000000505b3b7223 */ /* 0x000fe2000001003b */
[----:B------:R-:W-:Y:S01]  /*3f70*/  PRMT R77, R77, 0x7632, R77 ;  /* 0x000076324d4d7816 */ /* 0x000fe2000000004d */
[----:B------:R-:W-:-:S02]  /*3f80*/  FFMA.FTZ R80, R60, R15, R73 ;  /* 0x0000000f3c507223 */ /* 0x000fc40000010049 */
[----:B------:R-:W-:Y:S02]  /*3f90*/  FFMA.FTZ R59, R40, R75, R59 ;  /* 0x0000004b283b7223 */ /* 0x000fe4000001003b */
[----:B------:R-:W3:Y:S01]  /*3fa0*/  LDG.E.128 R72, desc[UR6][R92.64+0x1a800] ;  /* 0x01a800065c487981 */ /* 0x000ee2000c1e1d00 */
[----:B------:R-:W-:Y:S02]  /*3fb0*/  SHF.L.U32 R14, R14, 0x10, RZ ;  /* 0x000000100e0e7819 */ /* 0x000fe400000006ff */
[----:B------:R-:W-:Y:S01]  /*3fc0*/  SHF.L.U32 R76, R77, 0x10, RZ ;  /* 0x000000104d4c7819 */ /* 0x000fe200000006ff */
[----:B------:R-:W-:Y:S01]  /*3fd0*/  IMAD.U32 R15, R81, 0x10000, RZ ;  /* 0x00010000510f7824 */ /* 0x000fe200078e00ff */
[C---:B-----5:R-:W-:Y:S02]  /*3fe0*/  SHF.L.U32 R77, R84.reuse, 0x10, RZ ;  /* 0x00000010544d7819 */ /* 0x060fe400000006ff */
[----:B------:R-:W-:Y:S01]  /*3ff0*/  PRMT R84, R84, 0x7632, R84 ;  /* 0x0000763254547816 */ /* 0x000fe20000000054 */
[----:B------:R-:W-:Y:S01]  /*4000*/  FFMA.FTZ R97, R43, R14, R56 ;  /* 0x0000000e2b617223 */ /* 0x000fe20000010038 */
[----:B------:R-:W-:Y:S01]  /*4010*/  FFMA.FTZ R76, R41, R76, R80 ;  /* 0x0000004c294c7223 */ /* 0x000fe20000010050 */
[----:B------:R-:W-:Y:S01]  /*4020*/  PRMT R14, R78, 0x7632, R14 ;  /* 0x000076324e0e7816 */ /* 0x000fe2000000000e */
[----:B------:R-:W-:Y:S01]  /*4030*/  FFMA.FTZ R80, R60, R15, R59 ;  /* 0x0000000f3c507223 */ /* 0x000fe2000001003b */
[----:B------:R-:W-:Y:S01]  /*4040*/  FFMA.FTZ R77, R91, R77, R58 ;  /* 0x0000004d5b4d7223 */ /* 0x000fe2000001003a */
[----:B------:R-:W-:Y:S01]  /*4050*/  PRMT R81, R81, 0x7632, R81 ;  /* 0x0000763251517816 */ /* 0x000fe20000000051 */
[----:B------:R-:W-:Y:S01]  /*4060*/  IMAD.U32 R15, R84, 0x10000, RZ ;  /* 0x00010000540f7824 */ /* 0x000fe200078e00ff */
[----:B------:R-:W-:-:S02]  /*4070*/  SHF.L.U32 R78, R78, 0x10, RZ ;  /* 0x000000104e4e7819 */ /* 0x000fc400000006ff */
[----:B------:R-:W-:Y:S01]  /*4080*/  SHF.L.U32 R58, R81, 0x10, RZ ;  /* 0x00000010513a7819 */ /* 0x000fe200000006ff */
[----:B------:R-:W-:Y:S01]  /*4090*/  FFMA.FTZ R101, R40, R15, R77 ;  /* 0x0000000f28657223 */ /* 0x000fe2000001004d */
[----:B------:R-:W-:Y:S01]  /*40a0*/  PRMT R56, R79, 0x7632, R56 ;  /* 0x000076324f387816 */ /* 0x000fe20000000038 */
[----:B------:R-:W-:Y:S01]  /*40b0*/  FFMA.FTZ R81, R61, R78, R76 ;  /* 0x0000004e3d517223 */ /* 0x000fe2000001004c */
[----:B------:R-:W-:Y:S02]  /*40c0*/  SHF.L.U32 R59, R79, 0x10, RZ ;  /* 0x000000104f3b7819 */ /* 0x000fe400000006ff */
[----:B------:R-:W5:Y:S01]  /*40d0*/  LDG.E.128 R76, desc[UR6][R92.64+0x1e000] ;  /* 0x01e000065c4c7981 */ /* 0x000f62000c1e1d00 */
[----:B------:R-:W-:Y:S01]  /*40e0*/  FFMA.FTZ R80, R41, R58, R80 ;  /* 0x0000003a29507223 */ /* 0x000fe20000010050 */
[C---:B------:R-:W-:Y:S02]  /*40f0*/  PRMT R58, R82.reuse, 0x7632, R58 ;  /* 0x00007632523a7816 */ /* 0x040fe4000000003a */
[----:B------:R-:W-:-:S02]  /*4100*/  SHF.L.U32 R82, R82, 0x10, RZ ;  /* 0x0000001052527819 */ /* 0x000fc400000006ff */
[----:B------:R-:W-:Y:S01]  /*4110*/  SHF.L.U32 R15, R14, 0x10, RZ ;  /* 0x000000100e0f7819 */ /* 0x000fe200000006ff */
[C---:B------:R-:W-:Y:S01]  /*4120*/  IMAD.U32 R99, R85.reuse, 0x10000, RZ ;  /* 0x0001000055637824 */ /* 0x040fe200078e00ff */
[----:B------:R-:W-:Y:S01]  /*4130*/  PRMT R14, R85, 0x7632, R14 ;  /* 0x00007632550e7816 */ /* 0x000fe2000000000e */
[----:B------:R-:W-:Y:S01]  /*4140*/  FFMA.FTZ R80, R61, R82, R80 ;  /* 0x000000523d507223 */ /* 0x000fe20000010050 */
[----:B------:R-:W-:Y:S01]  /*4150*/  SHF.L.U32 R85, R58, 0x10, RZ ;  /* 0x000000103a557819 */ /* 0x000fe200000006ff */
[----:B------:R-:W-:Y:S01]  /*4160*/  FFMA.FTZ R82, R60, R99, R101 ;  /* 0x000000633c527223 */ /* 0x000fe20000010065 */
[----:B------:R-:W-:Y:S01]  /*4170*/  SHF.L.U32 R14, R14, 0x10, RZ ;  /* 0x000000100e0e7819 */ /* 0x000fe200000006ff */
[C---:B------:R-:W-:Y:S01]  /*4180*/  FFMA.FTZ R15, R42.reuse, R15, R81 ;  /* 0x0000000f2a0f7223 */ /* 0x040fe20000010051 */
[----:B------:R-:W-:Y:S01]  /*4190*/  SHF.L.U32 R81, R83, 0x10, RZ ;  /* 0x0000001053517819 */ /* 0x000fe200000006ff */
[----:B------:R-:W-:Y:S01]  /*41a0*/  FFMA.FTZ R80, R42, R85, R80 ;  /* 0x000000552a507223 */ /* 0x000fe20000010050 */
[----:B------:R-:W-:-:S02]  /*41b0*/  IMAD.U32 R58, R86, 0x10000, RZ ;  /* 0x00010000563a7824 */ /* 0x000fc400078e00ff */
[----:B------:R-:W-:Y:S01]  /*41c0*/  FFMA.FTZ R82, R41, R14, R82 ;  /* 0x0000000e29527223 */ /* 0x000fe20000010052 */
[C-C-:B------:R-:W-:Y:S01]  /*41d0*/  FFMA.FTZ R14, R62.reuse, R59, R15.reuse ;  /* 0x0000003b3e0e7223 */ /* 0x140fe2000001000f */
[----:B------:R-:W-:Y:S01]  /*41e0*/  PRMT R15, R83, 0x7632, R15 ;  /* 0x00007632530f7816 */ /* 0x000fe2000000000f */
[----:B------:R-:W-:Y:S01]  /*41f0*/  FFMA.FTZ R59, R62, R81, R80 ;  /* 0x000000513e3b7223 */ /* 0x000fe20000010050 */
[----:B------:R-:W-:Y:S02]  /*4200*/  FFMA.FTZ R99, R61, R58, R82 ;  /* 0x0000003a3d637223 */ /* 0x000fe40000010052 */
[----:B------:R-:W5:Y:S01]  /*4210*/  LDG.E.128 R80, desc[UR6][R92.64+0x21800] ;  /* 0x021800065c507981 */ /* 0x000f62000c1e1d00 */
[----:B------:R-:W-:Y:S02]  /*4220*/  PRMT R86, R86, 0x7632, R86 ;  /* 0x0000763256567816 */ /* 0x000fe40000000056 */
[----:B------:R-:W-:Y:S02]  /*4230*/  SHF.L.U32 R84, R15, 0x10, RZ ;  /* 0x000000100f547819 */ /* 0x000fe400000006ff */
        /* <DEDUP_REMOVED lines=13> */
[----:B------:R-:W-:Y:S02]  /*4310*/  IMAD.U32 R48, R48, 0x10000, RZ ;  /* 0x0001000030307824 */ /* 0x000fe400078e00ff */
[----:B------:R-:W-:Y:S01]  /*4320*/  FFMA.FTZ R14, R62, R15, R99 ;  /* 0x0000000f3e0e7223 */ /* 0x000fe20000010063 */
[----:B------:R-:W-:Y:S01]  /*4330*/  SHF.L.U32 R58, R44, 0x10, RZ ;  /* 0x000000102c3a7819 */ /* 0x000fe200000006ff */
[----:B------:R-:W-:Y:S01]  /*4340*/  FFMA.FTZ R56, R60, R49, R57 ;  /* 0x000000313c387223 */ /* 0x000fe20000010039 */
[----:B------:R-:W-:Y:S02]  /*4350*/  PRMT R15, R44, 0x7632, R15 ;  /* 0x000076322c0f7816 */ /* 0x000fe4000000000f */
[C---:B------:R-:W-:Y:S01]  /*4360*/  SHF.L.U32 R44, R50.reuse, 0x10, RZ ;  /* 0x00000010322c7819 */ /* 0x040fe200000006ff */
[----:B------:R-:W-:Y:S01]  /*4370*/  FFMA.FTZ R48, R41, R48, R56 ;  /* 0x0000003029307223 */ /* 0x000fe20000010038 */
[----:B------:R-:W-:Y:S01]  /*4380*/  PRMT R50, R50, 0x7632, R50 ;  /* 0x0000763232327816 */ /* 0x000fe20000000032 */
[----:B------:R-:W-:Y:S01]  /*4390*/  FFMA.FTZ R89, R91, R58, R89 ;  /* 0x0000003a5b597223 */ /* 0x000fe20000010059 */
[----:B------:R-:W-:Y:S01]  /*43a0*/  SHF.L.U32 R99, R15, 0x10, RZ ;  /* 0x000000100f637819 */ /* 0x000fe200000006ff */
[----:B------:R-:W4:Y:S01]  /*43b0*/  LDG.E.128 R56, desc[UR6][R92.64+0x25000] ;  /* 0x025000065c387981 */ /* 0x000f22000c1e1d00 */
[----:B------:R-:W-:Y:S01]  /*43c0*/  FFMA.FTZ R49, R61, R44, R48 ;  /* 0x0000002c3d317223 */ /* 0x000fe20000010030 */
[----:B------:R-:W-:Y:S01]  /*43d0*/  IMAD.U32 R15, R50, 0x10000, RZ ;  /* 0x00010000320f7824 */ /* 0x000fe200078e00ff */
[----:B------:R-:W-:-:S03]  /*43e0*/  PRMT R44, R45, 0x7632, R44 ;  /* 0x000076322d2c7816 */ /* 0x000fc6000000002c */
[----:B------:R-:W-:Y:S01]  /*43f0*/  FFMA.FTZ R49, R42, R15, R49 ;  /* 0x0000000f2a317223 */ /* 0x000fe20000010031 */
[----:B------:R-:W-:Y:S01]  /*4400*/  SHF.L.U32 R15, R51, 0x10, RZ ;  /* 0x00000010330f7819 */ /* 0x000fe200000006ff */
[----:B------:R-:W-:Y:S01]  /*4410*/  FFMA.FTZ R89, R40, R99, R89 ;  /* 0x0000006328597223 */ /* 0x000fe20000010059 */
[----:B------:R-:W-:Y:S02]  /*4420*/  PRMT R87, R87, 0x7632, R87 ;  /* 0x0000763257577816 */ /* 0x000fe40000000057 */
[----:B------:R-:W-:Y:S02]  /*4430*/  SHF.L.U32 R45, R45, 0x10, RZ ;  /* 0x000000102d2d7819 */ /* 0x000fe400000006ff */
        /* <DEDUP_REMOVED lines=14> */
[----:B------:R-:W4:Y:S01]  /*4520*/  LDG.E.128 R48, desc[UR6][R92.64+0x28800] ;  /* 0x028800065c307981 */ /* 0x000f22000c1e1d00 */
[----:B------:R-:W-:Y:S01]  /*4530*/  SHF.L.U32 R13, R46, 0x10, RZ ;  /* 0x000000102e0d7819 */ /* 0x000fe200000006ff */
[----:B------:R-:W-:Y:S01]  /*4540*/  FFMA.FTZ R45, R61, R52, R98 ;  /* 0x000000343d2d7223 */ /* 0x000fe20000010062 */
[----:B------:R-:W-:-:S02]  /*4550*/  SHF.L.U32 R14, R14, 0x10, RZ ;  /* 0x000000100e0e7819 */ /* 0x000fc400000006ff */
[----:B------:R-:W-:Y:S01]  /*4560*/  SHF.L.U32 R15, R47, 0x10, RZ ;  /* 0x000000102f0f7819 */ /* 0x000fe200000006ff */
[----:B------:R-:W-:Y:S01]  /*4570*/  FFMA.FTZ R13, R42, R13, R45 ;  /* 0x0000000d2a0d7223 */ /* 0x000fe2000001002d */
[----:B------:R-:W-:Y:S02]  /*4580*/  IMAD.U32 R89, R53, 0x10000, RZ ;  /* 0x0001000035597824 */ /* 0x000fe400078e00ff */
[----:B------:R-:W-:Y:S01]  /*4590*/  FFMA.FTZ R87, R43, R14, R44 ;  /* 0x0000000e2b577223 */ /* 0x000fe2000001002c */
[----:B------:R-:W-:Y:S01]  /*45a0*/  PRMT R14, R47, 0x7632, R14 ;  /* 0x000076322f0e7816 */ /* 0x000fe2000000000e */
[----:B------:R-:W-:Y:S01]  /*45b0*/  FFMA.FTZ R52, R62, R15, R13 ;  /* 0x0000000f3e347223 */ /* 0x000fe2000001000d */
[----:B------:R-:W-:Y:S01]  /*45c0*/  PRMT R53, R53, 0x7632, R53 ;  /* 0x0000763235357816 */ /* 0x000fe20000000035 */
[----:B------:R-:W4:Y:S01]  /*45d0*/  LDG.E.128 R44, desc[UR6][R92.64+0x2c000] ;  /* 0x02c000065c2c7981 */ /* 0x000f22000c1e1d00 */
[C---:B------:R-:W-:Y:S02]  /*45e0*/  PRMT R13, R16.reuse, 0x7632, R13 ;  /* 0x00007632100d7816 */ /* 0x040fe4000000000d */
[----:B------:R-:W-:Y:S01]  /*45f0*/  SHF.L.U32 R15, R16, 0x10, RZ ;  /* 0x00000010100f7819 */ /* 0x000fe200000006ff */
[----:B------:R-:W-:Y:S01]  /*4600*/  FFMA.FTZ R100, R60, R89, R99 ;  /* 0x000000593c647223 */ /* 0x000fe20000010063 */
[----:B------:R-:W-:-:S02]  /*4610*/  SHF.L.U32 R98, R53, 0x10, RZ ;  /* 0x0000001035627819 */ /* 0x000fc400000006ff */
[----:B------:R-:W-:Y:S01]  /*4620*/  SHF.L.U32 R13, R13, 0x10, RZ ;  /* 0x000000100d0d7819 */ /* 0x000fe200000006ff */
[----:B------:R-:W-:Y:S01]  /*4630*/  FFMA.FTZ R53, R91, R15, R12 ;  /* 0x0000000f5b357223 */ /* 0x000fe2000001000c */
[C---:B------:R-:W-:Y:S01]  /*4640*/  IMAD.U32 R16, R54.reuse, 0x10000, RZ ;  /* 0x0001000036107824 */ /* 0x040fe200078e00ff */
[----:B------:R-:W-:Y:S01]  /*4650*/  PRMT R54, R54, 0x7632, R54 ;  /* 0x0000763236367816 */ /* 0x000fe20000000036 */
[----:B------:R-:W-:Y:S01]  /*4660*/  FFMA.FTZ R98, R41, R98, R100 ;  /* 0x0000006229627223 */ /* 0x000fe20000010064 */
        /* <DEDUP_REMOVED lines=18> */
[----:B------:R-:W4:Y:S01]  /*4790*/  LDG.E.128 R52, desc[UR6][R94.64+0x2800] ;  /* 0x002800065e347981 */ /* 0x000f22000c1e1d00 */
[----:B------:R-:W-:Y:S01]  /*47a0*/  PRMT R16, R18, 0x7632, R16 ;  /* 0x0000763212107816 */ /* 0x000fe20000000010 */
[----:B------:R-:W-:Y:S01]  /*47b0*/  FFMA.FTZ R101, R40, R101, R17 ;  /* 0x0000006528657223 */ /* 0x000fe20000010011 */
[----:B------:R-:W-:Y:S01]  /*47c0*/  SHF.L.U32 R18, R18, 0x10, RZ ;  /* 0x0000001012127819 */ /* 0x000fe200000006ff */
[----:B------:R-:W4:Y:S01]  /*47d0*/  LDG.E.128 R12, desc[UR6][R92.64+0x2800] ;  /* 0x002800065c0c7981 */ /* 0x000f22000c1e1d00 */
[----:B------:R-:W-:-:S02]  /*47e0*/  PRMT R90, R37, 0x7632, R90 ;  /* 0x00007632255a7816 */ /* 0x000fc4000000005a */
[----:B------:R-:W-:Y:S01]  /*47f0*/  SHF.L.U32 R91, R37, 0x10, RZ ;  /* 0x00000010255b7819 */ /* 0x000fe200000006ff */
[----:B------:R-:W-:Y:S01]  /*4800*/  IMAD.U32 R17, R16, 0x10000, RZ ;  /* 0x0001000010117824 */ /* 0x000fe200078e00ff */
[----:B------:R-:W-:Y:S01]  /*4810*/  SHF.L.U32 R90, R90, 0x10, RZ ;  /* 0x000000105a5a7819 */ /* 0x000fe200000006ff */
[----:B------:R-:W-:Y:S02]  /*4820*/  FFMA.FTZ R37, R61, R18, R100 ;  /* 0x000000123d257223 */ /* 0x000fe40000010064 */
[----:B------:R-:W-:Y:S01]  /*4830*/  FFMA.FTZ R60, R60, R91, R101 ;  /* 0x0000005b3c3c7223 */ /* 0x000fe20000010065 */
[----:B------:R-:W-:Y:S01]  /*4840*/  SHF.L.U32 R91, R19, 0x10, RZ ;  /* 0x00000010135b7819 */ /* 0x000fe200000006ff */
[----:B------:R-:W-:Y:S01]  /*4850*/  FFMA.FTZ R17, R42, R17, R37 ;  /* 0x000000112a117223 */ /* 0x000fe20000010025 */
[C---:B------:R-:W-:Y:S01]  /*4860*/  SHF.L.U32 R16, R38.reuse, 0x10, RZ ;  /* 0x0000001026107819 */ /* 0x040fe200000006ff */
[----:B------:R-:W-:Y:S01]  /*4870*/  FFMA.FTZ R60, R41, R90, R60 ;  /* 0x0000005a293c7223 */ /* 0x000fe2000001003c */
[----:B------:R-:W-:Y:S01]  /*4880*/  PRMT R38, R38, 0x7632, R38 ;  /* 0x0000763226267816 */ /* 0x000fe20000000026 */
[----:B------:R-:W-:-:S02]  /*4890*/  FFMA.FTZ R91, R62, R91, R17 ;  /* 0x0000005b3e5b7223 */ /* 0x000fc40000010011 */
[----:B------:R-:W-:Y:S01]  /*48a0*/  FFMA.FTZ R61, R61, R16, R60 ;  /* 0x000000103d3d7223 */ /* 0x000fe2000001003c */
[----:B------:R-:W-:Y:S01]  /*48b0*/  PRMT R16, R24, 0x7632, R16 ;  /* 0x0000763218107816 */ /* 0x000fe20000000010 */
[----:B------:R-:W-:Y:S01]  /*48c0*/  IMAD.U32 R17, R38, 0x10000, RZ ;  /* 0x0001000026117824 */ /* 0x000fe200078e00ff */
[C---:B------:R-:W-:Y:S02]  /*48d0*/  PRMT R41, R32.reuse, 0x7632, R41 ;  /* 0x0000763220297816 */ /* 0x040fe40000000029 */
[----:B------:R-:W-:Y:S01]  /*48e0*/  SHF.L.U32 R40, R32, 0x10, RZ ;  /* 0x0000001020287819 */ /* 0x000fe200000006ff */
[----:B------:R-:W-:Y:S01]  /*48f0*/  FFMA.FTZ R61, R42, R17, R61 ;  /* 0x000000112a3d7223 */ /* 0x000fe2000001003d */
[----:B------:R-:W-:Y:S02]  /*4900*/  PRMT R37, R19, 0x7632, R37 ;  /* 0x0000763213257816 */ /* 0x000fe40000000025 */
[----:B------:R-:W-:Y:S02]  /*4910*/  SHF.L.U32 R24, R24, 0x10, RZ ;  /* 0x0000001018187819 */ /* 0x000fe400000006ff */
[----:B------:R-:W-:-:S02]  /*4920*/  SHF.L.U32 R32, R16, 0x10, RZ ;  /* 0x0000001010207819 */ /* 0x000fc400000006ff */
[----:B------:R-:W4:Y:S01]  /*4930*/  LDG.E.128 R16, desc[UR6][R92.64+0x6000] ;  /* 0x006000065c107981 */ /* 0x000f22000c1e1d00 */
[----:B------:R-:W-:Y:S01]  /*4940*/  SHF.L.U32 R41, R41, 0x10, RZ ;  /* 0x0000001029297819 */ /* 0x000fe200000006ff */
[----:B------:R-:W-:Y:S01]  /*4950*/  FFMA.FTZ R42, R40, R24, R3 ;  /* 0x00000018282a7223 */ /* 0x000fe20000010003 */
[----:B------:R-:W-:Y:S01]  /*4960*/  PRMT R38, R39, 0x7632, R38 ;  /* 0x0000763227267816 */ /* 0x000fe20000000026 */
[----:B------:R-:W-:Y:S01]  /*4970*/  IMAD.U32 R24, R25, 0x10000, RZ ;  /* 0x0001000019187824 */ /* 0x000fe200078e00ff */
[----:B------:R-:W-:Y:S01]  /*4980*/  SHF.L.U32 R39, R39, 0x10, RZ ;  /* 0x0000001027277819 */ /* 0x000fe200000006ff */
[----:B------:R-:W-:Y:S01]  /*4990*/  FFMA.FTZ R32, R41, R32, R42 ;  /* 0x0000002029207223 */ /* 0x000fe2000001002a */
        /* <DEDUP_REMOVED lines=12> */
[----:B------:R-:W-:-:S02]  /*4a60*/  SHF.L.U32 R42, R34, 0x10, RZ ;  /* 0x00000010222a7819 */ /* 0x000fc400000006ff */
[----:B------:R-:W-:Y:S02]  /*4a70*/  PRMT R26, R26, 0x7632, R26 ;  /* 0x000076321a1a7816 */ /* 0x000fe4000000001a */
[----:B------:R-:W-:Y:S01]  /*4a80*/  PRMT R98, R34, 0x7632, R98 ;  /* 0x0000763222627816 */ /* 0x000fe20000000062 */
[----:B------:R-:W-:Y:S01]  /*4a90*/  FFMA.FTZ R91, R43, R24, R91 ;  /* 0x000000182b5b7223 */ /* 0x000fe2000001005b */
[----:B------:R-:W-:Y:S01]  /*4aa0*/  PRMT R24, R8, 0x7632, R24 ;  /* 0x0000763208187816 */ /* 0x000fe20000000018 */
[----:B------:R-:W-:Y:S01]  /*4ab0*/  FFMA.FTZ R33, R42, R33, R25 ;  /* 0x000000212a217223 */ /* 0x000fe20000010019 */
[----:B------:R-:W-:Y:S01]  /*4ac0*/  SHF.L.U32 R32, R8, 0x10, RZ ;  /* 0x0000001008207819 */ /* 0x000fe200000006ff */
[----:B------:R-:W-:Y:S01]  /*4ad0*/  IMAD.U32 R25, R26, 0x10000, RZ ;  /* 0x000100001a197824 */ /* 0x000fe200078e00ff */
[----:B------:R-:W-:Y:S02]  /*4ae0*/  SHF.L.U32 R98, R98, 0x10, RZ ;  /* 0x0000001062627819 */ /* 0x000fe400000006ff */
[----:B------:R-:W-:Y:S01]  /*4af0*/  SHF.L.U32 R24, R24, 0x10, RZ ;  /* 0x0000001018187819 */ /* 0x000fe200000006ff */
[----:B------:R-:W-:Y:S01]  /*4b00*/  FFMA.FTZ R36, R40, R32, R63 ;  /* 0x0000002028247223 */ /* 0x000fe2000001003f */
[C---:B------:R-:W-:Y:S01]  /*4b10*/  PRMT R8, R35.reuse, 0x7632, R8 ;  /* 0x0000763223087816 */ /* 0x040fe20000000008 */
[----:B------:R-:W-:Y:S01]  /*4b20*/  FFMA.FTZ R37, R98, R25, R33 ;  /* 0x0000001962257223 */ /* 0x000fe20000010021 */
[----:B------:R-:W-:-:S02]  /*4b30*/  SHF.L.U32 R100, R35, 0x10, RZ ;  /* 0x0000001023647819 */ /* 0x000fc400000006ff */
[----:B------:R-:W4:Y:S01]  /*4b40*/  LDG.E.128 R32, desc[UR6][R92.64+0x9800] ;  /* 0x009800065c207981 */ /* 0x000f22000c1e1d00 */
[----:B------:R-:W-:Y:S01]  /*4b50*/  SHF.L.U32 R38, R38, 0x10, RZ ;  /* 0x0000001026267819 */ /* 0x000fe200000006ff */
[--C-:B------:R-:W-:Y:S01]  /*4b60*/  FFMA.FTZ R24, R41, R24, R36.reuse ;  /* 0x0000001829187223 */ /* 0x100fe20000010024 */
[C---:B------:R-:W-:Y:S01]  /*4b70*/  SHF.L.U32 R26, R9.reuse, 0x10, RZ ;  /* 0x00000010091a7819 */ /* 0x040fe200000006ff */
[C---:B------:R-:W-:Y:S01]  /*4b80*/  IMAD.U32 R63, R28.reuse, 0x10000, RZ ;  /* 0x000100001c3f7824 */ /* 0x040fe200078e00ff */
[----:B------:R-:W-:Y:S02]  /*4b90*/  PRMT R9, R9, 0x7632, R9 ;  /* 0x0000763209097816 */ /* 0x000fe40000000009 */
[----:B------:R-:W-:Y:S01]  /*4ba0*/  PRMT R36, R28, 0x7632, R36 ;  /* 0x000076321c247816 */ /* 0x000fe20000000024 */
        /* <DEDUP_REMOVED lines=8> */
[----:B------:R-:W-:Y:S01]  /*4c30*/  FFMA.FTZ R36, R41, R36, R88 ;  /* 0x0000002429247223 */ /* 0x000fe20000010058 */
[----:B------:R-:W-:Y:S01]  /*4c40*/  PRMT R28, R10, 0x7632, R28 ;  /* 0x000076320a1c7816 */ /* 0x000fe2000000001c */
[----:B------:R-:W-:Y:S01]  /*4c50*/  FFMA.FTZ R37, R100, R25, R37 ;  /* 0x0000001964257223 */ /* 0x000fe20000010025 */
[----:B------:R-:W-:Y:S01]  /*4c60*/  SHF.L.U32 R39, R10, 0x10, RZ ;  /* 0x000000100a277819 */ /* 0x000fe200000006ff */
[----:B------:R-:W-:Y:S01]  /*4c70*/  IMAD.U32 R9, R9, 0x10000, RZ ;  /* 0x0001000009097824 */ /* 0x000fe200078e00ff */
[----:B------:R-:W-:Y:S01]  /*4c80*/  SHF.L.U32 R88, R8, 0x10, RZ ;  /* 0x0000001008587819 */ /* 0x000fe200000006ff */
[----:B------:R-:W4:Y:S01]  /*4c90*/  LDG.E.128 R24, desc[UR6][R92.64+0xd000] ;  /* 0x00d000065c187981 */ /* 0x000f22000c1e1d00 */
[C---:B------:R-:W-:Y:S02]  /*4ca0*/  PRMT R8, R29.reuse, 0x7632, R8 ;  /* 0x000076321d087816 */ /* 0x040fe40000000008 */
[----:B------:R-:W-:Y:S01]  /*4cb0*/  SHF.L.U32 R10, R29, 0x10, RZ ;  /* 0x000000101d0a7819 */ /* 0x000fe200000006ff */
        /* <DEDUP_REMOVED lines=12> */
[----:B------:R-:W-:Y:S01]  /*4d80*/  PRMT R30, R30, 0x7632, R30 ;  /* 0x000076321e1e7816 */ /* 0x000fe2000000001e */
[----:B------:R-:W-:Y:S01]  /*4d90*/  FFMA.FTZ R37, R100, R9, R29 ;  /* 0x0000000964257223 */ /* 0x000fe2000001001d */
[----:B------:R-:W-:Y:S01]  /*4da0*/  SHF.L.U32 R28, R28, 0x10, RZ ;  /* 0x000000101c1c7819 */ /* 0x000fe200000006ff */
[----:B------:R-:W-:Y:S01]  /*4db0*/  FFMA.FTZ R96, R40, R63, R96 ;  /* 0x0000003f28607223 */ /* 0x000fe20000010060 */
[----:B------:R-:W-:Y:S01]  /*4dc0*/  FFMA.FTZ R61, R42, R39, R61 ;  /* 0x000000272a3d7223 */ /* 0x000fe2000001003d */
[----:B------:R-:W-:Y:S01]  /*4dd0*/  SHF.L.U32 R29, R4, 0x10, RZ ;  /* 0x00000010041d7819 */ /* 0x000fe200000006ff */
[----:B------:R-:W-:Y:S01]  /*4de0*/  IMAD.U32 R39, R30, 0x10000, RZ ;  /* 0x000100001e277824 */ /* 0x000fe200078e00ff */
[----:B------:R-:W-:Y:S01]  /*4df0*/  PRMT R4, R5, 0x7632, R4 ;  /* 0x0000763205047816 */ /* 0x000fe20000000004 */
[----:B------:R-:W-:Y:S01]  /*4e00*/  FFMA.FTZ R28, R41, R28, R96 ;  /* 0x0000001c291c7223 */ /* 0x000fe20000010060 */
[----:B------:R-:W-:Y:S01]  /*4e10*/  SHF.L.U32 R30, R5, 0x10, RZ ;  /* 0x00000010051e7819 */ /* 0x000fe200000006ff */
[----:B------:R-:W-:Y:S01]  /*4e20*/  FFMA.FTZ R96, R88, R29, R37 ;  /* 0x0000001d58607223 */ /* 0x000fe20000010025 */
[----:B------:R-:W4:Y:S01]  /*4e30*/  LDG.E.128 R8, desc[UR6][R92.64+0x10800] ;  /* 0x010800065c087981 */ /* 0x000f22000c1e1d00 */
[----:B------:R-:W-:Y:S01]  /*4e40*/  FFMA.FTZ R39, R98, R39, R61 ;  /* 0x0000002762277223 */ /* 0x000fe2000001003d */
[----:B------:R-:W-:Y:S01]  /*4e50*/  SHF.L.U32 R29, R4, 0x10, RZ ;  /* 0x00000010041d7819 */ /* 0x000fe200000006ff */
[----:B------:R-:W-:Y:S01]  /*4e60*/  FFMA.FTZ R61, R3, R30, R28 ;  /* 0x0000001e033d7223 */ /* 0x000fe2000001001c */
[----:B------:R-:W-:-:S02]  /*4e70*/  SHF.L.U32 R5, R31, 0x10, RZ ;  /* 0x000000101f057819 */ /* 0x000fc400000006ff */
[----:B------:R-:W-:Y:S01]  /*4e80*/  PRMT R4, R6, 0x7632, R4 ;  /* 0x0000763206047816 */ /* 0x000fe20000000004 */
[----:B------:R-:W-:Y:S01]  /*4e90*/  FFMA.FTZ R29, R90, R29, R61 ;  /* 0x0000001d5a1d7223 */ /* 0x000fe2000001003d */
        /* <DEDUP_REMOVED lines=8> */
[----:B------:R-:W-:Y:S01]  /*4f20*/  PRMT R20, R7, 0x7632, R20 ;  /* 0x0000763207147816 */ /* 0x000fe20000000014 */
[----:B------:R-:W-:Y:S01]  /*4f30*/  FFMA.FTZ R38, R40, R6, R97 ;  /* 0x0000000628267223 */ /* 0x000fe20000010061 */
[----:B------:R-:W-:Y:S01]  /*4f40*/  SHF.L.U32 R30, R4, 0x10, RZ ;  /* 0x00000010041e7819 */ /* 0x000fe200000006ff */
[----:B------:R-:W-:Y:S02]  /*4f50*/  FFMA.FTZ R28, R100, R29, R5 ;  /* 0x0000001d641c7223 */ /* 0x000fe40000010005 */
[----:B------:R-:W4:Y:S01]  /*4f60*/  LDG.E.128 R4, desc[UR6][R92.64+0x14000] ;  /* 0x014000065c047981 */ /* 0x000f22000c1e1d00 */
[----:B------:R-:W-:Y:S01]  /*4f70*/  PRMT R31, R31, 0x7632, R31 ;  /* 0x000076321f1f7816 */ /* 0x000fe2000000001f */
[----:B------:R-:W-:Y:S01]  /*4f80*/  FFMA.FTZ R30, R41, R30, R38 ;  /* 0x0000001e291e7223 */ /* 0x000fe20000010026 */
[C---:B------:R-:W-:Y:S02]  /*4f90*/  SHF.L.U32 R36, R21.reuse, 0x10, RZ ;  /* 0x0000001015247819 */ /* 0x040fe400000006ff */
[----:B------:R-:W-:Y:S01]  /*4fa0*/  PRMT R21, R21, 0x7632, R21 ;  /* 0x0000763215157816 */ /* 0x000fe20000000015 */
[----:B------:R-:W-:Y:S01]  /*4fb0*/  IMAD.U32 R31, R31, 0x10000, RZ ;  /* 0x000100001f1f7824 */ /* 0x000fe200078e00ff */
[----:B------:R-:W-:Y:S01]  /*4fc0*/  SHF.L.U32 R97, R20, 0x10, RZ ;  /* 0x0000001014617819 */ /* 0x000fe200000006ff */
[----:B------:R-:W-:Y:S01]  /*4fd0*/  FFMA.FTZ R29, R3, R36, R30 ;  /* 0x00000024031d7223 */ /* 0x000fe2000001001e */
[----:B------:R-:W-:-:S02]  /*4fe0*/  SHF.L.U32 R21, R21, 0x10, RZ ;  /* 0x0000001015157819 */ /* 0x000fc400000006ff */
[C---:B--2---:R-:W-:Y:S02]  /*4ff0*/  SHF.L.U32 R20, R64.reuse, 0x10, RZ ;  /* 0x0000001040147819 */ /* 0x044fe400000006ff */
[----:B------:R-:W-:Y:S01]  /*5000*/  PRMT R64, R64, 0x7632, R64 ;  /* 0x0000763240407816 */ /* 0x000fe20000000040 */
[C---:B------:R-:W-:Y:S01]  /*5010*/  FFMA.FTZ R102, R88.reuse, R31, R39 ;  /* 0x0000001f58667223 */ /* 0x040fe20000010027 */
[----:B------:R-:W-:Y:S01]  /*5020*/  FFMA.FTZ R97, R88, R97, R28 ;  /* 0x0000006158617223 */ /* 0x000fe2000001001c */
[----:B------:R-:W-:Y:S01]  /*5030*/  FFMA.FTZ R37, R90, R21, R29 ;  /* 0x000000155a257223 */ /* 0x000fe2000001001d */
[----:B------:R-:W-:Y:S01]  /*5040*/  SHF.L.U32 R64, R64, 0x10, RZ ;  /* 0x0000001040407819 */ /* 0x000fe200000006ff */
[----:B------:R-:W-:Y:S01]  /*5050*/  FFMA.FTZ R38, R40, R20, R85 ;  /* 0x0000001428267223 */ /* 0x000fe20000010055 */
[----:B------:R-:W2:Y:S01]  /*5060*/  LDG.E.128 R28, desc[UR6][R92.64+0x17800] ;  /* 0x017800065c1c7981 */ /* 0x000ea2000c1e1d00 */
[C---:B------:R-:W-:Y:S01]  /*5070*/  IMAD.U32 R21, R22.reuse, 0x10000, RZ ;  /* 0x0001000016157824 */ /* 0x040fe200078e00ff */
[----:B------:R-:W-:Y:S01]  /*5080*/  PRMT R22, R22, 0x7632, R22 ;  /* 0x0000763216167816 */ /* 0x000fe20000000016 */
[----:B------:R-:W-:Y:S01]  /*5090*/  FFMA.FTZ R38, R41, R64, R38 ;  /* 0x0000004029267223 */ /* 0x000fe20000010026 */
[C---:B------:R-:W-:Y:S01]  /*50a0*/  SHF.L.U32 R36, R65.reuse, 0x10, RZ ;  /* 0x0000001041247819 */ /* 0x040fe200000006ff */
[----:B------:R-:W-:Y:S01]  /*50b0*/  FFMA.FTZ R39, R42, R21, R37 ;  /* 0x000000152a277223 */ /* 0x000fe20000010025 */
[----:B------:R-:W-:-:S02]  /*50c0*/  PRMT R20, R65, 0x7632, R20 ;  /* 0x0000763241147816 */ /* 0x000fc40000000014 */
[----:B------:R-:W-:Y:S01]  /*50d0*/  SHF.L.U32 R21, R22, 0x10, RZ ;  /* 0x0000001016157819 */ /* 0x000fe200000006ff */
[--C-:B------:R-:W-:Y:S01]  /*50e0*/  FFMA.FTZ R63, R3, R36, R38.reuse ;  /* 0x00000024033f7223 */ /* 0x100fe20000010026 */
[----:B------:R-:W-:Y:S01]  /*50f0*/  SHF.L.U32 R61, R20, 0x10, RZ ;  /* 0x00000010143d7819 */ /* 0x000fe200000006ff */
[C---:B------:R-:W-:Y:S01]  /*5100*/  IMAD.U32 R65, R68.reuse, 0x10000, RZ ;  /* 0x0001000044417824 */ /* 0x040fe200078e00ff */
[----:B------:R-:W-:Y:S01]  /*5110*/  PRMT R38, R68, 0x7632, R38 ;  /* 0x0000763244267816 */ /* 0x000fe20000000026 */
[----:B------:R-:W-:Y:S01]  /*5120*/  FFMA.FTZ R39, R98, R21, R39 ;  /* 0x0000001562277223 */ /* 0x000fe20000010027 */
[C---:B------:R-:W-:Y:S02]  /*5130*/  PRMT R36, R23.reuse, 0x7632, R36 ;  /* 0x0000763217247816 */ /* 0x040fe40000000024 */
[----:B------:R-:W-:Y:S01]  /*5140*/  SHF.L.U32 R37, R23, 0x10, RZ ;  /* 0x0000001017257819 */ /* 0x000fe200000006ff */
[----:B------:R-:W-:Y:S01]  /*5150*/  FFMA.FTZ R63, R90, R61, R63 ;  /* 0x0000003d5a3f7223 */ /* 0x000fe2000001003f */
[----:B------:R-:W2:Y:S01]  /*5160*/  LDG.E.128 R20, desc[UR6][R92.64+0x1b000] ;  /* 0x01b000065c147981 */ /* 0x000ea2000c1e1d00 */
[----:B------:R-:W-:Y:S01]  /*5170*/  SHF.L.U32 R38, R38, 0x10, RZ ;  /* 0x0000001026267819 */ /* 0x000fe200000006ff */
[----:B------:R-:W-:Y:S01]  /*5180*/  FFMA.FTZ R84, R40, R65, R84 ;  /* 0x0000004128547223 */ /* 0x000fe20000010054 */
[----:B------:R-:W-:-:S02]  /*5190*/  SHF.L.U32 R61, R66, 0x10, RZ ;  /* 0x00000010423d7819 */ /* 0x000fc400000006ff */
[----:B------:R-:W-:Y:S01]  /*51a0*/  PRMT R66, R66, 0x7632, R66 ;  /* 0x0000763242427816 */ /* 0x000fe20000000042 */
[----:B------:R-:W-:Y:S01]  /*51b0*/  FFMA.FTZ R84, R41, R38, R84 ;  /* 0x0000002629547223 */ /* 0x000fe20000010054 */
[----:B------:R-:W-:Y:S01]  /*51c0*/  FFMA.FTZ R39, R100, R37, R39 ;  /* 0x0000002564277223 */ /* 0x000fe20000010027 */
[C---:B------:R-:W-:Y:S01]  /*51d0*/  PRMT R38, R69.reuse, 0x7632, R38 ;  /* 0x0000763245267816 */ /* 0x040fe20000000026 */
[----:B------:R-:W-:Y:S01]  /*51e0*/  FFMA.FTZ R63, R42, R61, R63 ;  /* 0x0000003d2a3f7223 */ /* 0x000fe2000001003f */
[----:B------:R-:W-:Y:S01]  /*51f0*/  SHF.L.U32 R60, R69, 0x10, RZ ;  /* 0x00000010453c7819 */ /* 0x000fe200000006ff */
[----:B------:R-:W-:Y:S01]  /*5200*/  IMAD.U32 R37, R36, 0x10000, RZ ;  /* 0x0001000024257824 */ /* 0x000fe200078e00ff */
[----:B------:R-:W-:Y:S02]  /*5210*/  SHF.L.U32 R61, R66, 0x10, RZ ;  /* 0x00000010423d7819 */ /* 0x000fe400000006ff */
[----:B------:R-:W-:Y:S01]  /*5220*/  SHF.L.U32 R65, R38, 0x10, RZ ;  /* 0x0000001026417819 */ /* 0x000fe200000006ff */
[----:B------:R-:W-:Y:S01]  /*5230*/  FFMA.FTZ R69, R3, R60, R84 ;  /* 0x0000003c03457223 */ /* 0x000fe20000010054 */
[----:B------:R-:W-:Y:S01]  /*5240*/  FFMA.FTZ R84, R88, R37, R39 ;  /* 0x0000002558547223 */ /* 0x000fe20000010027 */
[----:B------:R-:W-:Y:S01]  /*5250*/  FFMA.FTZ R63, R98, R61, R63 ;  /* 0x0000003d623f7223 */ /* 0x000fe2000001003f */
[----:B------:R-:W2:Y:S01]  /*5260*/  LDG.E.128 R36, desc[UR6][R92.64+0x1e800] ;  /* 0x01e800065c247981 */ /* 0x000ea2000c1e1d00 */
[C---:B------:R-:W-:Y:S01]  /*5270*/  SHF.L.U32 R61, R67.reuse, 0x10, RZ ;  /* 0x00000010433d7819 */ /* 0x040fe200000006ff */
[----:B------:R-:W-:Y:S01]  /*5280*/  FFMA.FTZ R65, R90, R65, R69 ;  /* 0x000000415a417223 */ /* 0x000fe20000010045 */
[----:B------:R-:W-:-:S02]  /*5290*/  PRMT R67, R67, 0x7632, R67 ;  /* 0x0000763243437816 */ /* 0x000fc40000000043 */
[C---:B---3--:R-:W-:Y:S02]  /*52a0*/  PRMT R60, R72.reuse, 0x7632, R60 ;  /* 0x00007632483c7816 */ /* 0x048fe4000000003c */
        /* <DEDUP_REMOVED lines=10> */
[----:B------:R-:W-:-:S02]  /*5350*/  SHF.L.U32 R61, R70, 0x10, RZ ;  /* 0x00000010463d7819 */ /* 0x000fc400000006ff */
[C---:B------:R-:W-:Y:S02]  /*5360*/  PRMT R60, R73.reuse, 0x7632, R60 ;  /* 0x00007632493c7816 */ /* 0x040fe4000000003c */
[----:B------:R-:W-:Y:S01]  /*5370*/  SHF.L.U32 R62, R73, 0x10, RZ ;  /* 0x00000010493e7819 */ /* 0x000fe200000006ff */
[----:B------:R-:W-:Y:S01]  /*5380*/  FFMA.FTZ R61, R98, R61, R65 ;  /* 0x0000003d623d7223 */ /* 0x000fe20000010041 */
[----:B------:R-:W-:Y:S01]  /*5390*/  SHF.L.U32 R63, R71, 0x10, RZ ;  /* 0x00000010473f7819 */ /* 0x000fe200000006ff */
[----:B------:R-:W-:Y:S01]  /*53a0*/  IMAD.U32 R65, R60, 0x10000, RZ ;  /* 0x000100003c417824 */ /* 0x000fe200078e00ff */
[C---:B-----5:R-:W-:Y:S01]  /*53b0*/  PRMT R60, R76.reuse, 0x7632, R60 ;  /* 0x000076324c3c7816 */ /* 0x060fe2000000003c */
        /* <DEDUP_REMOVED lines=8> */
[----:B------:R-:W-:Y:S01]  /*5440*/  SHF.L.U32 R60, R60, 0x10, RZ ;  /* 0x000000103c3c7819 */ /* 0x000fe200000006ff */
[----:B------:R-:W-:-:S02]  /*5450*/  FFMA.FTZ R86, R88, R71, R61 ;  /* 0x0000004758567223 */ /* 0x000fc4000001003d */
[----:B------:R-:W-:Y:S02]  /*5460*/  FFMA.FTZ R69, R42, R63, R65 ;  /* 0x0000003f2a457223 */ /* 0x000fe40000010041 */
[----:B------:R-:W-:Y:S02]  /*5470*/  FFMA.FTZ R76, R41, R60, R76 ;  /* 0x0000003c294c7223 */ /* 0x000fe4000001004c */
[----:B------:R-:W3:Y:S01]  /*5480*/  LDG.E.128 R60, desc[UR6][R92.64+0x22000] ;  /* 0x022000065c3c7981 */ /* 0x000ee2000c1e1d00 */
[----:B------:R-:W-:Y:S02]  /*5490*/  PRMT R74, R74, 0x7632, R74 ;  /* 0x000076324a4a7816 */ /* 0x000fe4000000004a */
[----:B------:R-:W-:-:S03]  /*54a0*/  PRMT R64, R77, 0x7632, R64 ;  /* 0x000076324d407816 */ /* 0x000fc60000000040 */
[----:B------:R-:W-:Y:S01]  /*54b0*/  IMAD.U32 R65, R74, 0x10000, RZ ;  /* 0x000100004a417824 */ /* 0x000fe200078e00ff */
[----:B------:R-:W-:Y:S02]  /*54c0*/  SHF.L.U32 R71, R64, 0x10, RZ ;  /* 0x0000001040477819 */ /* 0x000fe400000006ff */
[----:B------:R-:W-:Y:S01]  /*54d0*/  SHF.L.U32 R66, R77, 0x10, RZ ;  /* 0x000000104d427819 */ /* 0x000fe200000006ff */
[----:B------:R-:W-:Y:S01]  /*54e0*/  FFMA.FTZ R65, R98, R65, R69 ;  /* 0x0000004162417223 */ /* 0x000fe20000010045 */
[----:B------:R-:W-:Y:S02]  /*54f0*/  SHF.L.U32 R67, R75, 0x10, RZ ;  /* 0x000000104b437819 */ /* 0x000fe400000006ff */
[----:B------:R-:W-:Y:S01]  /*5500*/  PRMT R64, R80, 0x7632, R64 ;  /* 0x0000763250407816 */ /* 0x000fe20000000040 */
[----:B------:R-:W-:Y:S02]  /*5510*/  FFMA.FTZ R73, R3, R66, R76 ;  /* 0x0000004203497223 */ /* 0x000fe4000001004c */
[----:B------:R-:W-:Y:S01]  /*5520*/  FFMA.FTZ R69, R100, R67, R65 ;  /* 0x0000004364457223 */ /* 0x000fe20000010041 */
[----:B------:R-:W-:-:S02]  /*5530*/  SHF.L.U32 R68, R64, 0x10, RZ ;  /* 0x0000001040447819 */ /* 0x000fc400000006ff */
[----:B------:R-:W5:Y:S01]  /*5540*/  LDG.E.128 R64, desc[UR6][R92.64+0x25800] ;  /* 0x025800065c407981 */ /* 0x000f62000c1e1d00 */
[----:B------:R-:W-:Y:S01]  /*5550*/  FFMA.FTZ R73, R90, R71, R73 ;  /* 0x000000475a497223 */ /* 0x000fe20000010049 */
[----:B------:R-:W-:Y:S01]  /*5560*/  IMAD.U32 R71, R78, 0x10000, RZ ;  /* 0x000100004e477824 */ /* 0x000fe200078e00ff */
[----:B------:R-:W-:Y:S02]  /*5570*/  SHF.L.U32 R80, R80, 0x10, RZ ;  /* 0x0000001050507819 */ /* 0x000fe400000006ff */
[----:B------:R-:W-:Y:S01]  /*5580*/  PRMT R78, R78, 0x7632, R78 ;  /* 0x000076324e4e7816 */ /* 0x000fe2000000004e */
[----:B------:R-:W-:Y:S01]  /*5590*/  FFMA.FTZ R73, R42, R71, R73 ;  /* 0x000000472a497223 */ /* 0x000fe20000010049 */
[----:B------:R-:W-:Y:S01]  /*55a0*/  PRMT R75, R75, 0x7632, R75 ;  /* 0x000076324b4b7816 */ /* 0x000fe2000000004b */
[----:B------:R-:W-:Y:S01]  /*55b0*/  FFMA.FTZ R80, R40, R80, R89 ;  /* 0x0000005028507223 */ /* 0x000fe20000010059 */
[----:B------:R-:W-:Y:S02]  /*55c0*/  SHF.L.U32 R71, R78, 0x10, RZ ;  /* 0x000000104e477819 */ /* 0x000fe400000006ff */
[----:B------:R-:W-:Y:S01]  /*55d0*/  SHF.L.U32 R70, R81, 0x10, RZ ;  /* 0x0000001051467819 */ /* 0x000fe200000006ff */
[----:B------:R-:W-:Y:S01]  /*55e0*/  FFMA.FTZ R80, R41, R68, R80 ;  /* 0x0000004429507223 */ /* 0x000fe20000010050 */
[----:B------:R-:W-:Y:S01]  /*55f0*/  PRMT R68, R81, 0x7632, R68 ;  /* 0x0000763251447816 */ /* 0x000fe20000000044 */
[----:B------:R-:W-:Y:S01]  /*5600*/  FFMA.FTZ R73, R98, R71, R73 ;  /* 0x0000004762497223 */ /* 0x000fe20000010049 */
[----:B------:R-:W-:Y:S01]  /*5610*/  SHF.L.U32 R75, R75, 0x10, RZ ;  /* 0x000000104b4b7819 */ /* 0x000fe200000006ff */
[----:B------:R-:W-:Y:S01]  /*5620*/  IMAD.U32 R71, R79, 0x10000, RZ ;  /* 0x000100004f477824 */ /* 0x000fe200078e00ff */
[C---:B----4-:R-:W-:Y:S01]  /*5630*/  PRMT R72, R56.reuse, 0x7632, R72 ;  /* 0x0000763238487816 */ /* 0x050fe20000000048 */
[----:B------:R-:W-:Y:S01]  /*5640*/  FFMA.FTZ R81, R3, R70, R80 ;  /* 0x0000004603517223 */ /* 0x000fe20000010050 */
[----:B------:R-:W-:Y:S01]  /*5650*/  SHF.L.U32 R56, R56, 0x10, RZ ;  /* 0x0000001038387819 */ /* 0x000fe200000006ff */
[----:B------:R-:W-:Y:S01]  /*5660*/  FFMA.FTZ R80, R88, R75, R69 ;  /* 0x0000004b58507223 */ /* 0x000fe20000010045 */
[----:B------:R-:W-:Y:S01]  /*5670*/  SHF.L.U32 R77, R68, 0x10, RZ ;  /* 0x00000010444d7819 */ /* 0x000fe200000006ff */
[----:B------:R-:W-:Y:S01]  /*5680*/  FFMA.FTZ R73, R100, R71, R73 ;  /* 0x0000004764497223 */ /* 0x000fe20000010049 */
[----:B------:R-:W-:Y:S01]  /*5690*/  PRMT R79, R79, 0x7632, R79 ;  /* 0x000076324f4f7816 */ /* 0x000fe2000000004f */
[----:B------:R-:W4:Y:S01]  /*56a0*/  LDG.E.128 R68, desc[UR6][R92.64+0x29000] ;  /* 0x029000065c447981 */ /* 0x000f22000c1e1d00 */
[----:B------:R-:W-:-:S02]  /*56b0*/  IMAD.U32 R72, R72, 0x10000, RZ ;  /* 0x0001000048487824 */ /* 0x000fc400078e00ff */
[----:B------:R-:W-:Y:S01]  /*56c0*/  FFMA.FTZ R56, R40, R56, R99 ;  /* 0x0000003828387223 */ /* 0x000fe20000010063 */
[----:B------:R-:W-:Y:S01]  /*56d0*/  SHF.L.U32 R79, R79, 0x10, RZ ;  /* 0x000000104f4f7819 */ /* 0x000fe200000006ff */
[----:B------:R-:W-:Y:S01]  /*56e0*/  FFMA.FTZ R77, R90, R77, R81 ;  /* 0x0000004d5a4d7223 */ /* 0x000fe20000010051 */
[C---:B------:R-:W-:Y:S01]  /*56f0*/  SHF.L.U32 R75, R82.reuse, 0x10, RZ ;  /* 0x00000010524b7819 */ /* 0x040fe200000006ff */
[----:B------:R-:W-:Y:S01]  /*5700*/  FFMA.FTZ R76, R41, R72, R56 ;  /* 0x00000048294c7223 */ /* 0x000fe20000010038 */
[----:B------:R-:W-:Y:S02]  /*5710*/  PRMT R82, R82, 0x7632, R82 ;  /* 0x0000763252527816 */ /* 0x000fe40000000052 */
[C---:B------:R-:W-:Y:S02]  /*5720*/  PRMT R72, R57.reuse, 0x7632, R72 ;  /* 0x0000763239487816 */ /* 0x040fe40000000048 */
[----:B------:R-:W-:Y:S01]  /*5730*/  SHF.L.U32 R74, R57, 0x10, RZ ;  /* 0x00000010394a7819 */ /* 0x000fe200000006ff */
[----:B------:R-:W-:Y:S01]  /*5740*/  FFMA.FTZ R81, R88, R79, R73 ;  /* 0x0000004f58517223 */ /* 0x000fe20000010049 */
[----:B------:R-:W-:Y:S01]  /*5750*/  FFMA.FTZ R75, R42, R75, R77 ;  /* 0x0000004b2a4b7223 */ /* 0x000fe2000001004d */
[----:B------:R-:W-:-:S02]  /*5760*/  SHF.L.U32 R57, R82, 0x10, RZ ;  /* 0x0000001052397819 */ /* 0x000fc400000006ff */
[----:B------:R-:W-:Y:S01]  /*5770*/  SHF.L.U32 R73, R72, 0x10, RZ ;  /* 0x0000001048497819 */ /* 0x000fe200000006ff */
[----:B------:R-:W-:Y:S02]  /*5780*/  FFMA.FTZ R77, R3, R74, R76 ;  /* 0x0000004a034d7223 */ /* 0x000fe4000001004c */
[----:B------:R-:W-:Y:S02]  /*5790*/  FFMA.FTZ R57, R98, R57, R75 ;  /* 0x0000003962397223 */ /* 0x000fe4000001004b */
[----:B------:R-:W-:Y:S02]  /*57a0*/  FFMA.FTZ R79, R90, R73, R77 ;  /* 0x000000495a4f7223 */ /* 0x000fe4000001004d */
[----:B------:R-:W4:Y:S01]  /*57b0*/  LDG.E.128 R72, desc[UR6][R92.64+0x2c800] ;  /* 0x02c800065c487981 */ /* 0x000f22000c1e1d00 */
[C---:B------:R-:W-:Y:S02]  /*57c0*/  PRMT R56, R83.reuse, 0x7632, R56 ;  /* 0x0000763253387816 */ /* 0x040fe40000000038 */
[C---:B------:R-:W-:Y:S01]  /*57d0*/  PRMT R76, R48.reuse, 0x7632, R76 ;  /* 0x00007632304c7816 */ /* 0x040fe2000000004c */
[----:B------:R-:W-:Y:S01]  /*57e0*/  IMAD.U32 R48, R48, 0x10000, RZ ;  /* 0x0001000030307824 */ /* 0x000fe200078e00ff */
[----:B------:R-:W-:-:S02]  /*57f0*/  SHF.L.U32 R83, R83, 0x10, RZ ;  /* 0x0000001053537819 */ /* 0x000fc400000006ff */
[----:B------:R-:W-:Y:S01]  /*5800*/  SHF.L.U32 R76, R76, 0x10, RZ ;  /* 0x000000104c4c7819 */ /* 0x000fe200000006ff */
[----:B------:R-:W-:Y:S02]  /*5810*/  FFMA.FTZ R48, R40, R48, R91 ;  /* 0x0000003028307223 */ /* 0x000fe4000001005b */
        /* <DEDUP_REMOVED lines=8> */
[----:B------:R-:W-:Y:S01]  /*58a0*/  FFMA.FTZ R48, R88, R57, R83 ;  /* 0x0000003958307223 */ /* 0x000fe20000010053 */
[----:B------:R-:W-:Y:S01]  /*58b0*/  FFMA.FTZ R79, R42, R77, R79 ;  /* 0x0000004d2a4f7223 */ /* 0x000fe2000001004f */
[----:B------:R-:W-:Y:S01]  /*58c0*/  FFMA.FTZ R57, R3, R56, R76 ;  /* 0x0000003803397223 */ /* 0x000fe2000001004c */
[----:B------:R-:W-:Y:S01]  /*58d0*/  SHF.L.U32 R77, R58, 0x10, RZ ;  /* 0x000000103a4d7819 */ /* 0x000fe200000006ff */
[----:B------:R-:W-:Y:S01]  /*58e0*/  FFMA.FTZ R58, R40, R44, R43 ;  /* 0x0000002c283a7223 */ /* 0x000fe2000001002b */
[C---:B------:R-:W-:Y:S02]  /*58f0*/  SHF.L.U32 R56, R49.reuse, 0x10, RZ ;  /* 0x0000001031387819 */ /* 0x040fe400000006ff */
[----:B------:R-:W-:Y:S02]  /*5900*/  PRMT R49, R49, 0x7632, R49 ;  /* 0x0000763231317816 */ /* 0x000fe40000000031 */
        /* <DEDUP_REMOVED lines=11> */
[----:B------:R-:W4:Y:S01]  /*59c0*/  LDG.E.128 R56, desc[UR6][R92.64+0x3000] ;  /* 0x003000065c387981 */ /* 0x000f22000c1e1d00 */
[----:B------:R-:W-:Y:S01]  /*59d0*/  FFMA.FTZ R44, R90, R45, R44 ;  /* 0x0000002d5a2c7223 */ /* 0x000fe2000001002c */
[----:B------:R-:W-:-:S02]  /*59e0*/  SHF.L.U32 R41, R3, 0x10, RZ ;  /* 0x0000001003297819 */ /* 0x000fc400000006ff */
[----:B------:R0:W4:Y:S01]  /*59f0*/  LDG.E.128 R76, desc[UR6][R94.64+0x3000] ;  /* 0x003000065e4c7981 */ /* 0x000122000c1e1d00 */
[----:B------:R-:W-:Y:S02]  /*5a00*/  SHF.L.U32 R45, R50, 0x10, RZ ;  /* 0x00000010322d7819 */ /* 0x000fe400000006ff */
[----:B------:R-:W-:Y:S01]  /*5a10*/  SHF.L.U32 R83, R46, 0x10, RZ ;  /* 0x000000102e537819 */ /* 0x000fe200000006ff */
[----:B------:R-:W-:Y:S01]  /*5a20*/  FFMA.FTZ R82, R88, R41, R43 ;  /* 0x0000002958527223 */ /* 0x000fe2000001002b */
[----:B------:R-:W-:Y:S01]  /*5a30*/  SHF.L.U32 R3, R52, 0x10, RZ ;  /* 0x0000001034037819 */ /* 0x000fe200000006ff */
[----:B------:R-:W-:Y:S02]  /*5a40*/  IMAD.U32 R40, R12, 0x10000, RZ ;  /* 0x000100000c287824 */ /* 0x000fe400078e00ff */
[----:B------:R-:W-:Y:S01]  /*5a50*/  FFMA.FTZ R43, R42, R45, R49 ;  /* 0x0000002d2a2b7223 */ /* 0x000fe20000010031 */
[----:B------:R-:W-:Y:S02]  /*5a60*/  PRMT R50, R50, 0x7632, R50 ;  /* 0x0000763232327816 */ /* 0x000fe40000000032 */
[----:B------:R-:W-:-:S02]  /*5a70*/  PRMT R12, R12, 0x7632, R12 ;  /* 0x000076320c0c7816 */ /* 0x000fc4000000000c */
[----:B------:R-:W-:Y:S01]  /*5a80*/  PRMT R49, R52, 0x7632, R49 ;  /* 0x0000763234317816 */ /* 0x000fe20000000031 */
[----:B------:R-:W-:Y:S01]  /*5a90*/  FFMA.FTZ R44, R42, R83, R44 ;  /* 0x000000532a2c7223 */ /* 0x000fe2000001002c */
[----:B------:R-:W-:Y:S01]  /*5aa0*/  FFMA.FTZ R42, R3, R40, R101 ;  /* 0x00000028032a7223 */ /* 0x000fe20000010065 */
[----:B------:R-:W-:Y:S02]  /*5ab0*/  PRMT R46, R46, 0x7632, R46 ;  /* 0x000076322e2e7816 */ /* 0x000fe4000000002e */
[----:B------:R-:W-:Y:S01]  /*5ac0*/  SHF.L.U32 R41, R50, 0x10, RZ ;  /* 0x0000001032297819 */ /* 0x000fe200000006ff */
[----:B------:R-:W-:Y:S01]  /*5ad0*/  IMAD.U32 R49, R49, 0x10000, RZ ;  /* 0x0001000031317824 */ /* 0x000fe200078e00ff */
[----:B------:R-:W-:Y:S02]  /*5ae0*/  SHF.L.U32 R40, R12, 0x10, RZ ;  /* 0x000000100c287819 */ /* 0x000fe400000006ff */
[----:B------:R-:W-:Y:S01]  /*5af0*/  SHF.L.U32 R87, R46, 0x10, RZ ;  /* 0x000000102e577819 */ /* 0x000fe200000006ff */
[----:B------:R-:W-:Y:S01]  /*5b00*/  FFMA.FTZ R83, R98, R41, R43 ;  /* 0x0000002962537223 */ /* 0x000fe2000001002b */
[----:B------:R-:W-:Y:S01]  /*5b10*/  PRMT R12, R51, 0x7632, R12 ;  /* 0x00007632330c7816 */ /* 0x000fe2000000000c */
[----:B------:R-:W-:Y:S01]  /*5b20*/  FFMA.FTZ R90, R49, R40, R42 ;  /* 0x00000028315a7223 */ /* 0x000fe2000001002a */
[----:B------:R-:W-:Y:S01]  /*5b30*/  SHF.L.U32 R45, R51, 0x10, RZ ;  /* 0x00000010332d7819 */ /* 0x000fe200000006ff */
[----:B------:R-:W4:Y:S01]  /*5b40*/  LDG.E.128 R40, desc[UR6][R92.64+0x6800] ;  /* 0x006800065c287981 */ /* 0x000f22000c1e1d00 */
[----:B------:R-:W-:-:S02]  /*5b50*/  PRMT R46, R13, 0x7632, R46 ;  /* 0x000076320d2e7816 */ /* 0x000fc4000000002e */
        /* <DEDUP_REMOVED lines=11> */
[--C-:B0-----:R-:W-:Y:S01]  /*5c10*/  FFMA.FTZ R94, R50, R87, R89.reuse ;  /* 0x00000057325e7223 */ /* 0x101fe20000010059 */
[----:B------:R-:W-:Y:S01]  /*5c20*/  FFMA.FTZ R100, R100, R13, R44 ;  /* 0x0000000d64647223 */ /* 0x000fe2000001002c */
[----:B------:R-:W-:Y:S01]  /*5c30*/  PRMT R89, R16, 0x7632, R89 ;  /* 0x0000763210597816 */ /* 0x000fe20000000059 */
[----:B------:R-:W-:Y:S01]  /*5c40*/  IMAD.U32 R87, R52, 0x10000, RZ ;  /* 0x0001000034577824 */ /* 0x000fe200078e00ff */
[----:B------:R-:W-:Y:S01]  /*5c50*/  SHF.L.U32 R13, R12, 0x10, RZ ;  /* 0x000000100c0d7819 */ /* 0x000fe200000006ff */
[----:B------:R-:W4:Y:S01]  /*5c60*/  LDG.E.128 R44, desc[UR6][R92.64+0xa000] ;  /* 0x00a000065c2c7981 */ /* 0x000f22000c1e1d00 */
[----:B------:R-:W-:Y:S01]  /*5c70*/  SHF.L.U32 R12, R89, 0x10, RZ ;  /* 0x00000010590c7819 */ /* 0x000fe200000006ff */
[----:B------:R-:W-:Y:S01]  /*5c80*/  FFMA.FTZ R96, R3, R90, R96 ;  /* 0x0000005a03607223 */ /* 0x000fe20000010060 */
[----:B------:R-:W-:Y:S01]  /*5c90*/  SHF.L.U32 R16, R14, 0x10, RZ ;  /* 0x000000100e107819 */ /* 0x000fe200000006ff */
[C---:B------:R-:W-:Y:S01]  /*5ca0*/  FFMA.FTZ R90, R88.reuse, R13, R53 ;  /* 0x0000000d585a7223 */ /* 0x040fe20000010035 */
[----:B------:R-:W-:Y:S01]  /*5cb0*/  FFMA.FTZ R88, R88, R87, R100 ;  /* 0x0000005758587223 */ /* 0x000fe20000010064 */
[----:B------:R-:W-:Y:S01]  /*5cc0*/  SHF.L.U32 R83, R54, 0x10, RZ ;  /* 0x0000001036537819 */ /* 0x000fe200000006ff */
[----:B------:R-:W-:Y:S01]  /*5cd0*/  FFMA.FTZ R96, R49, R12, R96 ;  /* 0x0000000c31607223 */ /* 0x000fe20000010060 */
[----:B------:R-:W-:-:S02]  /*5ce0*/  PRMT R14, R14, 0x7632, R14 ;  /* 0x000076320e0e7816 */ /* 0x000fc4000000000e */
[----:B------:R-:W-:Y:S02]  /*5cf0*/  PRMT R87, R54, 0x7632, R87 ;  /* 0x0000763236577816 */ /* 0x000fe40000000057 */
        /* <DEDUP_REMOVED lines=16> */
[----:B------:R-:W4:Y:S01]  /*5e00*/  LDG.E.128 R12, desc[UR6][R92.64+0xd800] ;  /* 0x00d800065c0c7981 */ /* 0x000f22000c1e1d00 */
[----:B------:R-:W-:Y:S01]  /*5e10*/  IMAD.U32 R18, R18, 0x10000, RZ ;  /* 0x0001000012127824 */ /* 0x000fe200078e00ff */
[----:B------:R-:W-:Y:S02]  /*5e20*/  PRMT R91, R55, 0x7632, R91 ;  /* 0x00007632375b7816 */ /* 0x000fe4000000005b */
[C---:B------:R-:W-:Y:S01]  /*5e30*/  PRMT R17, R32.reuse, 0x7632, R17 ;  /* 0x0000763220117816 */ /* 0x040fe20000000011 */
[----:B------:R-:W-:Y:S01]  /*5e40*/  FFMA.FTZ R52, R87, R18, R52 ;  /* 0x0000001257347223 */ /* 0x000fe20000010034 */
[----:B------:R-:W-:-:S02]  /*5e50*/  SHF.L.U32 R32, R32, 0x10, RZ ;  /* 0x0000001020207819 */ /* 0x000fc400000006ff */
[----:B------:R-:W-:Y:S02]  /*5e60*/  SHF.L.U32 R16, R16, 0x10, RZ ;  /* 0x0000001010107819 */ /* 0x000fe400000006ff */
[----:B------:R-:W-:Y:S02]  /*5e70*/  SHF.L.U32 R91, R91, 0x10, RZ ;  /* 0x000000105b5b7819 */ /* 0x000fe400000006ff */
[----:B------:R-:W-:Y:S01]  /*5e80*/  SHF.L.U32 R18, R19, 0x10, RZ ;  /* 0x0000001013127819 */ /* 0x000fe200000006ff */
[----:B------:R-:W-:Y:S01]  /*5e90*/  FFMA.FTZ R102, R3, R32, R102 ;  /* 0x0000002003667223 */ /* 0x000fe20000010066 */
[----:B------:R-:W-:Y:S02]  /*5ea0*/  IMAD.U32 R54, R17, 0x10000, RZ ;  /* 0x0001000011367824 */ /* 0x000fe400078e00ff */
[----:B------:R-:W-:Y:S01]  /*5eb0*/  FFMA.FTZ R96, R91, R16, R96 ;  /* 0x000000105b607223 */ /* 0x000fe20000010060 */
[----:B------:R-:W-:Y:S01]  /*5ec0*/  PRMT R32, R19, 0x7632, R32 ;  /* 0x0000763213207816 */ /* 0x000fe20000000020 */
[----:B------:R-:W-:-:S02]  /*5ed0*/  FFMA.FTZ R52, R89, R18, R52 ;  /* 0x0000001259347223 */ /* 0x000fc40000010034 */
[----:B------:R-:W4:Y:S01]  /*5ee0*/  LDG.E.128 R16, desc[UR6][R92.64+0x11000] ;  /* 0x011000065c107981 */ /* 0x000f22000c1e1d00 */
[----:B------:R-:W-:Y:S01]  /*5ef0*/  FFMA.FTZ R102, R49, R54, R102 ;  /* 0x0000003631667223 */ /* 0x000fe20000010066 */
[----:B------:R-:W-:Y:S02]  /*5f00*/  SHF.L.U32 R32, R32, 0x10, RZ ;  /* 0x0000001020207819 */ /* 0x000fe400000006ff */
[C---:B------:R-:W-:Y:S02]  /*5f10*/  PRMT R55, R24.reuse, 0x7632, R55 ;  /* 0x0000763218377816 */ /* 0x040fe40000000037 */
[C---:B------:R-:W-:Y:S02]  /*5f20*/  PRMT R53, R33.reuse, 0x7632, R53 ;  /* 0x0000763221357816 */ /* 0x040fe40000000035 */
        /* <DEDUP_REMOVED lines=9> */
[C---:B------:R-:W-:Y:S01]  /*5fc0*/  SHF.L.U32 R24, R34.reuse, 0x10, RZ ;  /* 0x0000001022187819 */ /* 0x040fe200000006ff */
[----:B------:R-:W-:Y:S01]  /*5fd0*/  FFMA.FTZ R52, R49, R52, R94 ;  /* 0x0000003431347223 */ /* 0x000fe2000001005e */
[----:B------:R-:W-:Y:S02]  /*5fe0*/  PRMT R25, R25, 0x7632, R25 ;  /* 0x0000763219197816 */ /* 0x000fe40000000019 */
        /* <DEDUP_REMOVED lines=9> */
[----:B------:R-:W-:Y:S01]  /*6080*/  FFMA.FTZ R54, R87, R34, R32 ;  /* 0x0000002257367223 */ /* 0x000fe20000010020 */
[C---:B------:R-:W-:Y:S01]  /*6090*/  PRMT R25, R8.reuse, 0x7632, R25 ;  /* 0x0000763208197816 */ /* 0x040fe20000000019 */
[----:B------:R-:W4:Y:S01]  /*60a0*/  LDG.E.128 R32, desc[UR6][R92.64+0x14800] ;  /* 0x014800065c207981 */ /* 0x000f22000c1e1d00 */
[----:B------:R-:W-:Y:S01]  /*60b0*/  SHF.L.U32 R8, R8, 0x10, RZ ;  /* 0x0000001008087819 */ /* 0x000fe200000006ff */
[----:B------:R-:W-:Y:S01]  /*60c0*/  FFMA.FTZ R94, R83, R94, R100 ;  /* 0x0000005e535e7223 */ /* 0x000fe20000010064 */
[----:B------:R-:W-:-:S02]  /*60d0*/  SHF.L.U32 R100, R25, 0x10, RZ ;  /* 0x0000001019647819 */ /* 0x000fc400000006ff */
[----:B------:R-:W-:Y:S01]  /*60e0*/  PRMT R26, R26, 0x7632, R26 ;  /* 0x000076321a1a7816 */ /* 0x000fe2000000001a */
[----:B------:R-:W-:Y:S01]  /*60f0*/  FFMA.FTZ R8, R3, R8, R84 ;  /* 0x0000000803087223 */ /* 0x000fe20000010054 */
[C---:B------:R-:W-:Y:S01]  /*6100*/  PRMT R25, R9.reuse, 0x7632, R25 ;  /* 0x0000763209197816 */ /* 0x040fe20000000019 */
[----:B------:R-:W-:Y:S01]  /*6110*/  IMAD.U32 R84, R9, 0x10000, RZ ;  /* 0x0001000009547824 */ /* 0x000fe200078e00ff */
[----:B------:R-:W-:Y:S01]  /*6120*/  SHF.L.U32 R26, R26, 0x10, RZ ;  /* 0x000000101a1a7819 */ /* 0x000fe200000006ff */
[----:B------:R-:W-:Y:S01]  /*6130*/  FFMA.FTZ R100, R49, R100, R8 ;  /* 0x0000006431647223 */ /* 0x000fe20000010008 */
[----:B------:R-:W-:Y:S01]  /*6140*/  FFMA.FTZ R8, R89, R52, R54 ;  /* 0x0000003459087223 */ /* 0x000fe20000010036 */
[----:B------:R-:W-:Y:S01]  /*6150*/  SHF.L.U32 R25, R25, 0x10, RZ ;  /* 0x0000001019197819 */ /* 0x000fe200000006ff */
[----:B------:R-:W4:Y:S01]  /*6160*/  LDG.E.128 R52, desc[UR6][R92.64+0x18000] ;  /* 0x018000065c347981 */ /* 0x000f22000c1e1d00 */
[----:B------:R-:W-:Y:S01]  /*6170*/  FFMA.FTZ R9, R51, R84, R100 ;  /* 0x0000005433097223 */ /* 0x000fe20000010064 */
[----:B------:R-:W-:Y:S01]  /*6180*/  FFMA.FTZ R94, R87, R26, R94 ;  /* 0x0000001a575e7223 */ /* 0x000fe2000001005e */
[----:B------:R-:W-:-:S02]  /*6190*/  SHF.L.U32 R26, R27, 0x10, RZ ;  /* 0x000000101b1a7819 */ /* 0x000fc400000006ff */
[----:B------:R-:W-:Y:S01]  /*61a0*/  SHF.L.U32 R84, R10, 0x10, RZ ;  /* 0x000000100a547819 */ /* 0x000fe200000006ff */
[----:B------:R-:W-:Y:S01]  /*61b0*/  FFMA.FTZ R100, R50, R25, R9 ;  /* 0x0000001932647223 */ /* 0x000fe20000010009 */
[----:B------:R-:W-:Y:S02]  /*61c0*/  PRMT R27, R27, 0x7632, R27 ;  /* 0x000076321b1b7816 */ /* 0x000fe4000000001b */
[----:B------:R-:W-:Y:S02]  /*61d0*/  SHF.L.U32 R24, R24, 0x10, RZ ;  /* 0x0000001018187819 */ /* 0x000fe400000006ff */
[C---:B------:R-:W-:Y:S02]  /*61e0*/  PRMT R25, R4.reuse, 0x7632, R25 ;  /* 0x0000763204197816 */ /* 0x040fe40000000019 */
        /* <DEDUP_REMOVED lines=19> */
[----:B--2---:R-:W-:Y:S01]  /*6320*/  PRMT R11, R28, 0x7632, R11 ;  /* 0x000076321c0b7816 */ /* 0x004fe2000000000b */
[----:B------:R-:W-:Y:S01]  /*6330*/  FFMA.FTZ R10, R50, R9, R5 ;  /* 0x00000009320a7223 */ /* 0x000fe20000010005 */
[----:B------:R-:W-:-:S02]  /*6340*/  SHF.L.U32 R8, R6, 0x10, RZ ;  /* 0x0000001006087819 */ /* 0x000fc400000006ff */
[----:B------:R-:W-:Y:S02]  /*6350*/  SHF.L.U32 R28, R28, 0x10, RZ ;  /* 0x000000101c1c7819 */ /* 0x000fe400000006ff */
[----:B------:R-:W-:Y:S01]  /*6360*/  SHF.L.U32 R94, R11, 0x10, RZ ;  /* 0x000000100b5e7819 */ /* 0x000fe200000006ff */
[----:B------:R-:W-:Y:S01]  /*6370*/  FFMA.FTZ R26, R83, R8, R10 ;  /* 0x00000008531a7223 */ /* 0x000fe2000001000a */
[----:B------:R-:W-:Y:S01]  /*6380*/  PRMT R6, R6, 0x7632, R6 ;  /* 0x0000763206067816 */ /* 0x000fe20000000006 */
[----:B------:R-:W2:Y:S01]  /*6390*/  LDG.E.128 R8, desc[UR6][R92.64+0x1b800] ;  /* 0x01b800065c087981 */ /* 0x000ea2000c1e1d00 */
[----:B------:R-:W-:Y:S01]  /*63a0*/  FFMA.FTZ R86, R3, R28, R86 ;  /* 0x0000001c03567223 */ /* 0x000fe20000010056 */
[C---:B------:R-:W-:Y:S02]  /*63b0*/  SHF.L.U32 R28, R29.reuse, 0x10, RZ ;  /* 0x000000101d1c7819 */ /* 0x040fe400000006ff */
[----:B------:R-:W-:Y:S01]  /*63c0*/  IMAD.U32 R6, R6, 0x10000, RZ ;  /* 0x0001000006067824 */ /* 0x000fe200078e00ff */
        /* <DEDUP_REMOVED lines=22> */
[C---:B------:R-:W-:Y:S02]  /*6530*/  PRMT R27, R36.reuse, 0x7632, R27 ;  /* 0x00007632241b7816 */ /* 0x040fe4000000001b */
[----:B------:R-:W-:Y:S01]  /*6540*/  SHF.L.U32 R36, R36, 0x10, RZ ;  /* 0x0000001024247819 */ /* 0x000fe200000006ff */
[C---:B------:R-:W-:Y:S01]  /*6550*/  FFMA.FTZ R80, R91.reuse, R4, R24 ;  /* 0x000000045b507223 */ /* 0x040fe20000010018 */
[----:B------:R-:W-:Y:S01]  /*6560*/  FFMA.FTZ R85, R91, R6, R85 ;  /* 0x000000065b557223 */ /* 0x000fe20000010055 */
[----:B------:R-:W-:Y:S01]  /*6570*/  SHF.L.U32 R21, R21, 0x10, RZ ;  /* 0x0000001015157819 */ /* 0x000fe200000006ff */
[----:B------:R-:W-:Y:S01]  /*6580*/  FFMA.FTZ R30, R87, R30, R26 ;  /* 0x0000001e571e7223 */ /* 0x000fe2000001001a */
[----:B------:R-:W-:Y:S01]  /*6590*/  FFMA.FTZ R25, R51, R86, R28 ;  /* 0x0000005633197223 */ /* 0x000fe2000001001c */
[----:B------:R-:W2:Y:S01]  /*65a0*/  LDG.E.128 R4, desc[UR6][R92.64+0x1f000] ;  /* 0x01f000065c047981 */ /* 0x000ea2000c1e1d00 */
[----:B------:R-:W-:Y:S01]  /*65b0*/  SHF.L.U32 R26, R27, 0x10, RZ ;  /* 0x000000101b1a7819 */ /* 0x000fe200000006ff */
[----:B------:R-:W-:Y:S01]  /*65c0*/  FFMA.FTZ R36, R3, R36, R81 ;  /* 0x0000002403247223 */ /* 0x000fe20000010051 */
        /* <DEDUP_REMOVED lines=8> */
[----:B------:R-:W-:-:S02]  /*6650*/  FFMA.FTZ R29, R51, R86, R26 ;  /* 0x00000056331d7223 */ /* 0x000fc4000001001a */
[----:B------:R-:W2:Y:S01]  /*6660*/  LDG.E.128 R24, desc[UR6][R92.64+0x22800] ;  /* 0x022800065c187981 */ /* 0x000ea2000c1e1d00 */
[----:B------:R-:W-:Y:S01]  /*6670*/  SHF.L.U32 R37, R37, 0x10, RZ ;  /* 0x0000001025257819 */ /* 0x000fe200000006ff */
[----:B------:R-:W-:Y:S01]  /*6680*/  FFMA.FTZ R21, R87, R36, R22 ;  /* 0x0000002457157223 */ /* 0x000fe20000010016 */
[----:B------:R-:W-:Y:S02]  /*6690*/  SHF.L.U32 R20, R31, 0x10, RZ ;  /* 0x000000101f147819 */ /* 0x000fe400000006ff */
[C---:B------:R-:W-:Y:S01]  /*66a0*/  SHF.L.U32 R22, R23.reuse, 0x10, RZ ;  /* 0x0000001017167819 */ /* 0x040fe200000006ff */
[--C-:B------:R-:W-:Y:S01]  /*66b0*/  FFMA.FTZ R86, R50, R37, R29.reuse ;  /* 0x0000002532567223 */ /* 0x100fe2000001001d */
[----:B------:R-:W-:Y:S01]  /*66c0*/  PRMT R29, R23, 0x7632, R29 ;  /* 0x00007632171d7816 */ /* 0x000fe2000000001d */
[----:B------:R-:W-:Y:S01]  /*66d0*/  FFMA.FTZ R30, R89, R20, R30 ;  /* 0x00000014591e7223 */ /* 0x000fe2000001001e */
[----:B------:R-:W-:Y:S01]  /*66e0*/  PRMT R28, R31, 0x7632, R28 ;  /* 0x000076321f1c7816 */ /* 0x000fe2000000001c */
[----:B------:R-:W-:Y:S01]  /*66f0*/  FFMA.FTZ R37, R89, R22, R21 ;  /* 0x0000001659257223 */ /* 0x000fe20000010015 */
[C---:B------:R-:W-:Y:S01]  /*6700*/  IMAD.U32 R36, R38.reuse, 0x10000, RZ ;  /* 0x0001000026247824 */ /* 0x040fe200078e00ff */
[----:B------:R-:W2:Y:S01]  /*6710*/  LDG.E.128 R20, desc[UR6][R92.64+0x26000] ;  /* 0x026000065c147981 */ /* 0x000ea2000c1e1d00 */
[----:B------:R-:W-:-:S02]  /*6720*/  PRMT R31, R38, 0x7632, R31 ;  /* 0x00007632261f7816 */ /* 0x000fc4000000001f */
[----:B------:R-:W-:Y:S02]  /*6730*/  SHF.L.U32 R38, R29, 0x10, RZ ;  /* 0x000000101d267819 */ /* 0x000fe400000006ff */
[----:B------:R-:W-:Y:S02]  /*6740*/  SHF.L.U32 R28, R28, 0x10, RZ ;  /* 0x000000101c1c7819 */ /* 0x000fe400000006ff */
[C---:B---3--:R-:W-:Y:S02]  /*6750*/  PRMT R29, R60.reuse, 0x7632, R29 ;  /* 0x000076323c1d7816 */ /* 0x048fe4000000001d */
[----:B------:R-:W-:Y:S01]  /*6760*/  SHF.L.U32 R60, R60, 0x10, RZ ;  /* 0x000000103c3c7819 */ /* 0x000fe200000006ff */
[----:B------:R-:W-:Y:S01]  /*6770*/  FFMA.FTZ R94, R83, R36, R86 ;  /* 0x00000024535e7223 */ /* 0x000fe20000010056 */
[----:B------:R-:W-:Y:S01]  /*6780*/  FFMA.FTZ R36, R91, R28, R30 ;  /* 0x0000001c5b247223 */ /* 0x000fe2000001001e */
[----:B------:R-:W-:Y:S02]  /*6790*/  IMAD.U32 R30, R29, 0x10000, RZ ;  /* 0x000100001d1e7824 */ /* 0x000fe400078e00ff */
        /* <DEDUP_REMOVED lines=12> */
[----:B-----5:R-:W-:Y:S01]  /*6860*/  PRMT R60, R64, 0x7632, R60 ;  /* 0x00007632403c7816 */ /* 0x020fe2000000003c */
[----:B------:R-:W-:Y:S01]  /*6870*/  IMAD.U32 R38, R39, 0x10000, RZ ;  /* 0x0001000027267824 */ /* 0x000fe200078e00ff */
[----:B------:R-:W-:Y:S01]  /*6880*/  SHF.L.U32 R30, R62, 0x10, RZ ;  /* 0x000000103e1e7819 */ /* 0x000fe200000006ff */
[----:B------:R-:W-:Y:S01]  /*6890*/  FFMA.FTZ R48, R50, R29, R31 ;  /* 0x0000001d32307223 */ /* 0x000fe2000001001f */
[----:B------:R-:W-:Y:S01]  /*68a0*/  SHF.L.U32 R86, R60, 0x10, RZ ;  /* 0x000000103c567819 */ /* 0x000fe200000006ff */
[----:B------:R-:W-:Y:S02]  /*68b0*/  FFMA.FTZ R38, R91, R38, R28 ;  /* 0x000000265b267223 */ /* 0x000fe4000001001c */
[----:B------:R-:W-:-:S02]  /*68c0*/  FFMA.FTZ R60, R83, R30, R48 ;  /* 0x0000001e533c7223 */ /* 0x000fc40000010030 */
[----:B------:R-:W3:Y:S04]  /*68d0*/  LDG.E.128 R28, desc[UR6][R92.64+0x29800] ;  /* 0x029800065c1c7981 */ /* 0x000ee8000c1e1d00 */
[----:B------:R-:W5:Y:S01]  /*68e0*/  LDG.E.128 R92, desc[UR6][R92.64+0x2d000] ;  /* 0x02d000065c5c7981 */ /* 0x000f62000c1e1d00 */
[----:B------:R-:W-:Y:S01]  /*68f0*/  SHF.L.U32 R64, R64, 0x10, RZ ;  /* 0x0000001040407819 */ /* 0x000fe200000006ff */
[C---:B------:R-:W-:Y:S01]  /*6900*/  IMAD.U32 R48, R63.reuse, 0x10000, RZ ;  /* 0x000100003f307824 */ /* 0x040fe200078e00ff */
[----:B------:R-:W-:Y:S02]  /*6910*/  PRMT R39, R63, 0x7632, R39 ;  /* 0x000076323f277816 */ /* 0x000fe40000000027 */
[C---:B----4-:R-:W-:Y:S01]  /*6920*/  PRMT R63, R68.reuse, 0x7632, R63 ;  /* 0x00007632443f7816 */ /* 0x050fe2000000003f */
[----:B------:R-:W-:Y:S01]  /*6930*/  FFMA.FTZ R64, R3, R64, R82 ;  /* 0x0000004003407223 */ /* 0x000fe20000010052 */
[----:B------:R-:W-:-:S02]  /*6940*/  SHF.L.U32 R68, R68, 0x10, RZ ;  /* 0x0000001044447819 */ /* 0x000fc400000006ff */
[----:B------:R-:W-:Y:S01]  /*6950*/  PRMT R62, R62, 0x7632, R62 ;  /* 0x000076323e3e7816 */ /* 0x000fe2000000003e */
[----:B------:R-:W-:Y:S01]  /*6960*/  FFMA.FTZ R86, R49, R86, R64 ;  /* 0x0000005631567223 */ /* 0x000fe20000010040 */
[----:B------:R-:W-:Y:S01]  /*6970*/  SHF.L.U32 R82, R63, 0x10, RZ ;  /* 0x000000103f527819 */ /* 0x000fe200000006ff */
[----:B------:R-:W-:Y:S01]  /*6980*/  FFMA.FTZ R68, R3, R68, R90 ;  /* 0x0000004403447223 */ /* 0x000fe2000001005a */
[C---:B------:R-:W-:Y:S02]  /*6990*/  SHF.L.U32 R64, R65.reuse, 0x10, RZ ;  /* 0x0000001041407819 */ /* 0x040fe400000006ff */
[----:B------:R-:W-:Y:S02]  /*69a0*/  SHF.L.U32 R62, R62, 0x10, RZ ;  /* 0x000000103e3e7819 */ /* 0x000fe400000006ff */
        /* <DEDUP_REMOVED lines=16> */
[C---:B------:R-:W-:Y:S01]  /*6ab0*/  PRMT R61, R70.reuse, 0x7632, R61 ;  /* 0x00007632463d7816 */ /* 0x040fe2000000003d */
[----:B------:R-:W-:Y:S01]  /*6ac0*/  IMAD.U32 R70, R70, 0x10000, RZ ;  /* 0x0001000046467824 */ /* 0x000fe200078e00ff */
[----:B------:R-:W-:Y:S01]  /*6ad0*/  SHF.L.U32 R72, R72, 0x10, RZ ;  /* 0x0000001048487819 */ /* 0x000fe200000006ff */
[----:B------:R-:W-:Y:S01]  /*6ae0*/  FFMA.FTZ R64, R83, R60, R62 ;  /* 0x0000003c53407223 */ /* 0x000fe2000001003e */
[----:B------:R-:W-:Y:S02]  /*6af0*/  IMAD.U32 R66, R66, 0x10000, RZ ;  /* 0x0001000042427824 */ /* 0x000fe400078e00ff */
[----:B------:R-:W-:Y:S01]  /*6b00*/  FFMA.FTZ R88, R3, R65, R88 ;  /* 0x0000004103587223 */ /* 0x000fe20000010058 */
[----:B------:R-:W-:Y:S01]  /*6b10*/  FFMA.FTZ R68, R83, R70, R68 ;  /* 0x0000004653447223 */ /* 0x000fe20000010044 */
[----:B------:R-:W-:Y:S01]  /*6b20*/  PRMT R3, R73, 0x7632, R3 ;  /* 0x0000763249037816 */ /* 0x000fe20000000003 */
        /* <DEDUP_REMOVED lines=8> */
[----:B------:R-:W-:Y:S01]  /*6bb0*/  SHF.L.U32 R66, R71, 0x10, RZ ;  /* 0x0000001047427819 */ /* 0x000fe200000006ff */
[----:B------:R-:W-:Y:S01]  /*6bc0*/  FFMA.FTZ R3, R89, R62, R64 ;  /* 0x0000003e59037223 */ /* 0x000fe20000010040 */
[----:B------:R-:W-:Y:S01]  /*6bd0*/  PRMT R60, R67, 0x7632, R60 ;  /* 0x00007632433c7816 */ /* 0x000fe2000000003c */
[----:B------:R-:W-:Y:S01]  /*6be0*/  FFMA.FTZ R64, R50, R61, R51 ;  /* 0x0000003d32407223 */ /* 0x000fe20000010033 */
[----:B------:R-:W-:Y:S02]  /*6bf0*/  PRMT R71, R71, 0x7632, R71 ;  /* 0x0000763247477816 */ /* 0x000fe40000000047 */
[----:B------:R-:W-:-:S02]  /*6c00*/  PRMT R51, R74, 0x7632, R51 ;  /* 0x000076324a337816 */ /* 0x000fc40000000033 */
[----:B------:R-:W-:Y:S02]  /*6c10*/  SHF.L.U32 R74, R74, 0x10, RZ ;  /* 0x000000104a4a7819 */ /* 0x000fe400000006ff */
[----:B------:R-:W-:Y:S01]  /*6c20*/  SHF.L.U32 R39, R39, 0x10, RZ ;  /* 0x0000001027277819 */ /* 0x000fe200000006ff */
[----:B------:R-:W-:Y:S01]  /*6c30*/  FFMA.FTZ R49, R89, R66, R49 ;  /* 0x0000004259317223 */ /* 0x000fe20000010031 */
[----:B------:R-:W-:Y:S02]  /*6c40*/  SHF.L.U32 R60, R60, 0x10, RZ ;  /* 0x000000103c3c7819 */ /* 0x000fe400000006ff */
[----:B------:R-:W-:Y:S01]  /*6c50*/  SHF.L.U32 R50, R71, 0x10, RZ ;  /* 0x0000001047327819 */ /* 0x000fe200000006ff */
[----:B------:R-:W-:Y:S02]  /*6c60*/  IMAD.U32 R62, R51, 0x10000, RZ ;  /* 0x00010000333e7824 */ /* 0x000fe400078e00ff */
[----:B------:R-:W-:Y:S01]  /*6c70*/  FFMA.FTZ R64, R83, R74, R64 ;  /* 0x0000004a53407223 */ /* 0x000fe20000010040 */
[C---:B------:R-:W-:Y:S01]  /*6c80*/  FFMA.FTZ R48, R91.reuse, R39, R48 ;  /* 0x000000275b307223 */ /* 0x040fe20000010030 */
[C---:B------:R-:W-:Y:S01]  /*6c90*/  FFMA.FTZ R3, R91.reuse, R60, R3 ;  /* 0x0000003c5b037223 */ /* 0x040fe20000010003 */
[----:B------:R-:W-:Y:S01]  /*6ca0*/  FFMA.FTZ R39, R91, R50, R49 ;  /* 0x000000325b277223 */ /* 0x000fe20000010031 */
[----:B------:R-:W-:Y:S01]  /*6cb0*/  SHF.L.U32 R50, R75, 0x10, RZ ;  /* 0x000000104b327819 */ /* 0x000fe200000006ff */
[----:B------:R-:W-:Y:S01]  /*6cc0*/  FFMA.FTZ R62, R87, R62, R64 ;  /* 0x0000003e573e7223 */ /* 0x000fe20000010040 */
[----:B------:R-:W-:-:S02]  /*6cd0*/  PRMT R60, R56, 0x7632, R60 ;  /* 0x00007632383c7816 */ /* 0x000fc4000000003c */
[----:B------:R-:W-:Y:S02]  /*6ce0*/  SHF.L.U32 R56, R56, 0x10, RZ ;  /* 0x0000001038387819 */ /* 0x000fe400000006ff */
[C---:B------:R-:W-:Y:S02]  /*6cf0*/  PRMT R51, R76.reuse, 0x7632, R51 ;  /* 0x000076324c337816 */ /* 0x040fe40000000033 */
[----:B------:R-:W-:Y:S02]  /*6d00*/  SHF.L.U32 R49, R76, 0x10, RZ ;  /* 0x000000104c317819 */ /* 0x000fe400000006ff */
[----:B------:R-:W-:Y:S01]  /*6d10*/  PRMT R75, R75, 0x7632, R75 ;  /* 0x000076324b4b7816 */ /* 0x000fe2000000004b */
[----:B------:R-:W-:Y:S01]  /*6d20*/  FFMA.FTZ R62, R89, R50, R62 ;  /* 0x00000032593e7223 */ /* 0x000fe2000001003e */
[----:B------:R-:W-:Y:S01]  /*6d30*/  SHF.L.U32 R61, R60, 0x10, RZ ;  /* 0x000000103c3d7819 */ /* 0x000fe200000006ff */
[----:B------:R-:W-:Y:S02]  /*6d40*/  IMAD.U32 R50, R51, 0x10000, RZ ;  /* 0x0001000033327824 */ /* 0x000fe400078e00ff */
[----:B------:R-:W-:Y:S01]  /*6d50*/  FFMA.FTZ R63, R49, R56, R96 ;  /* 0x00000038313f7223 */ /* 0x000fe20000010060 */
[----:B------:R-:W-:-:S02]  /*6d60*/  SHF.L.U32 R56, R75, 0x10, RZ ;  /* 0x000000104b387819 */ /* 0x000fc400000006ff */
[C---:B------:R-:W-:Y:S02]  /*6d70*/  SHF.L.U32 R64, R57.reuse, 0x10, RZ ;  /* 0x0000001039407819 */ /* 0x040fe400000006ff */
[----:B------:R-:W-:Y:S01]  /*6d80*/  PRMT R60, R57, 0x7632, R60 ;  /* 0x00007632393c7816 */ /* 0x000fe2000000003c */
[----:B------:R-:W-:Y:S01]  /*6d90*/  FFMA.FTZ R66, R50, R61, R63 ;  /* 0x0000003d32427223 */ /* 0x000fe2000001003f */
[C---:B------:R-:W-:Y:S02]  /*6da0*/  SHF.L.U32 R51, R77.reuse, 0x10, RZ ;  /* 0x000000104d337819 */ /* 0x040fe400000006ff */
[----:B------:R-:W-:Y:S01]  /*6db0*/  PRMT R57, R77, 0x7632, R57 ;  /* 0x000076324d397816 */ /* 0x000fe20000000039 */
[----:B------:R-:W-:Y:S01]  /*6dc0*/  FFMA.FTZ R56, R91, R56, R62 ;  /* 0x000000385b387223 */ /* 0x000fe2000001003e */
[----:B------:R-:W-:Y:S01]  /*6dd0*/  SHF.L.U32 R62, R60, 0x10, RZ ;  /* 0x000000103c3e7819 */ /* 0x000fe200000006ff */
[----:B------:R-:W-:Y:S02]  /*6de0*/  FFMA.FTZ R64, R51, R64, R66 ;  /* 0x0000004033407223 */ /* 0x000fe40000010042 */
[----:B------:R-:W-:Y:S01]  /*6df0*/  IMAD.U32 R57, R57, 0x10000, RZ ;  /* 0x0001000039397824 */ /* 0x000fe200078e00ff */
[----:B------:R-:W-:-:S03]  /*6e00*/  SHF.L.U32 R66, R40, 0x10, RZ ;  /* 0x0000001028427819 */ /* 0x000fc600000006ff */
[--C-:B------:R-:W-:Y:S01]  /*6e10*/  FFMA.FTZ R65, R57, R62, R64.reuse ;  /* 0x0000003e39417223 */ /* 0x100fe20000010040 */
[----:B------:R-:W-:Y:S01]  /*6e20*/  PRMT R64, R40, 0x7632, R64 ;  /* 0x0000763228407816 */ /* 0x000fe20000000040 */
[C---:B------:R-:W-:Y:S01]  /*6e30*/  IMAD.U32 R62, R59.reuse, 0x10000, RZ ;  /* 0x000100003b3e7824 */ /* 0x040fe200078e00ff */
[C---:B------:R-:W-:Y:S02]  /*6e40*/  PRMT R40, R58.reuse, 0x7632, R40 ;  /* 0x000076323a287816 */ /* 0x040fe40000000028 */
[----:B------:R-:W-:Y:S02]  /*6e50*/  SHF.L.U32 R63, R58, 0x10, RZ ;  /* 0x000000103a3f7819 */ /* 0x000fe400000006ff */
[----:B------:R-:W-:Y:S01]  /*6e60*/  PRMT R58, R59, 0x7632, R58 ;  /* 0x000076323b3a7816 */ /* 0x000fe2000000003a */
[----:B------:R-:W-:Y:S01]  /*6e70*/  FFMA.FTZ R67, R49, R66, R98 ;  /* 0x0000004231437223 */ /* 0x000fe20000010062 */
[----:B------:R-:W-:Y:S02]  /*6e80*/  SHF.L.U32 R59, R64, 0x10, RZ ;  /* 0x00000010403b7819 */ /* 0x000fe400000006ff */
[----:B------:R-:W-:-:S02]  /*6e90*/  PRMT R60, R78, 0x7632, R60 ;  /* 0x000076324e3c7816 */ /* 0x000fc4000000003c */
[----:B------:R-:W-:Y:S01]  /*6ea0*/  SHF.L.U32 R78, R78, 0x10, RZ ;  /* 0x000000104e4e7819 */ /* 0x000fe200000006ff */
[----:B------:R-:W-:Y:S01]  /*6eb0*/  FFMA.FTZ R68, R50, R59, R67 ;  /* 0x0000003b32447223 */ /* 0x000fe20000010043 */
[C---:B------:R-:W-:Y:S02]  /*6ec0*/  PRMT R64, R41.reuse, 0x7632, R64 ;  /* 0x0000763229407816 */ /* 0x040fe40000000040 */
[----:B------:R-:W-:Y:S02]  /*6ed0*/  SHF.L.U32 R66, R41, 0x10, RZ ;  /* 0x0000001029427819 */ /* 0x000fe400000006ff */
[----:B------:R-:W-:Y:S01]  /*6ee0*/  SHF.L.U32 R41, R40, 0x10, RZ ;  /* 0x0000001028297819 */ /* 0x000fe200000006ff */
[----:B------:R-:W-:Y:S01]  /*6ef0*/  FFMA.FTZ R63, R78, R63, R65 ;  /* 0x0000003f4e3f7223 */ /* 0x000fe20000010041 */
[----:B------:R-:W-:Y:S01]  /*6f00*/  SHF.L.U32 R40, R60, 0x10, RZ ;  /* 0x000000103c287819 */ /* 0x000fe200000006ff */
[----:B------:R-:W-:Y:S02]  /*6f10*/  IMAD.U32 R64, R64, 0x10000, RZ ;  /* 0x0001000040407824 */ /* 0x000fe400078e00ff */
[----:B------:R-:W-:Y:S01]  /*6f20*/  FFMA.FTZ R66, R51, R66, R68 ;  /* 0x0000004233427223 */ /* 0x000fe20000010044 */
[----:B------:R-:W-:-:S02]  /*6f30*/  PRMT R60, R44, 0x7632, R60 ;  /* 0x000076322c3c7816 */ /* 0x000fc4000000003c */
[----:B------:R-:W-:Y:S01]  /*6f40*/  SHF.L.U32 R68, R44, 0x10, RZ ;  /* 0x000000102c447819 */ /* 0x000fe200000006ff */
[----:B------:R-:W-:Y:S01]  /*6f50*/  FFMA.FTZ R44, R40, R41, R63 ;  /* 0x00000029282c7223 */ /* 0x000fe2000001003f */
[----:B------:R-:W-:Y:S01]  /*6f60*/  PRMT R61, R79, 0x7632, R61 ;  /* 0x000076324f3d7816 */ /* 0x000fe2000000003d */
[----:B------:R-:W-:Y:S01]  /*6f70*/  FFMA.FTZ R59, R57, R64, R66 ;  /* 0x00000040393b7223 */ /* 0x000fe20000010042 */
[----:B------:R-:W-:Y:S02]  /*6f80*/  SHF.L.U32 R79, R79, 0x10, RZ ;  /* 0x000000104f4f7819 */ /* 0x000fe400000006ff */
[----:B------:R-:W-:Y:S01]  /*6f90*/  SHF.L.U32 R41, R42, 0x10, RZ ;  /* 0x000000102a297819 */ /* 0x000fe200000006ff */
[----:B------:R-:W-:Y:S01]  /*6fa0*/  FFMA.FTZ R97, R49, R68, R97 ;  /* 0x0000004431617223 */ /* 0x000fe20000010061 */
[----:B------:R-:W-:Y:S02]  /*6fb0*/  SHF.L.U32 R65, R60, 0x10, RZ ;  /* 0x000000103c417819 */ /* 0x000fe400000006ff */
[----:B------:R-:W-:Y:S01]  /*6fc0*/  PRMT R42, R42, 0x7632, R42 ;  /* 0x000076322a2a7816 */ /* 0x000fe2000000002a */
[----:B------:R-:W-:Y:S01]  /*6fd0*/  FFMA.FTZ R44, R79, R62, R44 ;  /* 0x0000003e4f2c7223 */ /* 0x000fe2000001002c */
[----:B------:R-:W-:Y:S01]  /*6fe0*/  FFMA.FTZ R63, R78, R41, R59 ;  /* 0x000000294e3f7223 */ /* 0x000fe2000001003b */
        /* <DEDUP_REMOVED lines=24> */
[C---:B------:R-:W-:Y:S02]  /*7170*/  IMAD.U32 R46, R13.reuse, 0x10000, RZ ;  /* 0x000100000d2e7824 */ /* 0x040fe400078e00ff */
        /* <DEDUP_REMOVED lines=12> */
[--C-:B------:R-:W-:Y:S01]  /*7240*/  FFMA.FTZ R58, R50, R43, R13.reuse ;  /* 0x0000002b323a7223 */ /* 0x100fe2000001000d */
[C---:B------:R-:W-:Y:S01]  /*7250*/  PRMT R13, R14.reuse, 0x7632, R13 ;  /* 0x000076320e0d7816 */ /* 0x040fe2000000000d */
[--C-:B------:R-:W-:Y:S01]  /*7260*/  FFMA.FTZ R16, R79, R16, R44.reuse ;  /* 0x000000104f107223 */ /* 0x100fe2000001002c */
[----:B------:R-:W-:Y:S01]  /*7270*/  IMAD.U32 R43, R14, 0x10000, RZ ;  /* 0x000100000e2b7824 */ /* 0x000fe200078e00ff */
[----:B------:R-:W-:-:S02]  /*7280*/  PRMT R44, R17, 0x7632, R44 ;  /* 0x00007632112c7816 */ /* 0x000fc4000000002c */
[----:B------:R-:W-:Y:S02]  /*7290*/  SHF.L.U32 R46, R17, 0x10, RZ ;  /* 0x00000010112e7819 */ /* 0x000fe400000006ff */
[----:B------:R-:W-:Y:S01]  /*72a0*/  SHF.L.U32 R14, R47, 0x10, RZ ;  /* 0x000000102f0e7819 */ /* 0x000fe200000006ff */
[----:B------:R-:W-:Y:S01]  /*72b0*/  FFMA.FTZ R43, R78, R43, R45 ;  /* 0x0000002b4e2b7223 */ /* 0x000fe2000001002d */
[----:B------:R-:W-:Y:S01]  /*72c0*/  SHF.L.U32 R17, R13, 0x10, RZ ;  /* 0x000000100d117819 */ /* 0x000fe200000006ff */
[----:B------:R-:W-:Y:S01]  /*72d0*/  FFMA.FTZ R46, R51, R46, R58 ;  /* 0x0000002e332e7223 */ /* 0x000fe2000001003a */
[----:B------:R-:W-:Y:S01]  /*72e0*/  SHF.L.U32 R44, R44, 0x10, RZ ;  /* 0x000000102c2c7819 */ /* 0x000fe200000006ff */
[----:B------:R-:W-:Y:S02]  /*72f0*/  FFMA.FTZ R13, R41, R14, R16 ;  /* 0x0000000e290d7223 */ /* 0x000fe40000010010 */
[----:B------:R-:W-:Y:S01]  /*7300*/  FFMA.FTZ R16, R40, R17, R43 ;  /* 0x0000001128107223 */ /* 0x000fe2000001002b */
[C---:B------:R-:W-:Y:S01]  /*7310*/  SHF.L.U32 R17, R18.reuse, 0x10, RZ ;  /* 0x0000001012117819 */ /* 0x040fe200000006ff */
[----:B------:R-:W-:Y:S01]  /*7320*/  FFMA.FTZ R43, R57, R44, R46 ;  /* 0x0000002c392b7223 */ /* 0x000fe2000001002e */
[----:B------:R-:W-:Y:S01]  /*7330*/  IMAD.U32 R14, R15, 0x10000, RZ ;  /* 0x000100000f0e7824 */ /* 0x000fe200078e00ff */
[----:B------:R-:W-:-:S02]  /*7340*/  PRMT R18, R18, 0x7632, R18 ;  /* 0x0000763212127816 */ /* 0x000fc40000000012 */
[----:B------:R-:W-:Y:S01]  /*7350*/  FFMA.FTZ R43, R78, R17, R43 ;  /* 0x000000114e2b7223 */ /* 0x000fe2000001002b */
[----:B------:R-:W-:Y:S01]  /*7360*/  FFMA.FTZ R16, R79, R14, R16 ;  /* 0x0000000e4f107223 */ /* 0x000fe20000010010 */
[----:B------:R-:W-:Y:S02]  /*7370*/  SHF.L.U32 R17, R18, 0x10, RZ ;  /* 0x0000001012117819 */ /* 0x000fe400000006ff */
[----:B------:R-:W-:Y:S02]  /*7380*/  PRMT R14, R32, 0x7632, R14 ;  /* 0x00007632200e7816 */ /* 0x000fe4000000000e */
[----:B------:R-:W-:Y:S01]  /*7390*/  PRMT R15, R15, 0x7632, R15 ;  /* 0x000076320f0f7816 */ /* 0x000fe2000000000f */
[----:B------:R-:W-:Y:S01]  /*73a0*/  FFMA.FTZ R44, R40, R17, R43 ;  /* 0x00000011282c7223 */ /* 0x000fe2000001002b */
[----:B------:R-:W-:Y:S01]  /*73b0*/  SHF.L.U32 R46, R32, 0x10, RZ ;  /* 0x00000010202e7819 */ /* 0x000fe200000006ff */
[----:B------:R-:W-:Y:S01]  /*73c0*/  IMAD.U32 R17, R14, 0x10000, RZ ;  /* 0x000100000e117824 */ /* 0x000fe200078e00ff */
[----:B------:R-:W-:-:S02]  /*73d0*/  SHF.L.U32 R32, R19, 0x10, RZ ;  /* 0x0000001013207819 */ /* 0x000fc400000006ff */
[----:B------:R-:W-:Y:S01]  /*73e0*/  SHF.L.U32 R14, R15, 0x10, RZ ;  /* 0x000000100f0e7819 */ /* 0x000fe200000006ff */
[----:B------:R-:W-:Y:S02]  /*73f0*/  FFMA.FTZ R85, R49, R46, R85 ;  /* 0x0000002e31557223 */ /* 0x000fe40000010055 */
[----:B------:R-:W-:Y:S01]  /*7400*/  FFMA.FTZ R15, R79, R32, R44 ;  /* 0x000000204f0f7223 */ /* 0x000fe2000001002c */
[----:B------:R-:W-:Y:S01]  /*7410*/  SHF.L.U32 R32, R33, 0x10, RZ ;  /* 0x0000001021207819 */ /* 0x000fe200000006ff */
[----:B------:R-:W-:Y:S01]  /*7420*/  FFMA.FTZ R14, R41, R14, R16 ;  /* 0x0000000e290e7223 */ /* 0x000fe20000010010 */
[----:B------:R-:W-:Y:S01]  /*7430*/  SHF.L.U32 R16, R52, 0x10, RZ ;  /* 0x0000001034107819 */ /* 0x000fe200000006ff */
[----:B------:R-:W-:Y:S01]  /*7440*/  FFMA.FTZ R44, R50, R17, R85 ;  /* 0x00000011322c7223 */ /* 0x000fe20000010055 */
[----:B------:R-:W-:Y:S02]  /*7450*/  PRMT R33, R33, 0x7632, R33 ;  /* 0x0000763221217816 */ /* 0x000fe40000000021 */
[----:B------:R-:W-:Y:S01]  /*7460*/  PRMT R52, R52, 0x7632, R52 ;  /* 0x0000763234347816 */ /* 0x000fe20000000034 */
[----:B------:R-:W-:Y:S01]  /*7470*/  FFMA.FTZ R45, R49, R16, R36 ;  /* 0x00000010312d7223 */ /* 0x000fe20000010024 */
[----:B------:R-:W-:Y:S01]  /*7480*/  FFMA.FTZ R44, R51, R32, R44 ;  /* 0x00000020332c7223 */ /* 0x000fe2000001002c */
[----:B------:R-:W-:Y:S01]  /*7490*/  IMAD.U32 R16, R33, 0x10000, RZ ;  /* 0x0001000021107824 */ /* 0x000fe200078e00ff */
[----:B------:R-:W-:-:S02]  /*74a0*/  SHF.L.U32 R43, R52, 0x10, RZ ;  /* 0x00000010342b7819 */ /* 0x000fc400000006ff */
[----:B------:R-:W-:Y:S01]  /*74b0*/  PRMT R18, R19, 0x7632, R18 ;  /* 0x0000763213127816 */ /* 0x000fe20000000012 */
[----:B------:R-:W-:Y:S01]  /*74c0*/  FFMA.FTZ R33, R57, R16, R44 ;  /* 0x0000001039217223 */ /* 0x000fe2000001002c */
[C---:B------:R-:W-:Y:S02]  /*74d0*/  PRMT R17, R34.reuse, 0x7632, R17 ;  /* 0x0000763222117816 */ /* 0x040fe40000000011 */
[----:B------:R-:W-:Y:S01]  /*74e0*/  SHF.L.U32 R19, R34, 0x10, RZ ;  /* 0x0000001022137819 */ /* 0x000fe200000006ff */
[----:B------:R-:W-:Y:S01]  /*74f0*/  FFMA.FTZ R44, R50, R43, R45 ;  /* 0x0000002b322c7223 */ /* 0x000fe2000001002d */
[C---:B------:R-:W-:Y:S02]  /*7500*/  PRMT R16, R53.reuse, 0x7632, R16 ;  /* 0x0000763235107816 */ /* 0x040fe40000000010 */
        /* <DEDUP_REMOVED lines=8> */
[C---:B------:R-:W-:Y:S01]  /*7590*/  PRMT R17, R54.reuse, 0x7632, R17 ;  /* 0x0000763236117816 */ /* 0x040fe20000000011 */
[----:B------:R-:W-:Y:S01]  /*75a0*/  FFMA.FTZ R33, R57, R36, R34 ;  /* 0x0000002439217223 */ /* 0x000fe20000010022 */
[----:B------:R-:W-:Y:S02]  /*75b0*/  SHF.L.U32 R19, R54, 0x10, RZ ;  /* 0x0000001036137819 */ /* 0x000fe400000006ff */
[C---:B------:R-:W-:Y:S02]  /*75c0*/  PRMT R18, R35.reuse, 0x7632, R18 ;  /* 0x0000763223127816 */ /* 0x040fe40000000012 */
[----:B------:R-:W-:Y:S02]  /*75d0*/  SHF.L.U32 R32, R35, 0x10, RZ ;  /* 0x0000001023207819 */ /* 0x000fe400000006ff */
[----:B------:R-:W0:Y:S01]  /*75e0*/  SHFL.BFLY PT, R35, R42, 0x10, 0x1f ;  /* 0x0e001f002a237f89 */ /* 0x000e2200000e0000 */
[----:B------:R-:W-:Y:S01]  /*75f0*/  SHF.L.U32 R17, R17, 0x10, RZ ;  /* 0x0000001011117819 */ /* 0x000fe200000006ff */
[----:B------:R-:W-:Y:S01]  /*7600*/  FFMA.FTZ R33, R78, R19, R33 ;  /* 0x000000134e217223 */ /* 0x000fe20000010021 */
[----:B------:R-:W-:Y:S01]  /*7610*/  FFMA.FTZ R16, R79, R32, R16 ;  /* 0x000000204f107223 */ /* 0x000fe20000010010 */
[C---:B------:R-:W-:Y:S01]  /*7620*/  PRMT R19, R55.reuse, 0x7632, R19 ;  /* 0x0000763237137816 */ /* 0x040fe20000000013 */
[----:B------:R-:W1:Y:S01]  /*7630*/  SHFL.BFLY PT, R46, R15, 0x10, 0x1f ;  /* 0x0e001f000f2e7f89 */ /* 0x000e6200000e0000 */
[----:B------:R-:W-:Y:S01]  /*7640*/  SHF.L.U32 R32, R55, 0x10, RZ ;  /* 0x0000001037207819 */ /* 0x000fe200000006ff */
[--C-:B------:R-:W-:Y:S01]  /*7650*/  FFMA.FTZ R34, R40, R17, R33.reuse ;  /* 0x0000001128227223 */ /* 0x100fe20000010021 */
[C---:B--2---:R-:W-:Y:S01]  /*7660*/  PRMT R33, R8.reuse, 0x7632, R33 ;  /* 0x0000763208217816 */ /* 0x044fe20000000021 */
[----:B------:R-:W2:Y:S01]  /*7670*/  SHFL.BFLY PT, R45, R14, 0x10, 0x1f ;  /* 0x0e001f000e2d7f89 */ /* 0x000ea200000e0000 */
        /* <DEDUP_REMOVED lines=11> */
[----:B------:R-:W4:Y:S01]  /*7730*/  SHFL.BFLY PT, R36, R17, 0x10, 0x1f ;  /* 0x0e001f0011247f89 */ /* 0x000f2200000e0000 */
[----:B------:R-:W-:-:S02]  /*7740*/  IMAD.U32 R8, R8, 0x10000, RZ ;  /* 0x0001000008087824 */ /* 0x000fc400078e00ff */
[----:B0-----:R-:W-:Y:S01]  /*7750*/  FADD.FTZ R42, R42, R35 ;  /* 0x000000232a2a7221 */ /* 0x001fe20000010000 */
[----:B------:R-:W-:Y:S01]  /*7760*/  FFMA.FTZ R32, R51, R18, R32 ;  /* 0x0000001233207223 */ /* 0x000fe20000010020 */
[----:B------:R-:W0:Y:S01]  /*7770*/  SHFL.BFLY PT, R35, R16, 0x10, 0x1f ;  /* 0x0e001f0010237f89 */ /* 0x000e2200000e0000 */
[C---:B------:R-:W-:Y:S02]  /*7780*/  PRMT R18, R10.reuse, 0x7632, R18 ;  /* 0x000076320a127816 */ /* 0x040fe40000000012 */
[----:B------:R-:W-:Y:S01]  /*7790*/  SHF.L.U32 R19, R10, 0x10, RZ ;  /* 0x000000100a137819 */ /* 0x000fe200000006ff */
[----:B------:R-:W-:Y:S01]  /*77a0*/  FFMA.FTZ R33, R57, R8, R32 ;  /* 0x0000000839217223 */ /* 0x000fe20000010020 */
[----:B-1----:R-:W-:Y:S01]  /*77b0*/  FADD.FTZ R9, R15, R46 ;  /* 0x0000002e0f097221 */ /* 0x002fe20000010000 */
[----:B------:R-:W-:Y:S01]  /*77c0*/  SHF.L.U32 R15, R18, 0x10, RZ ;  /* 0x00000010120f7819 */ /* 0x000fe200000006ff */
[----:B--2---:R-:W-:Y:S01]  /*77d0*/  FADD.FTZ R8, R14, R45 ;  /* 0x0000002d0e087221 */ /* 0x004fe20000010000 */
[----:B------:R-:W-:Y:S01]  /*77e0*/  FFMA.FTZ R19, R78, R19, R33 ;  /* 0x000000134e137223 */ /* 0x000fe20000010021 */
[----:B------:R-:W-:-:S02]  /*77f0*/  PRMT R14, R4, 0x7632, R14 ;  /* 0x00007632040e7816 */ /* 0x000fc4000000000e */
[----:B------:R-:W-:Y:S02]  /*7800*/  SHF.L.U32 R18, R4, 0x10, RZ ;  /* 0x0000001004127819 */ /* 0x000fe400000006ff */
[C---:B------:R-:W-:Y:S01]  /*7810*/  SHF.L.U32 R4, R11.reuse, 0x10, RZ ;  /* 0x000000100b047819 */ /* 0x040fe200000006ff */
[----:B------:R-:W-:Y:S01]  /*7820*/  FFMA.FTZ R10, R40, R15, R19 ;  /* 0x0000000f280a7223 */ /* 0x000fe20000010013 */
[----:B------:R-:W-:Y:S01]  /*7830*/  PRMT R11, R11, 0x7632, R11 ;  /* 0x000076320b0b7816 */ /* 0x000fe2000000000b */
[----:B------:R-:W-:Y:S02]  /*7840*/  IMAD.U32 R15, R14, 0x10000, RZ ;  /* 0x000100000e0f7824 */ /* 0x000fe400078e00ff */
[----:B------:R-:W-:Y:S01]  /*7850*/  FFMA.FTZ R19, R49, R18, R38 ;  /* 0x0000001231137223 */ /* 0x000fe20000010026 */
[----:B------:R-:W-:Y:S01]  /*7860*/  FFMA.FTZ R18, R79, R4, R10 ;  /* 0x000000044f127223 */ /* 0x000fe2000001000a */
[----:B------:R-:W-:Y:S02]  /*7870*/  SHF.L.U32 R14, R11, 0x10, RZ ;  /* 0x000000100b0e7819 */ /* 0x000fe400000006ff */
[C---:B------:R-:W-:Y:S01]  /*7880*/  SHF.L.U32 R32, R5.reuse, 0x10, RZ ;  /* 0x0000001005207819 */ /* 0x040fe200000006ff */
[----:B------:R-:W-:Y:S01]  /*7890*/  FFMA.FTZ R34, R50, R15, R19 ;  /* 0x0000000f32227223 */ /* 0x000fe20000010013 */
[----:B------:R-:W-:Y:S01]  /*78a0*/  PRMT R5, R5, 0x7632, R5 ;  /* 0x0000763205057816 */ /* 0x000fe20000000005 */
[----:B----4-:R-:W-:Y:S01]  /*78b0*/  FADD.FTZ R10, R17, R36 ;  /* 0x00000024110a7221 */ /* 0x010fe20000010000 */
[----:B------:R-:W-:Y:S01]  /*78c0*/  FFMA.FTZ R11, R41, R14, R18 ;  /* 0x0000000e290b7223 */ /* 0x000fe20000010012 */
[----:B------:R-:W-:Y:S01]  /*78d0*/  PRMT R17, R24, 0x7632, R17 ;  /* 0x0000763218117816 */ /* 0x000fe20000000011 */
[----:B------:R-:W-:Y:S01]  /*78e0*/  FFMA.FTZ R32, R51, R32, R34 ;  /* 0x0000002033207223 */ /* 0x000fe20000010022 */
[----:B------:R-:W-:-:S02]  /*78f0*/  PRMT R14, R6, 0x7632, R14 ;  /* 0x00007632060e7816 */ /* 0x000fc4000000000e */
[----:B------:R-:W-:Y:S01]  /*7900*/  SHF.L.U32 R15, R6, 0x10, RZ ;  /* 0x00000010060f7819 */ /* 0x000fe200000006ff */
[----:B------:R-:W-:Y:S01]  /*7910*/  IMAD.U32 R6, R5, 0x10000, RZ ;  /* 0x0001000005067824 */ /* 0x000fe200078e00ff */
[----:B------:R-:W-:Y:S01]  /*7920*/  SHF.L.U32 R24, R24, 0x10, RZ ;  /* 0x0000001018187819 */ /* 0x000fe200000006ff */
[----:B0-----:R-:W-:Y:S01]  /*7930*/  FADD.FTZ R4, R16, R35 ;  /* 0x0000002310047221 */ /* 0x001fe20000010000 */
        /* <DEDUP_REMOVED lines=9> */
[----:B------:R-:W-:Y:S02]  /*79d0*/  SHF.L.U32 R5, R14, 0x10, RZ ;  /* 0x000000100e057819 */ /* 0x000fe400000006ff */
[C---:B------:R-:W-:Y:S02]  /*79e0*/  PRMT R17, R20.reuse, 0x7632, R17 ;  /* 0x0000763214117816 */ /* 0x040fe40000000011 */
[----:B------:R-:W-:Y:S01]  /*79f0*/  SHF.L.U32 R20, R20, 0x10, RZ ;  /* 0x0000001014147819 */ /* 0x000fe200000006ff */
[----:B------:R-:W-:Y:S02]  /*7a00*/  IMAD.U32 R14, R6, 0x10000, RZ ;  /* 0x00010000060e7824 */ /* 0x000fe400078e00ff */
[----:B------:R-:W-:Y:S01]  /*7a10*/  FFMA.FTZ R24, R51, R24, R32 ;  /* 0x0000001833187223 */ /* 0x000fe20000010020 */
[----:B------:R-:W-:Y:S01]  /*7a20*/  FFMA.FTZ R6, R40, R5, R15 ;  /* 0x0000000528067223 */ /* 0x000fe2000001000f */
[----:B------:R-:W-:Y:S01]  /*7a30*/  SHF.L.U32 R17, R17, 0x10, RZ ;  /* 0x0000001011117819 */ /* 0x000fe200000006ff */
[----:B------:R-:W-:Y:S01]  /*7a40*/  FFMA.FTZ R3, R49, R20, R3 ;  /* 0x0000001431037223 */ /* 0x000fe20000010003 */
[C---:B------:R-:W-:Y:S01]  /*7a50*/  SHF.L.U32 R5, R26.reuse, 0x10, RZ ;  /* 0x000000101a057819 */ /* 0x040fe200000006ff */
[----:B------:R-:W-:Y:S01]  /*7a60*/  FFMA.FTZ R7, R57, R14, R24 ;  /* 0x0000000e39077223 */ /* 0x000fe20000010018 */
[----:B------:R-:W-:Y:S01]  /*7a70*/  PRMT R26, R26, 0x7632, R26 ;  /* 0x000076321a1a7816 */ /* 0x000fe2000000001a */
[----:B------:R-:W-:Y:S01]  /*7a80*/  FFMA.FTZ R6, R79, R18, R6 ;  /* 0x000000124f067223 */ /* 0x000fe20000010006 */
[----:B------:R-:W-:Y:S01]  /*7a90*/  FFMA.FTZ R24, R50, R17, R3 ;  /* 0x0000001132187223 */ /* 0x000fe20000010003 */
[C---:B------:R-:W-:Y:S01]  /*7aa0*/  IMAD.U32 R18, R21.reuse, 0x10000, RZ ;  /* 0x0001000015127824 */ /* 0x040fe200078e00ff */
        /* <DEDUP_REMOVED lines=11> */
[----:B------:R-:W-:Y:S02]  /*7b60*/  SHF.L.U32 R16, R16, 0x10, RZ ;  /* 0x0000001010107819 */ /* 0x000fe400000006ff */
[----:B------:R-:W-:Y:S01]  /*7b70*/  PRMT R22, R22, 0x7632, R22 ;  /* 0x0000763216167816 */ /* 0x000fe20000000016 */
[----:B------:R-:W-:Y:S01]  /*7b80*/  FFMA.FTZ R15, R78, R5, R7 ;  /* 0x000000054e0f7223 */ /* 0x000fe20000010007 */
[----:B------:R-:W-:Y:S01]  /*7b90*/  FFMA.FTZ R3, R79, R14, R20 ;  /* 0x0000000e4f037223 */ /* 0x000fe20000010014 */
[----:B------:R-:W-:Y:S01]  /*7ba0*/  FFMA.FTZ R6, R41, R16, R6 ;  /* 0x0000001029067223 */ /* 0x000fe20000010006 */
[----:B------:R-:W-:-:S02]  /*7bb0*/  SHF.L.U32 R5, R22, 0x10, RZ ;  /* 0x0000001016057819 */ /* 0x000fc400000006ff */
[C---:B---3--:R-:W-:Y:S02]  /*7bc0*/  PRMT R16, R28.reuse, 0x7632, R16 ;  /* 0x000076321c107816 */ /* 0x048fe40000000010 */
        /* <DEDUP_REMOVED lines=12> */
[----:B-----5:R-:W-:-:S02]  /*7c90*/  SHF.L.U32 R5, R92, 0x10, RZ ;  /* 0x000000105c057819 */ /* 0x020fc400000006ff */
[----:B------:R-:W-:Y:S01]  /*7ca0*/  PRMT R92, R92, 0x7632, R92 ;  /* 0x000076325c5c7816 */ /* 0x000fe2000000005c */
[----:B------:R-:W-:Y:S01]  /*7cb0*/  FFMA.FTZ R20, R51, R20, R22 ;  /* 0x0000001433147223 */ /* 0x000fe20000010016 */
[----:B------:R-:W-:Y:S01]  /*7cc0*/  SHF.L.U32 R16, R7, 0x10, RZ ;  /* 0x0000001007107819 */ /* 0x000fe200000006ff */
[----:B------:R-:W0:Y:S01]  /*7cd0*/  SHFL.BFLY PT, R19, R6, 0x10, 0x1f ;  /* 0x0e001f0006137f89 */ /* 0x000e2200000e0000 */
[----:B------:R-:W-:Y:S01]  /*7ce0*/  FFMA.FTZ R49, R49, R5, R56 ;  /* 0x0000000531317223 */ /* 0x000fe20000010038 */
[----:B------:R-:W-:Y:S01]  /*7cf0*/  IMAD.U32 R17, R92, 0x10000, RZ ;  /* 0x000100005c117824 */ /* 0x000fe200078e00ff */
[C---:B------:R-:W-:Y:S01]  /*7d00*/  PRMT R5, R30.reuse, 0x7632, R5 ;  /* 0x000076321e057816 */ /* 0x040fe20000000005 */
[----:B------:R-:W-:Y:S01]  /*7d10*/  FFMA.FTZ R14, R41, R16, R14 ;  /* 0x00000010290e7223 */ /* 0x000fe2000001000e */
        /* <DEDUP_REMOVED lines=8> */
[----:B------:R-:W-:Y:S01]  /*7da0*/  FFMA.FTZ R18, R51, R18, R50 ;  /* 0x0000001233127223 */ /* 0x000fe20000010032 */
[----:B------:R-:W1:Y:S01]  /*7db0*/  SHFL.BFLY PT, R26, R3, 0x10, 0x1f ;  /* 0x0e001f00031a7f89 */ /* 0x000e6200000e0000 */
        /* <DEDUP_REMOVED lines=9> */
[----:B------:R-:W-:-:S02]  /*7e50*/  FFMA.FTZ R15, R78, R15, R57 ;  /* 0x0000000f4e0f7223 */ /* 0x000fc40000010039 */
[----:B------:R-:W-:Y:S01]  /*7e60*/  FFMA.FTZ R16, R41, R18, R16 ;  /* 0x0000001229107223 */ /* 0x000fe20000010010 */
[C---:B------:R-:W-:Y:S01]  /*7e70*/  SHF.L.U32 R18, R95.reuse, 0x10, RZ ;  /* 0x000000105f127819 */ /* 0x040fe200000006ff */
[----:B------:R-:W-:Y:S01]  /*7e80*/  FFMA.FTZ R40, R40, R5, R15 ;  /* 0x0000000528287223 */ /* 0x000fe2000001000f */
[----:B------:R-:W-:Y:S01]  /*7e90*/  PRMT R95, R95, 0x7632, R95 ;  /* 0x000076325f5f7816 */ /* 0x000fe2000000005f */
[----:B0-----:R-:W-:Y:S02]  /*7ea0*/  FADD.FTZ R19, R6, R19 ;  /* 0x0000001306137221 */ /* 0x001fe40000010000 */
[----:B------:R-:W-:Y:S01]  /*7eb0*/  FFMA.FTZ R18, R79, R18, R40 ;  /* 0x000000124f127223 */ /* 0x000fe20000010028 */
[----:B------:R-:W-:Y:S01]  /*7ec0*/  SHF.L.U32 R6, R95, 0x10, RZ ;  /* 0x000000105f067819 */ /* 0x000fe200000006ff */
[----:B------:R-:W0:Y:S04]  /*7ed0*/  SHFL.BFLY PT, R43, R12, 0x10, 0x1f ;  /* 0x0e001f000c2b7f89 */ /* 0x000e2800000e0000 */
[----:B------:R-:W-:Y:S01]  /*7ee0*/  FFMA.FTZ R6, R41, R6, R18 ;  /* 0x0000000629067223 */ /* 0x000fe20000010012 */
[----:B-1----:R-:W-:Y:S01]  /*7ef0*/  FADD.FTZ R26, R3, R26 ;  /* 0x0000001a031a7221 */ /* 0x002fe20000010000 */
[----:B------:R-:W1:Y:S04]  /*7f00*/  SHFL.BFLY PT, R44, R13, 0x10, 0x1f ;  /* 0x0e001f000d2c7f89 */ /* 0x000e6800000e0000 */
[----:B------:R-:W2:Y:S04]  /*7f10*/  SHFL.BFLY PT, R24, R11, 0x10, 0x1f ;  /* 0x0e001f000b187f89 */ /* 0x000ea800000e0000 */
[----:B------:R-:W3:Y:S04]  /*7f20*/  SHFL.BFLY PT, R23, R14, 0x10, 0x1f ;  /* 0x0e001f000e177f89 */ /* 0x000ee800000e0000 */
[----:B------:R-:W4:Y:S04]  /*7f30*/  SHFL.BFLY PT, R25, R16, 0x10, 0x1f ;  /* 0x0e001f0010197f89 */ /* 0x000f2800000e0000 */
        /* <DEDUP_REMOVED lines=99> */
[----:B------:R-:W-:-:S02]  /*8570*/  LOP3.LUT P0, RZ, R2, 0x1f, RZ, 0xc0, !PT ;  /* 0x0000001f02ff7812 */ /* 0x000fc4000780c0ff */
[----:B------:R-:W-:Y:S01]  /*8580*/  SHF.R.S32.HI R3, RZ, 0x1f, R2 ;  /* 0x0000001fff037819 */ /* 0x000fe20000011402 */
[----:B------:R-:W-:-:S03]  /*8590*/  UMOV UR4, 0x400 ;  /* 0x0000040000047882 */ /* 0x000fc60000000000 */
[----:B------:R-:W-:Y:S01]  /*85a0*/  LEA.HI R3, R3, R2, RZ, 0x5 ;  /* 0x0000000203037211 */ /* 0x000fe200078f28ff */
[----:B------:R-:W-:-:S03]  /*85b0*/  ULEA UR4, UR5, UR4, 0x18 ;  /* 0x0000000405047291 */ /* 0x000fc6000f8ec03f */
[----:B------:R-:W-:Y:S01]  /*85c0*/  SHF.R.S32.HI R3, RZ, 0x5, R3 ;  /* 0x00000005ff037819 */ /* 0x000fe20000011403 */
[----:B0-----:R-:W-:Y:S01]  /*85d0*/  FADD.FTZ R6, R6, R7 ;  /* 0x0000000706067221 */ /* 0x001fe20000010000 */
[----:B-1----:R-:W-:Y:S01]  /*85e0*/  FADD.FTZ R8, R8, R9 ;  /* 0x0000000908087221 */ /* 0x002fe20000010000 */
[----:B------:R-:W-:Y:S01]  /*85f0*/  @!P0 FADD.FTZ R4, R4, R5 ;  /* 0x0000000504048221 */ /* 0x000fe20000010000 */
        /* <DEDUP_REMOVED lines=43> */
[----:B------:R-:W-:Y:S01]  /*88b0*/  FADD.FTZ R33, R32, R33 ;  /* 0x0000002120217221 */ /* 0x000fe20000010000 */
[----:B---3--:R-:W-:Y:S02]  /*88c0*/  FADD.FTZ R24, RZ, R24 ;  /* 0x00000018ff187221 */ /* 0x008fe40000010000 */
[----:B------:R-:W-:Y:S01]  /*88d0*/  FADD.FTZ R30, R29, R30 ;  /* 0x0000001e1d1e7221 */ /* 0x000fe20000010000 */
[----:B------:R-:W-:Y:S01]  /*88e0*/  FADD.FTZ R34, R33, R34 ;  /* 0x0000002221227221 */ /* 0x000fe20000010000 */
[----:B------:R-:W-:Y:S02]  /*88f0*/  FADD.FTZ R25, R24, R25 ;  /* 0x0000001918197221 */ /* 0x000fe40000010000 */
[----:B------:R-:W-:Y:S01]  /*8900*/  FADD.FTZ R30, R30, R31 ;  /* 0x0000001f1e1e7221 */ /* 0x000fe20000010000 */
[----:B----4-:R-:W-:Y:S01]  /*8910*/  FADD.FTZ R4, RZ, R4 ;  /* 0x00000004ff047221 */ /* 0x010fe20000010000 */
[----:B------:R-:W-:Y:S01]  /*8920*/  FADD.FTZ R34, R34, R35 ;  /* 0x0000002322227221 */ /* 0x000fe20000010000 */
[----:B------:R-:W-:Y:S01]  /*8930*/  FADD.FTZ R26, R25, R26 ;  /* 0x0000001a191a7221 */ /* 0x000fe20000010000 */
[----:B-----5:R-:W-:Y:S01]  /*8940*/  FADD.FTZ R12, RZ, R12 ;  /* 0x0000000cff0c7221 */ /* 0x020fe20000010000 */
[----:B------:R-:W-:Y:S01]  /*8950*/  F2FP.BF16.F32.PACK_AB R30, RZ, R30 ;  /* 0x0000001eff1e723e */ /* 0x000fe200000010ff */
[----:B------:R-:W-:Y:S01]  /*8960*/  FADD.FTZ R5, R4, R5 ;  /* 0x0000000504057221 */ /* 0x000fe20000010000 */
[----:B------:R-:W-:Y:S01]  /*8970*/  FADD.FTZ R26, R26, R27 ;  /* 0x0000001b1a1a7221 */ /* 0x000fe20000010000 */
[----:B------:R-:W-:Y:S01]  /*8980*/  F2FP.BF16.F32.PACK_AB R34, RZ, R34 ;  /* 0x00000022ff22723e */ /* 0x000fe200000010ff */
[----:B------:R-:W-:Y:S01]  /*8990*/  FADD.FTZ R8, RZ, R8 ;  /* 0x00000008ff087221 */ /* 0x000fe20000010000 */
[----:B------:R-:W-:Y:S01]  /*89a0*/  PRMT R44, R30, 0x7610, R44 ;  /* 0x000076101e2c7816 */ /* 0x000fe2000000002c */
[----:B------:R-:W-:Y:S01]  /*89b0*/  FADD.FTZ R20, RZ, R20 ;  /* 0x00000014ff147221 */ /* 0x000fe20000010000 */
[----:B------:R-:W-:Y:S01]  /*89c0*/  F2FP.BF16.F32.PACK_AB R0, RZ, R26 ;  /* 0x0000001aff00723e */ /* 0x000fe200000010ff */
[----:B------:R-:W0:Y:S01]  /*89d0*/  LDS.128 R28, [UR4+0xa0] ;  /* 0x0000a004ff1c7984 */ /* 0x000e220008000c00 */
[----:B------:R-:W-:Y:S01]  /*89e0*/  PRMT R4, R34, 0x7610, R4 ;  /* 0x0000761022047816 */ /* 0x000fe20000000004 */
[----:B-1----:R-:W-:Y:S01]  /*89f0*/  FADD.FTZ R16, RZ, R16 ;  /* 0x00000010ff107221 */ /* 0x002fe20000010000 */
[----:B------:R-:W-:Y:S01]  /*8a00*/  FADD.FTZ R13, R12, R13 ;  /* 0x0000000d0c0d7221 */ /* 0x000fe20000010000 */
[----:B------:R-:W1:Y:S01]  /*8a10*/  LDS.128 R24, [UR4+0x90] ;  /* 0x00009004ff187984 */ /* 0x000e620008000c00 */
[----:B------:R-:W-:Y:S01]  /*8a20*/  FADD.FTZ R36, RZ, R36 ;  /* 0x00000024ff247221 */ /* 0x000fe20000010000 */
[----:B------:R-:W-:Y:S01]  /*8a30*/  FADD.FTZ R9, R8, R9 ;  /* 0x0000000908097221 */ /* 0x000fe20000010000 */
[----:B------:R-:W-:Y:S01]  /*8a40*/  FADD.FTZ R21, R20, R21 ;  /* 0x0000001514157221 */ /* 0x000fe20000010000 */
[----:B------:R-:W2:Y:S01]  /*8a50*/  LDS.128 R32, [UR4+0xc0] ;  /* 0x0000c004ff207984 */ /* 0x000ea20008000c00 */
[----:B------:R-:W-:Y:S01]  /*8a60*/  FADD.FTZ R40, RZ, R40 ;  /* 0x00000028ff287221 */ /* 0x000fe20000010000 */
        /* <DEDUP_REMOVED lines=25> */
[----:B------:R-:W-:Y:S02]  /*8c00*/  F2FP.BF16.F32.PACK_AB R38, RZ, R38 ;  /* 0x00000026ff26723e */ /* 0x000fe400000010ff */
[----:B------:R-:W-:Y:S01]  /*8c10*/  F2FP.BF16.F32.PACK_AB R42, RZ, R42 ;  /* 0x0000002aff2a723e */ /* 0x000fe200000010ff */
[----:B0-----:R-:W-:Y:S01]  /*8c20*/  FADD.FTZ R28, RZ, R28 ;  /* 0x0000001cff1c7221 */ /* 0x001fe20000010000 */
[----:B------:R3:W-:Y:S01]  /*8c30*/  STG.E.U16 desc[UR6][R2.64+0xc00], R6 ;  /* 0x000c000602007986 */ /* 0x0007e2000c101506 */
[----:B-1----:R-:W-:-:S02]  /*8c40*/  FADD.FTZ R24, RZ, R24 ;  /* 0x00000018ff187221 */ /* 0x002fc40000010000 */
[----:B------:R-:W-:Y:S01]  /*8c50*/  FADD.FTZ R29, R28, R29 ;  /* 0x0000001d1c1d7221 */ /* 0x000fe20000010000 */
[----:B------:R3:W-:Y:S01]  /*8c60*/  STG.E.U16 desc[UR6][R2.64+0xf00], R14 ;  /* 0x000f000e02007986 */ /* 0x0007e2000c101506 */
[----:B--2---:R-:W-:Y:S01]  /*8c70*/  FADD.FTZ R32, RZ, R32 ;  /* 0x00000020ff207221 */ /* 0x004fe20000010000 */
[----:B------:R-:W-:Y:S01]  /*8c80*/  FADD.FTZ R25, R24, R25 ;  /* 0x0000001918197221 */ /* 0x000fe20000010000 */
[----:B------:R-:W-:Y:S01]  /*8c90*/  FADD.FTZ R30, R29, R30 ;  /* 0x0000001e1d1e7221 */ /* 0x000fe20000010000 */
[----:B------:R3:W-:Y:S01]  /*8ca0*/  STG.E.U16 desc[UR6][R2.64+0x1200], R10 ;  /* 0x0012000a02007986 */ /* 0x0007e2000c101506 */
        /* <DEDUP_REMOVED lines=15> */
[----:B------:R3:W-:Y:S02]  /*8da0*/  STG.E.U16 desc[UR6][R2.64+0x2400], R34 ;  /* 0x0024002202007986 */ /* 0x0007e4000c101506 */
.L_x_10:
[----:B------:R-:W-:Y:S05]  /*8db0*/  BSYNC B0 ;  /* 0x0000000000007941 */ /* 0x000fea0003800000 */
.L_x_9:
[----:B------:R-:W-:Y:S01]  /*8dc0*/  PREEXIT ;  /* 0x000000000000782d */ /* 0x000fe20000000000 */
[----:B------:R-:W-:Y:S05]  /*8dd0*/  EXIT ;  /* 0x000000000000794d */ /* 0x000fea0003800000 */
.L_x_11:
        /* <DEDUP_REMOVED lines=10> */
.L_x_103:


//--------------------- .text._Z30router_gemm_kernel_bf16_outputI13__nv_bfloat16Li128ELi8ELi12ELi384ELi7168EEvPS0_PKT_S4_ --------------------------
	.section	.text._Z30router_gemm_kernel_bf16_outputI13__nv_bfloat16Li128ELi8ELi12ELi384ELi7168EEvPS0_PKT_S4_,"ax",@progbits
	.align	128
        .global         _Z30router_gemm_kernel_bf16_outputI13__nv_bfloat16Li128ELi8ELi12ELi384ELi7168EEvPS0_PKT_S4_
        .type           _Z30router_gemm_kernel_bf16_outputI13__nv_bfloat16Li128ELi8ELi12ELi384ELi7168EEvPS0_PKT_S4_,@function
        .size           _Z30router_gemm_kernel_bf16_outputI13__nv_bfloat16Li128ELi8ELi12ELi384ELi7168EEvPS0_PKT_S4_,(.L_x_104 - _Z30router_gemm_kernel_bf16_outputI13__nv_bfloat16Li128ELi8ELi12ELi384ELi7168EEvPS0_PKT_S4_)
        .other          _Z30router_gemm_kernel_bf16_outputI13__nv_bfloat16Li128ELi8ELi12ELi384ELi7168EEvPS0_PKT_S4_,@"STO_CUDA_ENTRY STV_DEFAULT"
_Z30router_gemm_kernel_bf16_outputI13__nv_bfloat16Li128ELi8ELi12ELi384ELi7168EEvPS0_PKT_S4_:
.text._Z30router_gemm_kernel_bf16_outputI13__nv_bfloat16Li128ELi8ELi12ELi384ELi7168EEvPS0_PKT_S4_:
        /* <DEDUP_REMOVED lines=45> */
[----:B------:R-:W-:Y:S02]  /*02d0*/  SHF.L.U32 R87, R87, 0x10, RZ ;  /* 0x0000001057577819 */ /* 0x000fe400000006ff */
[C---:B---3--:R-:W-:Y:S01]  /*02e0*/  PRMT R33, R40.reuse, 0x7632, R33 ;  /* 0x0000763228217816 */ /* 0x048fe20000000021 */
[----:B------:R-:W-:Y:S01]  /*02f0*/  FFMA.FTZ R32, R83, R32, R36 ;  /* 0x0000002053207223 */ /* 0x000fe20000010024 */
[----:B------:R-:W-:Y:S01]  /*0300*/  SHF.L.U32 R40, R40, 0x10, RZ ;  /* 0x0000001028287819 */ /* 0x000fe200000006ff */
[----:B------:R-:W-:Y:S01]  /*0310*/  IMAD.U32 R81, R74, 0x10000, RZ ;  /* 0x000100004a517824 */ /* 0x000fe200078e00ff */
[----:B------:R-:W-:Y:S01]  /*0320*/  SHF.L.U32 R33, R33, 0x10, RZ ;  /* 0x0000001021217819 */ /* 0x000fe200000006ff */
[----:B------:R-:W-:Y:S01]  /*0330*/  FFMA.FTZ R34, R87, R34, R32 ;  /* 0x0000002257227223 */ /* 0x000fe20000010020 */
[C---:B------:R-:W-:Y:S01]  /*0340*/  SHF.L.U32 R32, R38.reuse, 0x10, RZ ;  /* 0x0000001026207819 */ /* 0x040fe200000006ff */
[----:B------:R-:W-:Y:S01]  /*0350*/  FFMA.FTZ R35, R3, R40, RZ ;  /* 0x0000002803237223 */ /* 0x000fe200000100ff */
[----:B------:R-:W-:-:S02]  /*0360*/  PRMT R38, R38, 0x7632, R38 ;  /* 0x0000763226267816 */ /* 0x000fc40000000026 */
[----:B------:R-:W-:Y:S01]  /*0370*/  PRMT R85, R74, 0x7632, R85 ;  /* 0x000076324a557816 */ /* 0x000fe20000000055 */
[----:B------:R-:W-:Y:S01]  /*0380*/  FFMA.FTZ R36, R81, R32, R34 ;  /* 0x0000002051247223 */ /* 0x000fe20000010022 */
[----:B------:R-:W-:Y:S01]  /*0390*/  FFMA.FTZ R80, R82, R33, R35 ;  /* 0x0000002152507223 */ /* 0x000fe20000010023 */
[C---:B------:R-:W-:Y:S01]  /*03a0*/  PRMT R37, R41.reuse, 0x7632, R37 ;  /* 0x0000763229257816 */ /* 0x040fe20000000025 */
[----:B------:R-:W2:Y:S01]  /*03b0*/  LDG.E.128 R32, desc[UR6][R18.64+0xb000] ;  /* 0x00b0000612207981 */ /* 0x000ea2000c1e1d00 */
[----:B------:R-:W-:Y:S01]  /*03c0*/  SHF.L.U32 R40, R41, 0x10, RZ ;  /* 0x0000001029287819 */ /* 0x000fe200000006ff */
[----:B------:R-:W-:Y:S01]  /*03d0*/  IMAD.U32 R85, R85, 0x10000, RZ ;  /* 0x0001000055557824 */ /* 0x000fe200078e00ff */
[----:B------:R-:W-:Y:S02]  /*03e0*/  SHF.L.U32 R38, R38, 0x10, RZ ;  /* 0x0000001026267819 */ /* 0x000fe400000006ff */
[----:B------:R-:W-:Y:S01]  /*03f0*/  SHF.L.U32 R72, R37, 0x10, RZ ;  /* 0x0000001025487819 */ /* 0x000fe200000006ff */
[----:B------:R-:W-:-:S02]  /*0400*/  FFMA.FTZ R40, R83, R40, R80 ;  /* 0x0000002853287223 */ /* 0x000fc40000010050 */
[----:B------:R-:W-:Y:S01]  /*0410*/  FFMA.FTZ R41, R85, R38, R36 ;  /* 0x0000002655297223 */ /* 0x000fe20000010024 */
[C---:B------:R-:W-:Y:S01]  /*0420*/  IMAD.U32 R36, R42.reuse, 0x10000, RZ ;  /* 0x000100002a247824 */ /* 0x040fe200078e00ff */
[----:B------:R-:W-:Y:S01]  /*0430*/  PRMT R42, R42, 0x7632, R42 ;  /* 0x000076322a2a7816 */ /* 0x000fe2000000002a */
[----:B------:R-:W-:Y:S01]  /*0440*/  FFMA.FTZ R72, R87, R72, R40 ;  /* 0x0000004857487223 */ /* 0x000fe20000010028 */
[----:B------:R-:W-:Y:S02]  /*0450*/  SHF.L.U32 R84, R75, 0x10, RZ ;  /* 0x000000104b547819 */ /* 0x000fe400000006ff */
[----:B------:R-:W-:Y:S01]  /*0460*/  SHF.L.U32 R37, R39, 0x10, RZ ;  /* 0x0000001027257819 */ /* 0x000fe200000006ff */
[----:B------:R-:W-:Y:S01]  /*0470*/  FFMA.FTZ R72, R81, R36, R72 ;  /* 0x0000002451487223 */ /* 0x000fe20000010048 */
[----:B------:R-:W-:Y:S02]  /*0480*/  SHF.L.U32 R42, R42, 0x10, RZ ;  /* 0x000000102a2a7819 */ /* 0x000fe400000006ff */
[----:B----4-:R-:W-:Y:S01]  /*0490*/  PRMT R74, R48, 0x7632, R74 ;  /* 0x00007632304a7816 */ /* 0x010fe2000000004a */
[----:B------:R-:W-:Y:S01]  /*04a0*/  FFMA.FTZ R80, R84, R37, R41 ;  /* 0x0000002554507223 */ /* 0x000fe20000010029 */
[----:B------:R-:W-:Y:S01]  /*04b0*/  SHF.L.U32 R41, R43, 0x10, RZ ;  /* 0x000000102b297819 */ /* 0x000fe200000006ff */
[----:B------:R-:W-:Y:S01]  /*04c0*/  FFMA.FTZ R73, R85, R42, R72 ;  /* 0x0000002a55497223 */ /* 0x000fe20000010048 */
[----:B------:R-:W-:-:S02]  /*04d0*/  SHF.L.U32 R48, R48, 0x10, RZ ;  /* 0x0000001030307819 */ /* 0x000fc400000006ff */
[----:B------:R-:W-:Y:S01]  /*04e0*/  PRMT R89, R75, 0x7632, R89 ;  /* 0x000076324b597816 */ /* 0x000fe20000000059 */
[--C-:B------:R-:W-:Y:S01]  /*04f0*/  FFMA.FTZ R86, R84, R41, R73.reuse ;  /* 0x0000002954567223 */ /* 0x100fe20000010049 */
[----:B------:R-:W-:Y:S01]  /*0500*/  SHF.L.U32 R75, R74, 0x10, RZ ;  /* 0x000000104a4b7819 */ /* 0x000fe200000006ff */
[----:B------:R-:W-:Y:S01]  /*0510*/  FFMA.FTZ R91, R3, R48, RZ ;  /* 0x00000030035b7223 */ /* 0x000fe200000100ff */
[----:B------:R-:W-:Y:S02]  /*0520*/  PRMT R40, R39, 0x7632, R40 ;  /* 0x0000763227287816 */ /* 0x000fe40000000028 */
[C---:B------:R-:W-:Y:S01]  /*0530*/  PRMT R73, R44.reuse, 0x7632, R73 ;  /* 0x000076322c497816 */ /* 0x040fe20000000049 */
[----:B------:R-:W3:Y:S01]  /*0540*/  LDG.E.128 R36, desc[UR6][R18.64+0xe800] ;  /* 0x00e8000612247981 */ /* 0x000ee2000c1e1d00 */
[----:B------:R-:W-:Y:S01]  /*0550*/  SHF.L.U32 R74, R44, 0x10, RZ ;  /* 0x000000102c4a7819 */ /* 0x000fe200000006ff */
[----:B------:R-:W-:Y:S01]  /*0560*/  FFMA.FTZ R72, R82, R75, R91 ;  /* 0x0000004b52487223 */ /* 0x000fe2000001005b */
[----:B------:R-:W-:Y:S01]  /*0570*/  PRMT R48, R43, 0x7632, R48 ;  /* 0x000076322b307816 */ /* 0x000fe20000000030 */
[----:B------:R-:W-:Y:S01]  /*0580*/  IMAD.U32 R44, R49, 0x10000, RZ ;  /* 0x00010000312c7824 */ /* 0x000fe200078e00ff */
[----:B------:R-:W-:Y:S01]  /*0590*/  SHF.L.U32 R73, R73, 0x10, RZ ;  /* 0x0000001049497819 */ /* 0x000fe200000006ff */
[----:B------:R-:W-:Y:S01]  /*05a0*/  FFMA.FTZ R75, R3, R74, RZ ;  /* 0x0000004a034b7223 */ /* 0x000fe200000100ff */
[----:B------:R-:W-:Y:S01]  /*05b0*/  PRMT R49, R49, 0x7632, R49 ;  /* 0x0000763231317816 */ /* 0x000fe20000000031 */
[----:B------:R-:W-:Y:S01]  /*05c0*/  IMAD.U32 R89, R89, 0x10000, RZ ;  /* 0x0001000059597824 */ /* 0x000fe200078e00ff */
[----:B------:R-:W-:Y:S01]  /*05d0*/  SHF.L.U32 R40, R40, 0x10, RZ ;  /* 0x0000001028287819 */ /* 0x000fe200000006ff */
[----:B------:R-:W-:Y:S01]  /*05e0*/  FFMA.FTZ R72, R83, R44, R72 ;  /* 0x0000002c53487223 */ /* 0x000fe20000010048 */
[----:B------:R-:W-:Y:S01]  /*05f0*/  SHF.L.U32 R48, R48, 0x10, RZ ;  /* 0x0000001030307819 */ /* 0x000fe200000006ff */
[----:B------:R-:W-:Y:S01]  /*0600*/  IMAD.U32 R74, R45, 0x10000, RZ ;  /* 0x000100002d4a7824 */ /* 0x000fe200078e00ff */
[----:B------:R-:W-:Y:S01]  /*0610*/  SHF.L.U32 R44, R49, 0x10, RZ ;  /* 0x00000010312c7819 */ /* 0x000fe200000006ff */
[----:B------:R-:W-:Y:S01]  /*0620*/  FFMA.FTZ R88, R82, R73, R75 ;  /* 0x0000004952587223 */ /* 0x000fe2000001004b */
[----:B------:R-:W-:Y:S01]  /*0630*/  PRMT R45, R45, 0x7632, R45 ;  /* 0x000076322d2d7816 */ /* 0x000fe2000000002d */
[C---:B------:R-:W-:Y:S01]  /*0640*/  FFMA.FTZ R80, R89.reuse, R40, R80 ;  /* 0x0000002859507223 */ /* 0x040fe20000010050 */
[----:B------:R-:W-:Y:S01]  /*0650*/  FFMA.FTZ R86, R89, R48, R86 ;  /* 0x0000003059567223 */ /* 0x000fe20000010056 */
[----:B------:R-:W4:Y:S01]  /*0660*/  LDG.E.128 R40, desc[UR6][R18.64+0x12000] ;  /* 0x0120000612287981 */ /* 0x000f22000c1e1d00 */
[----:B------:R-:W-:Y:S01]  /*0670*/  FFMA.FTZ R88, R83, R74, R88 ;  /* 0x0000004a53587223 */ /* 0x000fe20000010058 */
[----:B------:R-:W-:Y:S01]  /*0680*/  FFMA.FTZ R48, R87, R44, R72 ;  /* 0x0000002c57307223 */ /* 0x000fe20000010048 */
[----:B------:R-:W-:-:S02]  /*0690*/  SHF.L.U32 R74, R45, 0x10, RZ ;  /* 0x000000102d4a7819 */ /* 0x000fc400000006ff */
[C---:B------:R-:W-:Y:S02]  /*06a0*/  SHF.L.U32 R44, R50.reuse, 0x10, RZ ;  /* 0x00000010322c7819 */ /* 0x040fe400000006ff */
[----:B------:R-:W-:Y:S01]  /*06b0*/  PRMT R50, R50, 0x7632, R50 ;  /* 0x0000763232327816 */ /* 0x000fe20000000032 */
[----:B------:R-:W-:Y:S01]  /*06c0*/  FFMA.FTZ R74, R87, R74, R88 ;  /* 0x0000004a574a7223 */ /* 0x000fe20000010058 */
[C---:B------:R-:W-:Y:S01]  /*06d0*/  PRMT R45, R46.reuse, 0x7632, R45 ;  /* 0x000076322e2d7816 */ /* 0x040fe2000000002d */
[----:B------:R-:W-:Y:S01]  /*06e0*/  IMAD.U32 R46, R46, 0x10000, RZ ;  /* 0x000100002e2e7824 */ /* 0x000fe200078e00ff */
[----:B------:R-:W-:Y:S01]  /*06f0*/  SHF.L.U32 R50, R50, 0x10, RZ ;  /* 0x0000001032327819 */ /* 0x000fe200000006ff */
[C---:B------:R-:W-:Y:S01]  /*0700*/  FFMA.FTZ R44, R81.reuse, R44, R48 ;  /* 0x0000002c512c7223 */ /* 0x040fe20000010030 */
[C---:B------:R-:W-:Y:S01]  /*0710*/  PRMT R73, R52.reuse, 0x7632, R73 ;  /* 0x0000763234497816 */ /* 0x040fe20000000049 */
[----:B------:R-:W-:Y:S01]  /*0720*/  FFMA.FTZ R49, R81, R46, R74 ;  /* 0x0000002e51317223 */ /* 0x000fe2000001004a */
[----:B------:R-:W-:-:S02]  /*0730*/  SHF.L.U32 R52, R52, 0x10, RZ ;  /* 0x0000001034347819 */ /* 0x000fc400000006ff */
[----:B------:R-:W-:Y:S01]  /*0740*/  SHF.L.U32 R48, R45, 0x10, RZ ;  /* 0x000000102d307819 */ /* 0x000fe200000006ff */
[----:B------:R-:W-:Y:S01]  /*0750*/  FFMA.FTZ R45, R85, R50, R44 ;  /* 0x00000032552d7223 */ /* 0x000fe2000001002c */
[----:B------:R-:W-:Y:S01]  /*0760*/  SHF.L.U32 R44, R53, 0x10, RZ ;  /* 0x00000010352c7819 */ /* 0x000fe200000006ff */
[----:B------:R-:W-:Y:S01]  /*0770*/  FFMA.FTZ R75, R3, R52, RZ ;  /* 0x00000034034b7223 */ /* 0x000fe200000100ff */
[----:B------:R-:W-:Y:S01]  /*0780*/  PRMT R53, R53, 0x7632, R53 ;  /* 0x0000763235357816 */ /* 0x000fe20000000035 */
[----:B------:R-:W-:Y:S01]  /*0790*/  FFMA.FTZ R48, R85, R48, R49 ;  /* 0x0000003055307223 */ /* 0x000fe20000010031 */
[----:B------:R-:W-:Y:S01]  /*07a0*/  IMAD.U32 R73, R73, 0x10000, RZ ;  /* 0x0001000049497824 */ /* 0x000fe200078e00ff */
[C---:B------:R-:W-:Y:S02]  /*07b0*/  SHF.L.U32 R49, R47.reuse, 0x10, RZ ;  /* 0x000000102f317819 */ /* 0x040fe400000006ff */
[----:B------:R-:W-:Y:S02]  /*07c0*/  PRMT R52, R47, 0x7632, R52 ;  /* 0x000076322f347816 */ /* 0x000fe40000000034 */
[C---:B------:R-:W-:Y:S01]  /*07d0*/  PRMT R72, R51.reuse, 0x7632, R72 ;  /* 0x0000763233487816 */ /* 0x040fe20000000048 */
[----:B------:R-:W-:Y:S01]  /*07e0*/  FFMA.FTZ R46, R82, R73, R75 ;  /* 0x00000049522e7223 */ /* 0x000fe2000001004b */
[----:B------:R-:W-:-:S02]  /*07f0*/  SHF.L.U32 R51, R51, 0x10, RZ ;  /* 0x0000001033337819 */ /* 0x000fc400000006ff */
        /* <DEDUP_REMOVED lines=9> */
[----:B------:R-:W-:Y:S01]  /*0890*/  SHF.L.U32 R53, R53, 0x10, RZ ;  /* 0x0000001035357819 */ /* 0x000fe200000006ff */
[----:B------:R-:W-:Y:S01]  /*08a0*/  FFMA.FTZ R73, R3, R60, RZ ;  /* 0x0000003c03497223 */ /* 0x000fe200000100ff */
[----:B------:R-:W-:Y:S01]  /*08b0*/  FFMA.FTZ R88, R89, R72, R88 ;  /* 0x0000004859587223 */ /* 0x000fe20000010058 */
[----:B------:R-:W-:Y:S01]  /*08c0*/  FFMA.FTZ R74, R87, R74, R90 ;  /* 0x0000004a574a7223 */ /* 0x000fe2000001005a */
[C---:B------:R-:W-:Y:S01]  /*08d0*/  PRMT R60, R61.reuse, 0x7632, R60 ;  /* 0x000076323d3c7816 */ /* 0x040fe2000000003c */
[----:B------:R-:W-:Y:S01]  /*08e0*/  FFMA.FTZ R90, R82, R53, R73 ;  /* 0x00000035525a7223 */ /* 0x000fe20000010049 */
[----:B------:R-:W-:Y:S01]  /*08f0*/  SHF.L.U32 R72, R61, 0x10, RZ ;  /* 0x000000103d487819 */ /* 0x000fe200000006ff */
[----:B------:R-:W5:Y:S01]  /*0900*/  LDG.E.128 R44, desc[UR6][R18.64+0x15800] ;  /* 0x01580006122c7981 */ /* 0x000f62000c1e1d00 */
[----:B------:R-:W-:Y:S01]  /*0910*/  SHF.L.U32 R60, R60, 0x10, RZ ;  /* 0x000000103c3c7819 */ /* 0x000fe200000006ff */
[----:B------:R-:W-:-:S02]  /*0920*/  IMAD.U32 R52, R54, 0x10000, RZ ;  /* 0x0001000036347824 */ /* 0x000fc400078e00ff */
[----:B------:R-:W-:Y:S01]  /*0930*/  FFMA.FTZ R90, R83, R72, R90 ;  /* 0x00000048535a7223 */ /* 0x000fe2000001005a */
[----:B------:R-:W5:Y:S01]  /*0940*/  LDG.E.128 R48, desc[UR6][R18.64+0x19000] ;  /* 0x0190000612307981 */ /* 0x000f62000c1e1d00 */
[----:B------:R-:W-:Y:S02]  /*0950*/  PRMT R54, R54, 0x7632, R54 ;  /* 0x0000763236367816 */ /* 0x000fe40000000036 */
[C---:B------:R-:W-:Y:S01]  /*0960*/  PRMT R72, R62.reuse, 0x7632, R72 ;  /* 0x000076323e487816 */ /* 0x040fe20000000048 */
[----:B------:R-:W-:Y:S02]  /*0970*/  IMAD.U32 R62, R62, 0x10000, RZ ;  /* 0x000100003e3e7824 */ /* 0x000fe400078e00ff */
[----:B------:R-:W-:Y:S01]  /*0980*/  FFMA.FTZ R60, R87, R60, R90 ;  /* 0x0000003c573c7223 */ /* 0x000fe2000001005a */
[----:B------:R-:W-:Y:S01]  /*0990*/  SHF.L.U32 R54, R54, 0x10, RZ ;  /* 0x0000001036367819 */ /* 0x000fe200000006ff */
[C---:B------:R-:W-:Y:S01]  /*09a0*/  FFMA.FTZ R52, R81.reuse, R52, R74 ;  /* 0x0000003451347223 */ /* 0x040fe2000001004a */
[----:B------:R-:W-:Y:S01]  /*09b0*/  SHF.L.U32 R72, R72, 0x10, RZ ;  /* 0x0000001048487819 */ /* 0x000fe200000006ff */
[----:B------:R-:W-:Y:S01]  /*09c0*/  FFMA.FTZ R62, R81, R62, R60 ;  /* 0x0000003e513e7223 */ /* 0x000fe2000001003c */
[----:B------:R-:W-:Y:S01]  /*09d0*/  SHF.L.U32 R53, R55, 0x10, RZ ;  /* 0x0000001037357819 */ /* 0x000fe200000006ff */
[----:B------:R-:W-:Y:S01]  /*09e0*/  FFMA.FTZ R61, R85, R54, R52 ;  /* 0x00000036553d7223 */ /* 0x000fe20000010034 */
[----:B------:R-:W-:Y:S01]  /*09f0*/  PRMT R60, R55, 0x7632, R60 ;  /* 0x00007632373c7816 */ /* 0x000fe2000000003c */
[--C-:B------:R-:W-:Y:S01]  /*0a00*/  FFMA.FTZ R55, R85, R72, R62.reuse ;  /* 0x0000004855377223 */ /* 0x100fe2000001003e */
[C---:B------:R-:W-:Y:S01]  /*0a10*/  PRMT R62, R56.reuse, 0x7632, R62 ;  /* 0x00007632383e7816 */ /* 0x040fe2000000003e */
[----:B------:R-:W-:-:S02]  /*0a20*/  IMAD.U32 R56, R56, 0x10000, RZ ;  /* 0x0001000038387824 */ /* 0x000fc400078e00ff */
[----:B------:R-:W-:Y:S01]  /*0a30*/  FFMA.FTZ R90, R84, R53, R61 ;  /* 0x00000035545a7223 */ /* 0x000fe2000001003d */
[----:B------:R-:W-:Y:S02]  /*0a40*/  SHF.L.U32 R53, R63, 0x10, RZ ;  /* 0x000000103f357819 */ /* 0x000fe400000006ff */
[----:B------:R-:W-:Y:S01]  /*0a50*/  SHF.L.U32 R73, R62, 0x10, RZ ;  /* 0x000000103e497819 */ /* 0x000fe200000006ff */
[----:B------:R-:W-:Y:S01]  /*0a60*/  FFMA.FTZ R75, R3, R56, RZ ;  /* 0x00000038034b7223 */ /* 0x000fe200000100ff */
[C---:B------:R-:W-:Y:S02]  /*0a70*/  IMAD.U32 R56, R57.reuse, 0x10000, RZ ;  /* 0x0001000039387824 */ /* 0x040fe400078e00ff */
[----:B------:R-:W-:Y:S01]  /*0a80*/  FFMA.FTZ R61, R84, R53, R55 ;  /* 0x00000035543d7223 */ /* 0x000fe20000010037 */
[----:B------:R-:W-:Y:S01]  /*0a90*/  PRMT R57, R57, 0x7632, R57 ;  /* 0x0000763239397816 */ /* 0x000fe20000000039 */
[----:B------:R-:W-:Y:S01]  /*0aa0*/  FFMA.FTZ R62, R82, R73, R75 ;  /* 0x00000049523e7223 */ /* 0x000fe2000001004b */
[----:B------:R-:W5:Y:S01]  /*0ab0*/  LDG.E.128 R52, desc[UR6][R18.64+0x1c800] ;  /* 0x01c8000612347981 */ /* 0x000f62000c1e1d00 */
[----:B------:R-:W-:-:S02]  /*0ac0*/  PRMT R63, R63, 0x7632, R63 ;  /* 0x000076323f3f7816 */ /* 0x000fc4000000003f */
[----:B------:R-:W-:Y:S01]  /*0ad0*/  FFMA.FTZ R62, R83, R56, R62 ;  /* 0x00000038533e7223 */ /* 0x000fe2000001003e */
[----:B------:R-:W-:Y:S02]  /*0ae0*/  SHF.L.U32 R56, R57, 0x10, RZ ;  /* 0x0000001039387819 */ /* 0x000fe400000006ff */
[----:B------:R-:W-:Y:S02]  /*0af0*/  SHF.L.U32 R60, R60, 0x10, RZ ;  /* 0x000000103c3c7819 */ /* 0x000fe400000006ff */
[C---:B------:R-:W-:Y:S01]  /*0b00*/  PRMT R57, R58.reuse, 0x7632, R57 ;  /* 0x000076323a397816 */ /* 0x040fe20000000039 */
        /* <DEDUP_REMOVED lines=8> */
[--C-:B------:R-:W-:Y:S01]  /*0b90*/  FFMA.FTZ R92, R89, R92, R61.reuse ;  /* 0x0000005c595c7223 */ /* 0x100fe2000001003d */
[----:B------:R-:W-:Y:S01]  /*0ba0*/  SHF.L.U32 R75, R72, 0x10, RZ ;  /* 0x00000010484b7819 */ /* 0x000fe200000006ff */
[----:B------:R-:W-:Y:S01]  /*0bb0*/  FFMA.FTZ R91, R3, R64, RZ ;  /* 0x00000040035b7223 */ /* 0x000fe200000100ff */
[----:B------:R-:W-:-:S02]  /*0bc0*/  PRMT R61, R59, 0x7632, R61 ;  /* 0x000076323b3d7816 */ /* 0x000fc4000000003d */
[----:B------:R-:W-:Y:S01]  /*0bd0*/  SHF.L.U32 R63, R59, 0x10, RZ ;  /* 0x000000103b3f7819 */ /* 0x000fe200000006ff */
[--C-:B------:R-:W-:Y:S01]  /*0be0*/  FFMA.FTZ R73, R85, R60, R62.reuse ;  /* 0x0000003c55497223 */ /* 0x100fe2000001003e */
[----:B------:R-:W5:Y:S01]  /*0bf0*/  LDG.E.128 R56, desc[UR6][R18.64+0x20000] ;  /* 0x0200000612387981 */ /* 0x000f62000c1e1d00 */
[C---:B------:R-:W-:Y:S01]  /*0c00*/  PRMT R62, R65.reuse, 0x7632, R62 ;  /* 0x00007632413e7816 */ /* 0x040fe2000000003e */
[----:B------:R-:W-:Y:S01]  /*0c10*/  FFMA.FTZ R72, R82, R75, R91 ;  /* 0x0000004b52487223 */ /* 0x000fe2000001005b */
[----:B------:R-:W-:Y:S02]  /*0c20*/  SHF.L.U32 R64, R65, 0x10, RZ ;  /* 0x0000001041407819 */ /* 0x000fe400000006ff */
[C---:B------:R-:W-:Y:S02]  /*0c30*/  PRMT R65, R12.reuse, 0x7632, R65 ;  /* 0x000076320c417816 */ /* 0x040fe40000000041 */
[----:B------:R-:W-:Y:S01]  /*0c40*/  SHF.L.U32 R12, R12, 0x10, RZ ;  /* 0x000000100c0c7819 */ /* 0x000fe200000006ff */
[----:B------:R-:W-:Y:S01]  /*0c50*/  FFMA.FTZ R64, R83, R64, R72 ;  /* 0x0000004053407223 */ /* 0x000fe20000010048 */
[----:B------:R-:W-:Y:S01]  /*0c60*/  SHF.L.U32 R62, R62, 0x10, RZ ;  /* 0x000000103e3e7819 */ /* 0x000fe200000006ff */
[----:B------:R-:W-:Y:S01]  /*0c70*/  FFMA.FTZ R60, R84, R63, R73 ;  /* 0x0000003f543c7223 */ /* 0x000fe20000010049 */
[----:B------:R-:W-:-:S02]  /*0c80*/  IMAD.U32 R96, R61, 0x10000, RZ ;  /* 0x000100003d607824 */ /* 0x000fc400078e00ff */
[----:B------:R-:W-:Y:S01]  /*0c90*/  FFMA.FTZ R73, R3, R12, RZ ;  /* 0x0000000c03497223 */ /* 0x000fe200000100ff */
[C---:B------:R-:W-:Y:S01]  /*0ca0*/  PRMT R12, R66.reuse, 0x7632, R12 ;  /* 0x00007632420c7816 */ /* 0x040fe2000000000c */
[----:B------:R-:W-:Y:S01]  /*0cb0*/  FFMA.FTZ R64, R87, R62, R64 ;  /* 0x0000003e57407223 */ /* 0x000fe20000010040 */
[----:B------:R-:W-:Y:S02]  /*0cc0*/  IMAD.U32 R66, R66, 0x10000, RZ ;  /* 0x0001000042427824 */ /* 0x000fe400078e00ff */
[----:B------:R-:W-:Y:S01]  /*0cd0*/  FFMA.FTZ R96, R89, R96, R60 ;  /* 0x0000006059607223 */ /* 0x000fe2000001003c */
[----:B------:R-:W-:Y:S01]  /*0ce0*/  SHF.L.U32 R65, R65, 0x10, RZ ;  /* 0x0000001041417819 */ /* 0x000fe200000006ff */
[----:B------:R-:W5:Y:S01]  /*0cf0*/  LDG.E.128 R60, desc[UR6][R18.64+0x23800] ;  /* 0x02380006123c7981 */ /* 0x000f62000c1e1d00 */
[----:B------:R-:W-:Y:S01]  /*0d00*/  SHF.L.U32 R72, R13, 0x10, RZ ;  /* 0x000000100d487819 */ /* 0x000fe200000006ff */
[----:B------:R-:W-:Y:S01]  /*0d10*/  FFMA.FTZ R64, R81, R66, R64 ;  /* 0x0000004251407223 */ /* 0x000fe20000010040 */
[----:B------:R-:W-:-:S02]  /*0d20*/  PRMT R13, R13, 0x7632, R13 ;  /* 0x000076320d0d7816 */ /* 0x000fc4000000000d */
[----:B------:R-:W-:Y:S01]  /*0d30*/  SHF.L.U32 R12, R12, 0x10, RZ ;  /* 0x000000100c0c7819 */ /* 0x000fe200000006ff */
[----:B------:R-:W-:Y:S01]  /*0d40*/  FFMA.FTZ R74, R82, R65, R73 ;  /* 0x00000041524a7223 */ /* 0x000fe20000010049 */
[----:B------:R-:W-:Y:S01]  /*0d50*/  SHF.L.U32 R66, R13, 0x10, RZ ;  /* 0x000000100d427819 */ /* 0x000fe200000006ff */
[----:B------:R-:W-:Y:S02]  /*0d60*/  IMAD.U32 R13, R67, 0x10000, RZ ;  /* 0x00010000430d7824 */ /* 0x000fe400078e00ff */
[----:B------:R-:W-:Y:S01]  /*0d70*/  FFMA.FTZ R65, R85, R12, R64 ;  /* 0x0000000c55417223 */ /* 0x000fe20000010040 */
[----:B------:R-:W-:Y:S01]  /*0d80*/  FFMA.FTZ R72, R83, R72, R74 ;  /* 0x0000004853487223 */ /* 0x000fe2000001004a */
[----:B------:R-:W-:Y:S02]  /*0d90*/  PRMT R67, R67, 0x7632, R67 ;  /* 0x0000763243437816 */ /* 0x000fe40000000043 */
[----:B------:R-:W-:Y:S01]  /*0da0*/  FFMA.FTZ R12, R84, R13, R65 ;  /* 0x0000000d540c7223 */ /* 0x000fe20000010041 */
[----:B------:R-:W-:-:S02]  /*0db0*/  PRMT R13, R68, 0x7632, R13 ;  /* 0x00007632440d7816 */ /* 0x000fc4000000000d */
[----:B------:R-:W-:Y:S01]  /*0dc0*/  SHF.L.U32 R68, R68, 0x10, RZ ;  /* 0x0000001044447819 */ /* 0x000fe200000006ff */
[----:B------:R-:W-:Y:S01]  /*0dd0*/  FFMA.FTZ R66, R87, R66, R72 ;  /* 0x0000004257427223 */ /* 0x000fe20000010048 */
[C---:B------:R-:W-:Y:S01]  /*0de0*/  SHF.L.U32 R64, R14.reuse, 0x10, RZ ;  /* 0x000000100e407819 */ /* 0x040fe200000006ff */
[----:B------:R-:W-:Y:S01]  /*0df0*/  IMAD.U32 R13, R13, 0x10000, RZ ;  /* 0x000100000d0d7824 */ /* 0x000fe200078e00ff */
[----:B------:R-:W-:Y:S01]  /*0e00*/  SHF.L.U32 R98, R67, 0x10, RZ ;  /* 0x0000001043627819 */ /* 0x000fe200000006ff */
[----:B------:R-:W-:Y:S01]  /*0e10*/  FFMA.FTZ R67, R3, R68, RZ ;  /* 0x0000004403437223 */ /* 0x000fe200000100ff */
[----:B------:R-:W-:Y:S01]  /*0e20*/  PRMT R14, R14, 0x7632, R14 ;  /* 0x000076320e0e7816 */ /* 0x000fe2000000000e */
[----:B------:R-:W-:Y:S01]  /*0e30*/  FFMA.FTZ R64, R81, R64, R66 ;  /* 0x0000004051407223 */ /* 0x000fe20000010042 */
[C---:B------:R-:W-:Y:S01]  /*0e40*/  PRMT R65, R69.reuse, 0x7632, R65 ;  /* 0x0000763245417816 */ /* 0x040fe20000000041 */
[----:B------:R-:W-:Y:S01]  /*0e50*/  FFMA.FTZ R68, R82, R13, R67 ;  /* 0x0000000d52447223 */ /* 0x000fe20000010043 */
[----:B------:R-:W-:Y:S01]  /*0e60*/  SHF.L.U32 R66, R69, 0x10, RZ ;  /* 0x0000001045427819 */ /* 0x000fe200000006ff */
[----:B------:R-:W-:Y:S01]  /*0e70*/  IMAD.U32 R91, R71, 0x10000, RZ ;  /* 0x00010000475b7824 */ /* 0x000fe200078e00ff */
[----:B------:R-:W-:Y:S01]  /*0e80*/  SHF.L.U32 R14, R14, 0x10, RZ ;  /* 0x000000100e0e7819 */ /* 0x000fe200000006ff */
[----:B------:R-:W-:Y:S01]  /*0e90*/  FFMA.FTZ R98, R89, R98, R12 ;  /* 0x0000006259627223 */ /* 0x000fe2000001000c */
[----:B------:R-:W-:Y:S01]  /*0ea0*/  SHF.L.U32 R12, R65, 0x10, RZ ;  /* 0x00000010410c7819 */ /* 0x000fe200000006ff */
[----:B------:R-:W-:Y:S01]  /*0eb0*/  FFMA.FTZ R68, R83, R66, R68 ;  /* 0x0000004253447223 */ /* 0x000fe20000010044 */
[----:B------:R-:W5:Y:S01]  /*0ec0*/  LDG.E.128 R72, desc[UR6][R16.64+0x1000] ;  /* 0x0010000610487981 */ /* 0x000f62000c1e1d00 */
[----:B------:R-:W-:Y:S01]  /*0ed0*/  FFMA.FTZ R69, R85, R14, R64 ;  /* 0x0000000e55457223 */ /* 0x000fe20000010040 */
[----:B------:R-:W-:-:S02]  /*0ee0*/  SHF.L.U32 R14, R70, 0x10, RZ ;  /* 0x00000010460e7819 */ /* 0x000fc400000006ff */
[----:B------:R-:W5:Y:S01]  /*0ef0*/  LDG.E.128 R64, desc[UR6][R18.64+0x27000] ;  /* 0x0270000612407981 */ /* 0x000f62000c1e1d00 */
[----:B------:R-:W-:Y:S01]  /*0f00*/  FFMA.FTZ R68, R87, R12, R68 ;  /* 0x0000000c57447223 */ /* 0x000fe20000010044 */
[----:B------:R-:W-:Y:S01]  /*0f10*/  PRMT R70, R70, 0x7632, R70 ;  /* 0x0000763246467816 */ /* 0x000fe20000000046 */
[----:B------:R-:W-:Y:S02]  /*0f20*/  IMAD.U32 R13, R15, 0x10000, RZ ;  /* 0x000100000f0d7824 */ /* 0x000fe400078e00ff */
[--C-:B------:R-:W-:Y:S01]  /*0f30*/  FFMA.FTZ R14, R81, R14, R68.reuse ;  /* 0x0000000e510e7223 */ /* 0x100fe20000010044 */
[----:B------:R-:W-:Y:S02]  /*0f40*/  SHF.L.U32 R70, R70, 0x10, RZ ;  /* 0x0000001046467819 */ /* 0x000fe400000006ff */
[----:B------:R-:W-:Y:S01]  /*0f50*/  PRMT R68, R76, 0x7632, R68 ;  /* 0x000076324c447816 */ /* 0x000fe20000000044 */
[----:B------:R-:W-:Y:S01]  /*0f60*/  FFMA.FTZ R12, R84, R13, R69 ;  /* 0x0000000d540c7223 */ /* 0x000fe20000010045 */
[----:B------:R-:W-:Y:S01]  /*0f70*/  PRMT R13, R71, 0x7632, R13 ;  /* 0x00007632470d7816 */ /* 0x000fe2000000000d */
[----:B------:R-:W-:Y:S01]  /*0f80*/  FFMA.FTZ R93, R85, R70, R14 ;  /* 0x00000046555d7223 */ /* 0x000fe2000001000e */
[----:B------:R-:W-:-:S02]  /*0f90*/  SHF.L.U32 R95, R68, 0x10, RZ ;  /* 0x00000010445f7819 */ /* 0x000fc400000006ff */
[----:B------:R-:W5:Y:S01]  /*0fa0*/  LDG.E.128 R68, desc[UR6][R18.64+0x1000] ;  /* 0x0010000612447981 */ /* 0x000f62000c1e1d00 */
[----:B------:R-:W-:Y:S02]  /*0fb0*/  SHF.L.U32 R76, R76, 0x10, RZ ;  /* 0x000000104c4c7819 */ /* 0x000fe400000006ff */
[----:B------:R-:W-:-:S03]  /*0fc0*/  SHF.L.U32 R14, R77, 0x10, RZ ;  /* 0x000000104d0e7819 */ /* 0x000fc600000006ff */
[----:B------:R-:W-:Y:S01]  /*0fd0*/  FFMA.FTZ R97, R3, R76, RZ ;  /* 0x0000004c03617223 */ /* 0x000fe200000100ff */
        /* <DEDUP_REMOVED lines=9> */
[----:B------:R-:W-:Y:S01]  /*1070*/  FFMA.FTZ R13, R3, R104, RZ ;  /* 0x00000068030d7223 */ /* 0x000fe200000100ff */
[----:B------:R-:W-:Y:S01]  /*1080*/  SHF.L.U32 R3, R4, 0x10, RZ ;  /* 0x0000001004037819 */ /* 0x000fe200000006ff */
[----:B------:R-:W-:Y:S01]  /*1090*/  FFMA.FTZ R94, R89, R94, R12 ;  /* 0x0000005e595e7223 */ /* 0x000fe2000001000c */
[----:B------:R-:W-:-:S02]  /*10a0*/  IMAD.U32 R4, R78, 0x10000, RZ ;  /* 0x000100004e047824 */ /* 0x000fc400078e00ff */
[----:B------:R-:W-:Y:S01]  /*10b0*/  FFMA.FTZ R76, R87, R76, R102 ;  /* 0x0000004c574c7223 */ /* 0x000fe20000010066 */
[----:B------:R-:W-:Y:S01]  /*10c0*/  PRMT R78, R78, 0x7632, R78 ;  /* 0x000076324e4e7816 */ /* 0x000fe2000000004e */
[----:B------:R-:W-:Y:S01]  /*10d0*/  FFMA.FTZ R82, R82, R3, R13 ;  /* 0x0000000352527223 */ /* 0x000fe2000001000d */
[C---:B------:R-:W-:Y:S02]  /*10e0*/  PRMT R12, R5.reuse, 0x7632, R12 ;  /* 0x00007632050c7816 */ /* 0x040fe4000000000c */
[----:B------:R-:W-:Y:S01]  /*10f0*/  SHF.L.U32 R102, R5, 0x10, RZ ;  /* 0x0000001005667819 */ /* 0x000fe200000006ff */
[----:B------:R-:W-:Y:S01]  /*1100*/  FFMA.FTZ R4, R81, R4, R76 ;  /* 0x0000000451047223 */ /* 0x000fe2000001004c */
[----:B------:R-:W-:Y:S02]  /*1110*/  SHF.L.U32 R78, R78, 0x10, RZ ;  /* 0x000000104e4e7819 */ /* 0x000fe400000006ff */
[----:B------:R-:W-:Y:S01]  /*1120*/  SHF.L.U32 R76, R12, 0x10, RZ ;  /* 0x000000100c4c7819 */ /* 0x000fe200000006ff */
[----:B------:R-:W-:Y:S01]  /*1130*/  FFMA.FTZ R82, R83, R102, R82 ;  /* 0x0000006653527223 */ /* 0x000fe20000010052 */
[C---:B------:R-:W-:Y:S01]  /*1140*/  PRMT R12, R79.reuse, 0x7632, R12 ;  /* 0x000076324f0c7816 */ /* 0x040fe2000000000c */
[----:B------:R-:W-:-:S02]  /*1150*/  IMAD.U32 R13, R79, 0x10000, RZ ;  /* 0x000100004f0d7824 */ /* 0x000fc400078e00ff */
[----:B------:R-:W-:Y:S01]  /*1160*/  FFMA.FTZ R15, R85, R78, R4 ;  /* 0x0000004e550f7223 */ /* 0x000fe20000010004 */
[----:B------:R-:W-:Y:S02]  /*1170*/  FFMA.FTZ R82, R87, R76, R82 ;  /* 0x0000004c57527223 */ /* 0x000fe40000010052 */
[----:B------:R-:W5:Y:S01]  /*1180*/  LDG.E.128 R76, desc[UR6][R18.64+0x4800] ;  /* 0x00480006124c7981 */ /* 0x000f62000c1e1d00 */
[----:B------:R-:W-:Y:S02]  /*1190*/  SHF.L.U32 R4, R6, 0x10, RZ ;  /* 0x0000001006047819 */ /* 0x000fe400000006ff */
[C---:B------:R-:W-:Y:S02]  /*11a0*/  PRMT R83, R8.reuse, 0x7632, R83 ;  /* 0x0000763208537816 */ /* 0x040fe40000000053 */
[----:B------:R-:W-:Y:S02]  /*11b0*/  SHF.L.U32 R8, R8, 0x10, RZ ;  /* 0x0000001008087819 */ /* 0x000fe400000006ff */
[----:B------:R-:W-:-:S02]  /*11c0*/  PRMT R3, R20, 0x7632, R3 ;  /* 0x0000763214037816 */ /* 0x000fc40000000003 */
[----:B------:R-:W-:Y:S01]  /*11d0*/  SHF.L.U32 R5, R20, 0x10, RZ ;  /* 0x0000001014057819 */ /* 0x000fe200000006ff */
[----:B------:R-:W-:Y:S01]  /*11e0*/  FFMA.FTZ R20, R81, R4, R82 ;  /* 0x0000000451147223 */ /* 0x000fe20000010052 */
[----:B------:R-:W-:Y:S01]  /*11f0*/  FFMA.FTZ R91, R84, R91, R93 ;  /* 0x0000005b545b7223 */ /* 0x000fe2000001005d */
[----:B------:R-:W-:Y:S01]  /*1200*/  IMAD.U32 R82, R83, 0x10000, RZ ;  /* 0x0001000053527824 */ /* 0x000fe200078e00ff */
[----:B------:R-:W-:Y:S01]  /*1210*/  SHF.L.U32 R3, R3, 0x10, RZ ;  /* 0x0000001003037819 */ /* 0x000fe200000006ff */
[----:B------:R-:W-:Y:S01]  /*1220*/  FFMA.FTZ R8, R5, R8, R80 ;  /* 0x0000000805087223 */ /* 0x000fe20000010050 */
[----:B------:R-:W-:Y:S01]  /*1230*/  FFMA.FTZ R14, R89, R14, R91 ;  /* 0x0000000e590e7223 */ /* 0x000fe2000001005b */
[----:B------:R-:W-:Y:S02]  /*1240*/  PRMT R6, R6, 0x7632, R6 ;  /* 0x0000763206067816 */ /* 0x000fe40000000006 */
[----:B------:R-:W-:Y:S02]  /*1250*/  FFMA.FTZ R91, R3, R82, R8 ;  /* 0x00000052035b7223 */ /* 0x000fe40000010008 */
[----:B------:R-:W5:Y:S01]  /*1260*/  LDG.E.128 R80, desc[UR6][R18.64+0x8000] ;  /* 0x0080000612507981 */ /* 0x000f62000c1e1d00 */
        /* <DEDUP_REMOVED lines=8> */
[----:B------:R-:W-:-:S02]  /*12f0*/  SHF.L.U32 R9, R7, 0x10, RZ ;  /* 0x0000001007097819 */ /* 0x000fc400000006ff */
[----:B------:R-:W-:Y:S01]  /*1300*/  SHF.L.U32 R13, R13, 0x10, RZ ;  /* 0x000000100d0d7819 */ /* 0x000fe200000006ff */
[----:B------:R-:W-:Y:S01]  /*1310*/  IMAD.U32 R6, R6, 0x10000, RZ ;  /* 0x0001000006067824 */ /* 0x000fe200078e00ff */
[----:B------:R-:W-:Y:S02]  /*1320*/  SHF.L.U32 R15, R24, 0x10, RZ ;  /* 0x00000010180f7819 */ /* 0x000fe400000006ff */
[----:B------:R-:W-:Y:S01]  /*1330*/  PRMT R7, R7, 0x7632, R7 ;  /* 0x0000763207077816 */ /* 0x000fe20000000007 */
[----:B------:R-:W-:Y:S01]  /*1340*/  FFMA.FTZ R20, R84, R9, R85 ;  /* 0x0000000954147223 */ /* 0x000fe20000010055 */
[----:B------:R-:W-:Y:S01]  /*1350*/  SHF.L.U32 R12, R12, 0x10, RZ ;  /* 0x000000100c0c7819 */ /* 0x000fe200000006ff */
[----:B------:R-:W-:Y:S01]  /*1360*/  FFMA.FTZ R21, R6, R13, R87 ;  /* 0x0000000d06157223 */ /* 0x000fe20000010057 */
[----:B------:R-:W-:Y:S01]  /*1370*/  PRMT R24, R24, 0x7632, R24 ;  /* 0x0000763218187816 */ /* 0x000fe20000000018 */
[----:B------:R-:W-:Y:S01]  /*1380*/  FFMA.FTZ R104, R5, R15, R86 ;  /* 0x0000000f05687223 */ /* 0x000fe20000010056 */
[C---:B------:R-:W-:Y:S01]  /*1390*/  PRMT R13, R10.reuse, 0x7632, R13 ;  /* 0x000076320a0d7816 */ /* 0x040fe2000000000d */
[----:B------:R-:W5:Y:S01]  /*13a0*/  LDG.E.128 R84, desc[UR6][R18.64+0xb800] ;  /* 0x00b8000612547981 */ /* 0x000f62000c1e1d00 */
        /* <DEDUP_REMOVED lines=14> */
[----:B------:R-:W-:Y:S01]  /*1490*/  PRMT R25, R25, 0x7632, R25 ;  /* 0x0000763219197816 */ /* 0x000fe20000000019 */
[--C-:B------:R-:W-:Y:S01]  /*14a0*/  FFMA.FTZ R15, R4, R9, R13.reuse ;  /* 0x00000009040f7223 */ /* 0x100fe2000001000d */
[----:B------:R-:W-:Y:S01]  /*14b0*/  IMAD.U32 R21, R28, 0x10000, RZ ;  /* 0x000100001c157824 */ /* 0x000fe200078e00ff */
[----:B------:R-:W-:Y:S01]  /*14c0*/  PRMT R13, R11, 0x7632, R13 ;  /* 0x000076320b0d7816 */ /* 0x000fe2000000000d */
        /* <DEDUP_REMOVED lines=9> */
[----:B------:R-:W-:Y:S01]  /*1560*/  PRMT R26, R26, 0x7632, R26 ;  /* 0x000076321a1a7816 */ /* 0x000fe2000000001a */
[----:B------:R-:W5:Y:S01]  /*1570*/  LDG.E.128 R20, desc[UR6][R18.64+0xf000] ;  /* 0x00f0000612147981 */ /* 0x000f62000c1e1d00 */
[----:B------:R-:W-:Y:S01]  /*1580*/  SHF.L.U32 R11, R11, 0x10, RZ ;  /* 0x000000100b0b7819 */ /* 0x000fe200000006ff */
[----:B------:R-:W-:-:S02]  /*1590*/  IMAD.U32 R102, R28, 0x10000, RZ ;  /* 0x000100001c667824 */ /* 0x000fc400078e00ff */
[----:B------:R-:W-:Y:S01]  /*15a0*/  FFMA.FTZ R28, R8, R13, R15 ;  /* 0x0000000d081c7223 */ /* 0x000fe2000001000f */
        /* <DEDUP_REMOVED lines=12> */
[----:B--2---:R-:W-:Y:S01]  /*1670*/  SHF.L.U32 R25, R32, 0x10, RZ ;  /* 0x0000001020197819 */ /* 0x004fe200000006ff */
[----:B------:R-:W-:Y:S01]  /*1680*/  FFMA.FTZ R13, R6, R13, R29 ;  /* 0x0000000d060d7223 */ /* 0x000fe2000001001d */
[----:B------:R-:W-:Y:S02]  /*1690*/  PRMT R30, R30, 0x7632, R30 ;  /* 0x000076321e1e7816 */ /* 0x000fe4000000001e */
[----:B------:R-:W-:Y:S02]  /*16a0*/  PRMT R32, R32, 0x7632, R32 ;  /* 0x0000763220207816 */ /* 0x000fe40000000020 */
[----:B------:R-:W-:Y:S01]  /*16b0*/  SHF.L.U32 R24, R27, 0x10, RZ ;  /* 0x000000101b187819 */ /* 0x000fe200000006ff */
[----:B------:R-:W-:Y:S01]  /*16c0*/  FFMA.FTZ R102, R8, R15, R13 ;  /* 0x0000000f08667223 */ /* 0x000fe2000001000d */
[----:B------:R-:W-:Y:S01]  /*16d0*/  SHF.L.U32 R32, R32, 0x10, RZ ;  /* 0x0000001020207819 */ /* 0x000fe200000006ff */
[----:B------:R-:W-:-:S02]  /*16e0*/  IMAD.U32 R30, R30, 0x10000, RZ ;  /* 0x000100001e1e7824 */ /* 0x000fc400078e00ff */
[----:B------:R-:W-:Y:S01]  /*16f0*/  FFMA.FTZ R100, R5, R25, R100 ;  /* 0x0000001905647223 */ /* 0x000fe20000010064 */
[----:B------:R-:W-:Y:S02]  /*1700*/  FFMA.FTZ R89, R11, R24, R26 ;  /* 0x000000180b597223 */ /* 0x000fe4000001001a */
[----:B------:R-:W2:Y:S01]  /*1710*/  LDG.E.128 R24, desc[UR6][R18.64+0x12800] ;  /* 0x0128000612187981 */ /* 0x000ea2000c1e1d00 */
[----:B------:R-:W-:Y:S01]  /*1720*/  SHF.L.U32 R28, R31, 0x10, RZ ;  /* 0x000000101f1c7819 */ /* 0x000fe200000006ff */
[----:B------:R-:W-:Y:S01]  /*1730*/  FFMA.FTZ R30, R7, R30, R102 ;  /* 0x0000001e071e7223 */ /* 0x000fe20000010066 */
[----:B------:R-:W-:Y:S01]  /*1740*/  SHF.L.U32 R15, R33, 0x10, RZ ;  /* 0x00000010210f7819 */ /* 0x000fe200000006ff */
[----:B------:R-:W-:Y:S01]  /*1750*/  FFMA.FTZ R29, R3, R32, R100 ;  /* 0x00000020031d7223 */ /* 0x000fe20000010064 */
[----:B------:R-:W-:Y:S01]  /*1760*/  PRMT R13, R31, 0x7632, R13 ;  /* 0x000076321f0d7816 */ /* 0x000fe2000000000d */
[----:B------:R-:W-:Y:S02]  /*1770*/  FFMA.FTZ R32, R9, R28, R30 ;  /* 0x0000001c09207223 */ /* 0x000fe4000001001e */
[----:B------:R-:W-:-:S02]  /*1780*/  FFMA.FTZ R15, R4, R15, R29 ;  /* 0x0000000f040f7223 */ /* 0x000fc4000001001d */
[----:B------:R-:W2:Y:S01]  /*1790*/  LDG.E.128 R28, desc[UR6][R18.64+0x16000] ;  /* 0x01600006121c7981 */ /* 0x000ea2000c1e1d00 */
[----:B------:R-:W-:Y:S01]  /*17a0*/  PRMT R33, R33, 0x7632, R33 ;  /* 0x0000763221217816 */ /* 0x000fe20000000021 */
[C---:B---3--:R-:W-:Y:S01]  /*17b0*/  IMAD.U32 R91, R36.reuse, 0x10000, RZ ;  /* 0x00010000245b7824 */ /* 0x048fe200078e00ff */
[----:B------:R-:W-:Y:S02]  /*17c0*/  PRMT R36, R36, 0x7632, R36 ;  /* 0x0000763224247816 */ /* 0x000fe40000000024 */
[----:B------:R-:W-:Y:S01]  /*17d0*/  SHF.L.U32 R33, R33, 0x10, RZ ;  /* 0x0000001021217819 */ /* 0x000fe200000006ff */
[----:B------:R-:W-:Y:S01]  /*17e0*/  FFMA.FTZ R100, R5, R91, R90 ;  /* 0x0000005b05647223 */ /* 0x000fe2000001005a */
[----:B------:R-:W-:Y:S02]  /*17f0*/  SHF.L.U32 R36, R36, 0x10, RZ ;  /* 0x0000001024247819 */ /* 0x000fe400000006ff */
[----:B------:R-:W-:Y:S01]  /*1800*/  SHF.L.U32 R90, R13, 0x10, RZ ;  /* 0x000000100d5a7819 */ /* 0x000fe200000006ff */
[----:B------:R-:W-:-:S02]  /*1810*/  IMAD.U32 R13, R34, 0x10000, RZ ;  /* 0x00010000220d7824 */ /* 0x000fc400078e00ff */
[----:B------:R-:W-:Y:S01]  /*1820*/  FFMA.FTZ R15, R6, R33, R15 ;  /* 0x00000021060f7223 */ /* 0x000fe2000001000f */
[----:B------:R-:W-:Y:S01]  /*1830*/  SHF.L.U32 R33, R37, 0x10, RZ ;  /* 0x0000001025217819 */ /* 0x000fe200000006ff */
[----:B------:R-:W-:Y:S01]  /*1840*/  FFMA.FTZ R91, R3, R36, R100 ;  /* 0x00000024035b7223 */ /* 0x000fe20000010064 */
[----:B------:R-:W-:Y:S01]  /*1850*/  FFMA.FTZ R90, R11, R90, R32 ;  /* 0x0000005a0b5a7223 */ /* 0x000fe20000010020 */
[----:B------:R-:W-:Y:S01]  /*1860*/  PRMT R34, R34, 0x7632, R34 ;  /* 0x0000763222227816 */ /* 0x000fe20000000022 */
[----:B------:R-:W-:Y:S01]  /*1870*/  FFMA.FTZ R32, R8, R13, R15 ;  /* 0x0000000d08207223 */ /* 0x000fe2000001000f */
[----:B------:R-:W-:Y:S02]  /*1880*/  PRMT R37, R37, 0x7632, R37 ;  /* 0x0000763225257816 */ /* 0x000fe40000000025 */
[----:B----4-:R-:W-:Y:S01]  /*1890*/  SHF.L.U32 R13, R40, 0x10, RZ ;  /* 0x00000010280d7819 */ /* 0x010fe200000006ff */
[----:B------:R-:W-:Y:S01]  /*18a0*/  FFMA.FTZ R33, R4, R33, R91 ;  /* 0x0000002104217223 */ /* 0x000fe2000001005b */
        /* <DEDUP_REMOVED lines=8> */
[----:B------:R-:W-:-:S02]  /*1930*/  SHF.L.U32 R36, R35, 0x10, RZ ;  /* 0x0000001023247819 */ /* 0x000fc400000006ff */
[----:B------:R-:W3:Y:S01]  /*1940*/  LDG.E.128 R32, desc[UR6][R18.64+0x19800] ;  /* 0x0198000612207981 */ /* 0x000ee2000c1e1d00 */
[C---:B------:R-:W-:Y:S01]  /*1950*/  PRMT R15, R38.reuse, 0x7632, R15 ;  /* 0x00007632260f7816 */ /* 0x040fe2000000000f */
        /* <DEDUP_REMOVED lines=12> */
[----:B------:R-:W-:Y:S01]  /*1a20*/  FFMA.FTZ R41, R6, R93, R41 ;  /* 0x0000005d06297223 */ /* 0x000fe20000010029 */
[----:B------:R-:W-:Y:S01]  /*1a30*/  IMAD.U32 R36, R13, 0x10000, RZ ;  /* 0x000100000d247824 */ /* 0x000fe200078e00ff */
        /* <DEDUP_REMOVED lines=8> */
[----:B------:R-:W-:Y:S01]  /*1ac0*/  IMAD.U32 R100, R43, 0x10000, RZ ;  /* 0x000100002b647824 */ /* 0x000fe200078e00ff */
[C---:B-----5:R-:W-:Y:S01]  /*1ad0*/  PRMT R15, R44.reuse, 0x7632, R15 ;  /* 0x000076322c0f7816 */ /* 0x060fe2000000000f */
[----:B------:R-:W4:Y:S01]  /*1ae0*/  LDG.E.128 R36, desc[UR6][R18.64+0x1d000] ;  /* 0x01d0000612247981 */ /* 0x000f22000c1e1d00 */
[----:B------:R-:W-:Y:S01]  /*1af0*/  SHF.L.U32 R44, R44, 0x10, RZ ;  /* 0x000000102c2c7819 */ /* 0x000fe200000006ff */
[----:B------:R-:W-:Y:S01]  /*1b00*/  FFMA.FTZ R92, R11, R92, R40 ;  /* 0x0000005c0b5c7223 */ /* 0x000fe20000010028 */
[----:B------:R-:W-:Y:S01]  /*1b10*/  FFMA.FTZ R100, R9, R100, R42 ;  /* 0x0000006409647223 */ /* 0x000fe2000001002a */
[----:B------:R-:W-:-:S02]  /*1b20*/  SHF.L.U32 R40, R15, 0x10, RZ ;  /* 0x000000100f287819 */ /* 0x000fc400000006ff */
[----:B------:R-:W-:Y:S01]  /*1b30*/  FFMA.FTZ R44, R5, R44, R96 ;  /* 0x0000002c052c7223 */ /* 0x000fe20000010060 */
[C---:B------:R-:W-:Y:S01]  /*1b40*/  PRMT R42, R48.reuse, 0x7632, R42 ;  /* 0x00007632302a7816 */ /* 0x040fe2000000002a */
[----:B------:R-:W-:Y:S01]  /*1b50*/  IMAD.U32 R15, R45, 0x10000, RZ ;  /* 0x000100002d0f7824 */ /* 0x000fe200078e00ff */
[----:B------:R-:W-:Y:S01]  /*1b60*/  SHF.L.U32 R48, R48, 0x10, RZ ;  /* 0x0000001030307819 */ /* 0x000fe200000006ff */
        /* <DEDUP_REMOVED lines=11> */
[----:B------:R-:W5:Y:S01]  /*1c20*/  LDG.E.128 R40, desc[UR6][R18.64+0x20800] ;  /* 0x0208000612287981 */ /* 0x000f62000c1e1d00 */
[----:B------:R-:W-:Y:S01]  /*1c30*/  SHF.L.U32 R15, R46, 0x10, RZ ;  /* 0x000000102e0f7819 */ /* 0x000fe200000006ff */
[----:B------:R-:W-:Y:S01]  /*1c40*/  FFMA.FTZ R95, R4, R93, R95 ;  /* 0x0000005d045f7223 */ /* 0x000fe2000001005f */
[----:B------:R-:W-:Y:S01]  /*1c50*/  IMAD.U32 R49, R49, 0x10000, RZ ;  /* 0x0001000031317824 */ /* 0x000fe200078e00ff */
[----:B------:R-:W-:Y:S02]  /*1c60*/  PRMT R46, R46, 0x7632, R46 ;  /* 0x000076322e2e7816 */ /* 0x000fe4000000002e */
[----:B------:R-:W-:Y:S01]  /*1c70*/  PRMT R48, R50, 0x7632, R48 ;  /* 0x0000763232307816 */ /* 0x000fe20000000030 */
[----:B------:R-:W-:Y:S01]  /*1c80*/  FFMA.FTZ R44, R8, R15, R45 ;  /* 0x0000000f082c7223 */ /* 0x000fe2000001002d */
[----:B------:R-:W-:Y:S01]  /*1c90*/  SHF.L.U32 R93, R50, 0x10, RZ ;  /* 0x00000010325d7819 */ /* 0x000fe200000006ff */
[----:B------:R-:W-:Y:S01]  /*1ca0*/  FFMA.FTZ R50, R6, R49, R95 ;  /* 0x0000003106327223 */ /* 0x000fe2000001005f */
[----:B------:R-:W-:-:S02]  /*1cb0*/  SHF.L.U32 R46, R46, 0x10, RZ ;  /* 0x000000102e2e7819 */ /* 0x000fc400000006ff */
[----:B------:R-:W-:Y:S01]  /*1cc0*/  SHF.L.U32 R49, R52, 0x10, RZ ;  /* 0x0000001034317819 */ /* 0x000fe200000006ff */
[----:B------:R-:W-:Y:S01]  /*1cd0*/  IMAD.U32 R96, R48, 0x10000, RZ ;  /* 0x0001000030607824 */ /* 0x000fe200078e00ff */
[----:B------:R-:W-:Y:S01]  /*1ce0*/  PRMT R52, R52, 0x7632, R52 ;  /* 0x0000763234347816 */ /* 0x000fe20000000034 */
[----:B------:R-:W-:Y:S01]  /*1cf0*/  FFMA.FTZ R93, R8, R93, R50 ;  /* 0x0000005d085d7223 */ /* 0x000fe20000010032 */
[----:B------:R-:W-:Y:S01]  /*1d00*/  PRMT R15, R47, 0x7632, R15 ;  /* 0x000076322f0f7816 */ /* 0x000fe2000000000f */
[----:B------:R-:W-:Y:S01]  /*1d10*/  FFMA.FTZ R50, R7, R46, R44 ;  /* 0x0000002e07327223 */ /* 0x000fe2000001002c */
[----:B------:R-:W-:Y:S02]  /*1d20*/  SHF.L.U32 R48, R47, 0x10, RZ ;  /* 0x000000102f307819 */ /* 0x000fe400000006ff */
[----:B------:R-:W5:Y:S01]  /*1d30*/  LDG.E.128 R44, desc[UR6][R18.64+0x24000] ;  /* 0x02400006122c7981 */ /* 0x000f62000c1e1d00 */
[----:B------:R-:W-:Y:S01]  /*1d40*/  FFMA.FTZ R94, R5, R49, R94 ;  /* 0x00000031055e7223 */ /* 0x000fe2000001005e */
[----:B------:R-:W-:-:S02]  /*1d50*/  IMAD.U32 R52, R52, 0x10000, RZ ;  /* 0x0001000034347824 */ /* 0x000fc400078e00ff */
[----:B------:R-:W-:Y:S01]  /*1d60*/  FFMA.FTZ R95, R9, R48, R50 ;  /* 0x00000030095f7223 */ /* 0x000fe20000010032 */
[----:B------:R-:W-:Y:S01]  /*1d70*/  SHF.L.U32 R13, R13, 0x10, RZ ;  /* 0x000000100d0d7819 */ /* 0x000fe200000006ff */
[----:B------:R-:W-:Y:S01]  /*1d80*/  FFMA.FTZ R93, R7, R96, R93 ;  /* 0x00000060075d7223 */ /* 0x000fe2000001005d */
[----:B------:R-:W-:Y:S01]  /*1d90*/  SHF.L.U32 R48, R15, 0x10, RZ ;  /* 0x000000100f307819 */ /* 0x000fe200000006ff */
[----:B------:R-:W-:Y:S02]  /*1da0*/  IMAD.U32 R15, R53, 0x10000, RZ ;  /* 0x00010000350f7824 */ /* 0x000fe400078e00ff */
[----:B------:R-:W-:Y:S01]  /*1db0*/  FFMA.FTZ R49, R3, R52, R94 ;  /* 0x0000003403317223 */ /* 0x000fe2000001005e */
[C---:B------:R-:W-:Y:S02]  /*1dc0*/  SHF.L.U32 R96, R51.reuse, 0x10, RZ ;  /* 0x0000001033607819 */ /* 0x040fe400000006ff */
[----:B------:R-:W-:Y:S01]  /*1dd0*/  PRMT R51, R51, 0x7632, R51 ;  /* 0x0000763233337816 */ /* 0x000fe20000000033 */
[----:B------:R-:W-:Y:S01]  /*1de0*/  FFMA.FTZ R94, R11, R13, R100 ;  /* 0x0000000d0b5e7223 */ /* 0x000fe20000010064 */
[----:B------:R-:W-:Y:S01]  /*1df0*/  FFMA.FTZ R97, R4, R15, R49 ;  /* 0x0000000f04617223 */ /* 0x000fe20000010031 */
[----:B------:R-:W-:-:S02]  /*1e00*/  PRMT R13, R54, 0x7632, R13 ;  /* 0x00007632360d7816 */ /* 0x000fc4000000000d */
[----:B------:R-:W-:Y:S01]  /*1e10*/  SHF.L.U32 R15, R54, 0x10, RZ ;  /* 0x00000010360f7819 */ /* 0x000fe200000006ff */
[----:B------:R-:W-:Y:S01]  /*1e20*/  FFMA.FTZ R93, R9, R96, R93 ;  /* 0x00000060095d7223 */ /* 0x000fe2000001005d */
[----:B------:R-:W-:Y:S02]  /*1e30*/  SHF.L.U32 R50, R51, 0x10, RZ ;  /* 0x0000001033327819 */ /* 0x000fe400000006ff */
        /* <DEDUP_REMOVED lines=8> */
[----:B------:R-:W5:Y:S01]  /*1ec0*/  LDG.E.128 R48, desc[UR6][R18.64+0x27800] ;  /* 0x0278000612307981 */ /* 0x000f62000c1e1d00 */
[----:B------:R-:W-:Y:S01]  /*1ed0*/  PRMT R54, R57, 0x7632, R54 ;  /* 0x0000763239367816 */ /* 0x000fe20000000036 */
[C---:B------:R-:W-:Y:S01]  /*1ee0*/  IMAD.U32 R96, R55.reuse, 0x10000, RZ ;  /* 0x0001000037607824 */ /* 0x040fe200078e00ff */
[----:B------:R-:W-:Y:S01]  /*1ef0*/  PRMT R56, R55, 0x7632, R56 ;  /* 0x0000763237387816 */ /* 0x000fe20000000038 */
[----:B------:R-:W-:Y:S01]  /*1f00*/  FFMA.FTZ R53, R6, R53, R97 ;  /* 0x0000003506357223 */ /* 0x000fe20000010061 */
[----:B------:R-:W-:Y:S01]  /*1f10*/  SHF.L.U32 R57, R57, 0x10, RZ ;  /* 0x0000001039397819 */ /* 0x000fe200000006ff */
[----:B------:R-:W-:-:S02]  /*1f20*/  FFMA.FTZ R55, R3, R52, R14 ;  /* 0x0000003403377223 */ /* 0x000fc4000001000e */
[----:B------:R-:W-:Y:S01]  /*1f30*/  FFMA.FTZ R52, R8, R15, R53 ;  /* 0x0000000f08347223 */ /* 0x000fe20000010035 */
[----:B------:R-:W-:Y:S01]  /*1f40*/  PRMT R15, R60, 0x7632, R15 ;  /* 0x000076323c0f7816 */ /* 0x000fe2000000000f */
[----:B------:R-:W-:Y:S01]  /*1f50*/  FFMA.FTZ R55, R4, R57, R55 ;  /* 0x0000003904377223 */ /* 0x000fe20000010037 */
[----:B------:R-:W-:Y:S02]  /*1f60*/  SHF.L.U32 R57, R60, 0x10, RZ ;  /* 0x000000103c397819 */ /* 0x000fe400000006ff */
[----:B------:R-:W-:-:S03]  /*1f70*/  SHF.L.U32 R98, R15, 0x10, RZ ;  /* 0x000000100f627819 */ /* 0x000fc600000006ff */
[----:B------:R-:W-:Y:S01]  /*1f80*/  FFMA.FTZ R100, R5, R57, R12 ;  /* 0x0000003905647223 */ /* 0x000fe2000001000c */
[----:B------:R-:W-:Y:S01]  /*1f90*/  SHF.L.U32 R14, R13, 0x10, RZ ;  /* 0x000000100d0e7819 */ /* 0x000fe200000006ff */
[----:B------:R-:W-:Y:S01]  /*1fa0*/  IMAD.U32 R13, R54, 0x10000, RZ ;  /* 0x00010000360d7824 */ /* 0x000fe200078e00ff */
[----:B------:R-:W-:Y:S01]  /*1fb0*/  PRMT R99, R61, 0x7632, R99 ;  /* 0x000076323d637816 */ /* 0x000fe20000000063 */
[----:B------:R-:W-:Y:S01]  /*1fc0*/  FFMA.FTZ R101, R3, R98, R100 ;  /* 0x0000006203657223 */ /* 0x000fe20000010064 */
[----:B------:R-:W-:Y:S01]  /*1fd0*/  SHF.L.U32 R61, R61, 0x10, RZ ;  /* 0x000000103d3d7819 */ /* 0x000fe200000006ff */
[----:B------:R-:W-:Y:S02]  /*1fe0*/  IMAD.U32 R57, R58, 0x10000, RZ ;  /* 0x000100003a397824 */ /* 0x000fe400078e00ff */
[----:B------:R-:W-:Y:S01]  /*1ff0*/  FFMA.FTZ R60, R7, R14, R52 ;  /* 0x0000000e073c7223 */ /* 0x000fe20000010034 */
[----:B------:R-:W-:Y:S01]  /*2000*/  FFMA.FTZ R97, R6, R13, R55 ;  /* 0x0000000d06617223 */ /* 0x000fe20000010037 */
[----:B------:R-:W-:Y:S01]  /*2010*/  PRMT R58, R58, 0x7632, R58 ;  /* 0x000076323a3a7816 */ /* 0x000fe2000000003a */
[----:B------:R-:W5:Y:S01]  /*2020*/  LDG.E.128 R52, desc[UR6][R18.64+0x1800] ;  /* 0x0018000612347981 */ /* 0x000f62000c1e1d00 */
[----:B------:R-:W-:Y:S01]  /*2030*/  SHF.L.U32 R99, R99, 0x10, RZ ;  /* 0x0000001063637819 */ /* 0x000fe200000006ff */
[----:B------:R-:W-:-:S02]  /*2040*/  FFMA.FTZ R61, R4, R61, R101 ;  /* 0x0000003d043d7223 */ /* 0x000fc40000010065 */
[----:B------:R-:W5:Y:S01]  /*2050*/  LDG.E.128 R12, desc[UR6][R16.64+0x1800] ;  /* 0x00180006100c7981 */ /* 0x000f62000c1e1d00 */
[----:B------:R-:W-:Y:S01]  /*2060*/  FFMA.FTZ R60, R9, R96, R60 ;  /* 0x00000060093c7223 */ /* 0x000fe2000001003c */
[----:B------:R-:W-:Y:S01]  /*2070*/  SHF.L.U32 R58, R58, 0x10, RZ ;  /* 0x000000103a3a7819 */ /* 0x000fe200000006ff */
[----:B------:R-:W-:Y:S01]  /*2080*/  FFMA.FTZ R96, R8, R57, R97 ;  /* 0x0000003908607223 */ /* 0x000fe20000010061 */
[----:B------:R-:W-:Y:S01]  /*2090*/  FFMA.FTZ R99, R6, R99, R61 ;  /* 0x0000006306637223 */ /* 0x000fe2000001003d */
[C---:B------:R-:W-:Y:S02]  /*20a0*/  PRMT R57, R62.reuse, 0x7632, R57 ;  /* 0x000076323e397816 */ /* 0x040fe40000000039 */
[----:B------:R-:W-:Y:S01]  /*20b0*/  SHF.L.U32 R61, R62, 0x10, RZ ;  /* 0x000000103e3d7819 */ /* 0x000fe200000006ff */
        /* <DEDUP_REMOVED lines=9> */
[C---:B------:R-:W-:Y:S02]  /*2150*/  SHF.L.U32 R61, R64.reuse, 0x10, RZ ;  /* 0x00000010403d7819 */ /* 0x040fe400000006ff */
[----:B------:R-:W-:Y:S02]  /*2160*/  PRMT R58, R63, 0x7632, R58 ;  /* 0x000076323f3a7816 */ /* 0x000fe4000000003a */
[----:B------:R-:W-:Y:S01]  /*2170*/  PRMT R64, R64, 0x7632, R64 ;  /* 0x0000763240407816 */ /* 0x000fe20000000040 */
[----:B------:R-:W-:Y:S02]  /*2180*/  IMAD.U32 R98, R59, 0x10000, RZ ;  /* 0x000100003b627824 */ /* 0x000fe400078e00ff */
[----:B------:R-:W-:Y:S01]  /*2190*/  FFMA.FTZ R97, R11, R56, R60 ;  /* 0x000000380b617223 */ /* 0x000fe2000001003c */
[----:B------:R-:W-:Y:S01]  /*21a0*/  SHF.L.U32 R58, R58, 0x10, RZ ;  /* 0x000000103a3a7819 */ /* 0x000fe200000006ff */
[----:B------:R-:W-:Y:S01]  /*21b0*/  FFMA.FTZ R59, R9, R62, R96 ;  /* 0x0000003e093b7223 */ /* 0x000fe20000010060 */
[----:B------:R-:W-:Y:S01]  /*21c0*/  FFMA.FTZ R56, R5, R61, R10 ;  /* 0x0000003d05387223 */ /* 0x000fe2000001000a */
[----:B------:R-:W-:-:S02]  /*21d0*/  IMAD.U32 R10, R64, 0x10000, RZ ;  /* 0x00010000400a7824 */ /* 0x000fc400078e00ff */
[C---:B------:R-:W-:Y:S01]  /*21e0*/  FFMA.FTZ R98, R11.reuse, R98, R57 ;  /* 0x000000620b627223 */ /* 0x040fe20000010039 */
[----:B------:R-:W-:Y:S01]  /*21f0*/  FFMA.FTZ R96, R11, R58, R59 ;  /* 0x0000003a0b607223 */ /* 0x000fe2000001003b */
[----:B------:R-:W-:Y:S01]  /*2200*/  PRMT R5, R65, 0x7632, R5 ;  /* 0x0000763241057816 */ /* 0x000fe20000000005 */
[----:B------:R-:W-:Y:S01]  /*2210*/  FFMA.FTZ R63, R3, R10, R56 ;  /* 0x0000000a033f7223 */ /* 0x000fe20000010038 */
[----:B------:R-:W-:Y:S01]  /*2220*/  SHF.L.U32 R65, R65, 0x10, RZ ;  /* 0x0000001041417819 */ /* 0x000fe200000006ff */
[----:B------:R-:W5:Y:S01]  /*2230*/  LDG.E.128 R56, desc[UR6][R18.64+0x5000] ;  /* 0x0050000612387981 */ /* 0x000f62000c1e1d00 */
[----:B------:R-:W-:Y:S01]  /*2240*/  PRMT R60, R68, 0x7632, R60 ;  /* 0x00007632443c7816 */ /* 0x000fe2000000003c */
[----:B------:R-:W-:Y:S01]  /*2250*/  IMAD.U32 R3, R72, 0x10000, RZ ;  /* 0x0001000048037824 */ /* 0x000fe200078e00ff */
[----:B------:R-:W-:Y:S02]  /*2260*/  SHF.L.U32 R68, R68, 0x10, RZ ;  /* 0x0000001044447819 */ /* 0x000fe400000006ff */
[----:B------:R-:W-:Y:S01]  /*2270*/  PRMT R10, R72, 0x7632, R10 ;  /* 0x00007632480a7816 */ /* 0x000fe2000000000a */
[----:B------:R-:W-:Y:S01]  /*2280*/  FFMA.FTZ R63, R4, R65, R63 ;  /* 0x00000041043f7223 */ /* 0x000fe2000001003f */
[----:B------:R-:W-:-:S02]  /*2290*/  SHF.L.U32 R5, R5, 0x10, RZ ;  /* 0x0000001005057819 */ /* 0x000fc400000006ff */
[C---:B------:R-:W-:Y:S02]  /*22a0*/  PRMT R100, R66.reuse, 0x7632, R100 ;  /* 0x0000763242647816 */ /* 0x040fe40000000064 */
[----:B------:R-:W-:Y:S02]  /*22b0*/  SHF.L.U32 R61, R66, 0x10, RZ ;  /* 0x00000010423d7819 */ /* 0x000fe400000006ff */
[C---:B------:R-:W-:Y:S02]  /*22c0*/  PRMT R64, R67.reuse, 0x7632, R64 ;  /* 0x0000763243407816 */ /* 0x040fe40000000040 */
[----:B------:R-:W-:Y:S01]  /*22d0*/  SHF.L.U32 R66, R67, 0x10, RZ ;  /* 0x0000001043427819 */ /* 0x000fe200000006ff */
[----:B------:R-:W-:Y:S01]  /*22e0*/  FFMA.FTZ R67, R3, R68, R88 ;  /* 0x0000004403437223 */ /* 0x000fe20000010058 */
[----:B------:R-:W-:Y:S02]  /*22f0*/  SHF.L.U32 R65, R60, 0x10, RZ ;  /* 0x000000103c417819 */ /* 0x000fe400000006ff */
[----:B------:R-:W-:Y:S01]  /*2300*/  SHF.L.U32 R10, R10, 0x10, RZ ;  /* 0x000000100a0a7819 */ /* 0x000fe200000006ff */
[----:B------:R-:W-:Y:S01]  /*2310*/  FFMA.FTZ R5, R6, R5, R63 ;  /* 0x0000000506057223 */ /* 0x000fe2000001003f */
[----:B------:R-:W-:Y:S01]  /*2320*/  IMAD.U32 R63, R69, 0x10000, RZ ;  /* 0x00010000453f7824 */ /* 0x000fe200078e00ff */
[----:B------:R-:W-:-:S02]  /*2330*/  SHF.L.U32 R88, R73, 0x10, RZ ;  /* 0x0000001049587819 */ /* 0x000fc400000006ff */
[----:B------:R-:W-:Y:S01]  /*2340*/  FFMA.FTZ R65, R10, R65, R67 ;  /* 0x000000410a417223 */ /* 0x000fe20000010043 */
[----:B------:R-:W-:Y:S02]  /*2350*/  PRMT R69, R69, 0x7632, R69 ;  /* 0x0000763245457816 */ /* 0x000fe40000000045 */
[----:B------:R-:W-:Y:S01]  /*2360*/  PRMT R99, R73, 0x7632, R99 ;  /* 0x0000763249637816 */ /* 0x000fe20000000063 */
[----:B------:R-:W-:Y:S01]  /*2370*/  FFMA.FTZ R4, R8, R61, R5 ;  /* 0x0000003d08047223 */ /* 0x000fe20000010005 */
[----:B------:R-:W-:Y:S01]  /*2380*/  FFMA.FTZ R68, R88, R63, R65 ;  /* 0x0000003f58447223 */ /* 0x000fe20000010041 */
[----:B------:R-:W-:Y:S01]  /*2390*/  SHF.L.U32 R100, R100, 0x10, RZ ;  /* 0x0000001064647819 */ /* 0x000fe200000006ff */
[----:B------:R-:W5:Y:S01]  /*23a0*/  LDG.E.128 R60, desc[UR6][R18.64+0x8800] ;  /* 0x00880006123c7981 */ /* 0x000f62000c1e1d00 */
[----:B------:R-:W-:Y:S02]  /*23b0*/  SHF.L.U32 R6, R69, 0x10, RZ ;  /* 0x0000001045067819 */ /* 0x000fe400000006ff */
[----:B------:R-:W-:Y:S01]  /*23c0*/  SHF.L.U32 R99, R99, 0x10, RZ ;  /* 0x0000001063637819 */ /* 0x000fe200000006ff */
[----:B------:R-:W-:Y:S01]  /*23d0*/  IMAD.U32 R5, R70, 0x10000, RZ ;  /* 0x0001000046057824 */ /* 0x000fe200078e00ff */
[----:B------:R-:W-:Y:S01]  /*23e0*/  SHF.L.U32 R8, R74, 0x10, RZ ;  /* 0x000000104a087819 */ /* 0x000fe200000006ff */
[----:B------:R-:W-:-:S02]  /*23f0*/  FFMA.FTZ R4, R7, R100, R4 ;  /* 0x0000006407047223 */ /* 0x000fc40000010004 */
[----:B------:R-:W-:Y:S02]  /*2400*/  FFMA.FTZ R65, R99, R6, R68 ;  /* 0x0000000663417223 */ /* 0x000fe40000010044 */
[----:B------:R-:W-:Y:S02]  /*2410*/  FFMA.FTZ R66, R9, R66, R4 ;  /* 0x0000004209427223 */ /* 0x000fe40000010004 */
[----:B------:R-:W-:Y:S02]  /*2420*/  FFMA.FTZ R67, R8, R5, R65 ;  /* 0x0000000508437223 */ /* 0x000fe40000010041 */
[----:B------:R-:W5:Y:S01]  /*2430*/  LDG.E.128 R4, desc[UR6][R18.64+0xc000] ;  /* 0x00c0000612047981 */ /* 0x000f62000c1e1d00 */
[----:B------:R-:W-:Y:S02]  /*2440*/  PRMT R70, R70, 0x7632, R70 ;  /* 0x0000763246467816 */ /* 0x000fe40000000046 */
[----:B------:R-:W-:Y:S02]  /*2450*/  PRMT R74, R74, 0x7632, R74 ;  /* 0x000076324a4a7816 */ /* 0x000fe4000000004a */
[----:B------:R-:W-:-:S02]  /*2460*/  SHF.L.U32 R65, R70, 0x10, RZ ;  /* 0x0000001046417819 */ /* 0x000fc400000006ff */
[----:B------:R-:W-:Y:S01]  /*2470*/  PRMT R68, R76, 0x7632, R68 ;  /* 0x000076324c447816 */ /* 0x000fe20000000044 */
[----:B------:R-:W-:Y:S01]  /*2480*/  IMAD.U32 R100, R74, 0x10000, RZ ;  /* 0x000100004a647824 */ /* 0x000fe200078e00ff */
[----:B------:R-:W-:-:S03]  /*2490*/  SHF.L.U32 R76, R76, 0x10, RZ ;  /* 0x000000104c4c7819 */ /* 0x000fc600000006ff */
[----:B------:R-:W-:Y:S01]  /*24a0*/  FFMA.FTZ R70, R100, R65, R67 ;  /* 0x0000004164467223 */ /* 0x000fe20000010043 */
[----:B------:R-:W-:Y:S01]  /*24b0*/  SHF.L.U32 R65, R68, 0x10, RZ ;  /* 0x0000001044417819 */ /* 0x000fe200000006ff */
[----:B------:R-:W-:Y:S01]  /*24c0*/  FFMA.FTZ R89, R3, R76, R89 ;  /* 0x0000004c03597223 */ /* 0x000fe20000010059 */
[----:B------:R-:W-:Y:S01]  /*24d0*/  SHF.L.U32 R68, R71, 0x10, RZ ;  /* 0x0000001047447819 */ /* 0x000fe200000006ff */
[----:B------:R-:W-:Y:S01]  /*24e0*/  IMAD.U32 R9, R75, 0x10000, RZ ;  /* 0x000100004b097824 */ /* 0x000fe200078e00ff */
[----:B------:R-:W-:Y:S01]  /*24f0*/  SHF.L.U32 R67, R77, 0x10, RZ ;  /* 0x000000104d437819 */ /* 0x000fe200000006ff */
[----:B------:R-:W-:Y:S02]  /*2500*/  FFMA.FTZ R89, R10, R65, R89 ;  /* 0x000000410a597223 */ /* 0x000fe40000010059 */
[----:B------:R-:W-:Y:S01]  /*2510*/  FFMA.FTZ R65, R9, R68, R70 ;  /* 0x0000004409417223 */ /* 0x000fe20000010046 */
[----:B------:R-:W-:Y:S01]  /*2520*/  SHF.L.U32 R69, R80, 0x10, RZ ;  /* 0x0000001050457819 */ /* 0x000fe200000006ff */
[----:B------:R-:W-:Y:S01]  /*2530*/  FFMA.FTZ R70, R88, R67, R89 ;  /* 0x0000004358467223 */ /* 0x000fe20000010059 */
[----:B------:R-:W-:-:S02]  /*2540*/  PRMT R67, R80, 0x7632, R67 ;  /* 0x0000763250437816 */ /* 0x000fc40000000043 */
[----:B------:R-:W-:Y:S02]  /*2550*/  PRMT R75, R75, 0x7632, R75 ;  /* 0x000076324b4b7816 */ /* 0x000fe4000000004b */
[----:B------:R-:W-:Y:S02]  /*2560*/  PRMT R71, R71, 0x7632, R71 ;  /* 0x0000763247477816 */ /* 0x000fe40000000047 */
[----:B------:R-:W-:Y:S01]  /*2570*/  PRMT R77, R77, 0x7632, R77 ;  /* 0x000076324d4d7816 */ /* 0x000fe2000000004d */
[----:B------:R-:W-:Y:S01]  /*2580*/  FFMA.FTZ R69, R3, R69, R90 ;  /* 0x0000004503457223 */ /* 0x000fe2000001005a */
[----:B------:R-:W-:Y:S02]  /*2590*/  SHF.L.U32 R64, R64, 0x10, RZ ;  /* 0x0000001040407819 */ /* 0x000fe400000006ff */
[----:B------:R-:W-:Y:S01]  /*25a0*/  SHF.L.U32 R73, R67, 0x10, RZ ;  /* 0x0000001043497819 */ /* 0x000fe200000006ff */
[----:B------:R-:W-:Y:S01]  /*25b0*/  IMAD.U32 R71, R71, 0x10000, RZ ;  /* 0x0001000047477824 */ /* 0x000fe200078e00ff */
[----:B------:R-:W-:-:S02]  /*25c0*/  SHF.L.U32 R80, R75, 0x10, RZ ;  /* 0x000000104b507819 */ /* 0x000fc400000006ff */
[----:B------:R-:W-:Y:S01]  /*25d0*/  SHF.L.U32 R68, R77, 0x10, RZ ;  /* 0x000000104d447819 */ /* 0x000fe200000006ff */
[----:B------:R-:W-:Y:S01]  /*25e0*/  FFMA.FTZ R90, R11, R64, R66 ;  /* 0x000000400b5a7223 */ /* 0x000fe20000010042 */
[----:B------:R-:W-:Y:S01]  /*25f0*/  FFMA.FTZ R73, R10, R73, R69 ;  /* 0x000000490a497223 */ /* 0x000fe20000010045 */
[----:B------:R-:W-:Y:S01]  /*2600*/  FFMA.FTZ R11, R80, R71, R65 ;  /* 0x00000047500b7223 */ /* 0x000fe20000010041 */
[----:B------:R-:W-:Y:S01]  /*2610*/  SHF.L.U32 R69, R81, 0x10, RZ ;  /* 0x0000001051457819 */ /* 0x000fe200000006ff */
[----:B------:R-:W-:Y:S01]  /*2620*/  FFMA.FTZ R67, R99, R68, R70 ;  /* 0x0000004463437223 */ /* 0x000fe20000010046 */
[C---:B------:R-:W-:Y:S01]  /*2630*/  PRMT R64, R78.reuse, 0x7632, R64 ;  /* 0x000076324e407816 */ /* 0x040fe20000000040 */
[----:B------:R-:W-:Y:S01]  /*2640*/  IMAD.U32 R65, R78, 0x10000, RZ ;  /* 0x000100004e417824 */ /* 0x000fe200078e00ff */
[----:B------:R-:W-:Y:S01]  /*2650*/  PRMT R81, R81, 0x7632, R81 ;  /* 0x0000763251517816 */ /* 0x000fe20000000051 */
[----:B------:R-:W-:Y:S01]  /*2660*/  FFMA.FTZ R76, R88, R69, R73 ;  /* 0x00000045584c7223 */ /* 0x000fe20000010049 */
[----:B------:R-:W-:Y:S01]  /*2670*/  SHF.L.U32 R69, R64, 0x10, RZ ;  /* 0x0000001040457819 */ /* 0x000fe200000006ff */
[----:B------:R-:W-:-:S02]  /*2680*/  FFMA.FTZ R71, R8, R65, R67 ;  /* 0x0000004108477223 */ /* 0x000fc40000010043 */
[----:B------:R-:W5:Y:S01]  /*2690*/  LDG.E.128 R64, desc[UR6][R18.64+0xf800] ;  /* 0x00f8000612407981 */ /* 0x000f62000c1e1d00 */
[----:B------:R-:W-:Y:S01]  /*26a0*/  IMAD.U32 R74, R81, 0x10000, RZ ;  /* 0x00010000514a7824 */ /* 0x000fe200078e00ff */
        /* <DEDUP_REMOVED lines=8> */
[----:B------:R-:W-:Y:S01]  /*2730*/  FFMA.FTZ R73, R9, R68, R70 ;  /* 0x0000004409497223 */ /* 0x000fe20000010046 */
[----:B------:R-:W-:Y:S01]  /*2740*/  FFMA.FTZ R77, R8, R69, R71 ;  /* 0x00000045084d7223 */ /* 0x000fe20000010047 */
[----:B------:R-:W-:Y:S01]  /*2750*/  PRMT R82, R82, 0x7632, R82 ;  /* 0x0000763252527816 */ /* 0x000fe20000000052 */
[----:B------:R-:W5:Y:S01]  /*2760*/  LDG.E.128 R68, desc[UR6][R18.64+0x13000] ;  /* 0x0130000612447981 */ /* 0x000f62000c1e1d00 */
[C---:B------:R-:W-:Y:S01]  /*2770*/  PRMT R76, R85.reuse, 0x7632, R76 ;  /* 0x00007632554c7816 */ /* 0x040fe2000000004c */
[----:B------:R-:W-:Y:S01]  /*2780*/  FFMA.FTZ R91, R10, R75, R91 ;  /* 0x0000004b0a5b7223 */ /* 0x000fe2000001005b */
[----:B------:R-:W-:Y:S01]  /*2790*/  SHF.L.U32 R85, R85, 0x10, RZ ;  /* 0x0000001055557819 */ /* 0x000fe200000006ff */
[----:B------:R-:W-:Y:S01]  /*27a0*/  IMAD.U32 R75, R82, 0x10000, RZ ;  /* 0x00010000524b7824 */ /* 0x000fe200078e00ff */
[----:B------:R-:W-:Y:S01]  /*27b0*/  PRMT R72, R79, 0x7632, R72 ;  /* 0x000076324f487816 */ /* 0x000fe20000000048 */
[----:B------:R-:W-:-:S02]  /*27c0*/  IMAD.U32 R76, R76, 0x10000, RZ ;  /* 0x000100004c4c7824 */ /* 0x000fc400078e00ff */
        /* <DEDUP_REMOVED lines=11> */
[----:B------:R-:W5:Y:S01]  /*2880*/  LDG.E.128 R72, desc[UR6][R18.64+0x16800] ;  /* 0x0168000612487981 */ /* 0x000f62000c1e1d00 */
[----:B------:R-:W-:Y:S01]  /*2890*/  SHF.L.U32 R79, R86, 0x10, RZ ;  /* 0x00000010564f7819 */ /* 0x000fe200000006ff */
[----:B------:R-:W-:Y:S01]  /*28a0*/  IMAD.U32 R89, R76, 0x10000, RZ ;  /* 0x000100004c597824 */ /* 0x000fe200078e00ff */
[----:B------:R-:W-:Y:S01]  /*28b0*/  PRMT R86, R86, 0x7632, R86 ;  /* 0x0000763256567816 */ /* 0x000fe20000000056 */
[----:B------:R-:W-:Y:S01]  /*28c0*/  FFMA.FTZ R91, R3, R20, R92 ;  /* 0x00000014035b7223 */ /* 0x000fe2000001005c */
[----:B------:R-:W-:Y:S01]  /*28d0*/  FFMA.FTZ R82, R80, R83, R77 ;  /* 0x0000005350527223 */ /* 0x000fe2000001004d */
[C---:B------:R-:W-:Y:S01]  /*28e0*/  PRMT R83, R21.reuse, 0x7632, R83 ;  /* 0x0000763215537816 */ /* 0x040fe20000000053 */
[----:B------:R-:W-:Y:S01]  /*28f0*/  FFMA.FTZ R79, R8, R79, R85 ;  /* 0x0000004f084f7223 */ /* 0x000fe20000010055 */
[----:B------:R-:W-:Y:S01]  /*2900*/  SHF.L.U32 R77, R86, 0x10, RZ ;  /* 0x00000010564d7819 */ /* 0x000fe200000006ff */
[----:B------:R-:W-:Y:S01]  /*2910*/  FFMA.FTZ R89, R10, R89, R91 ;  /* 0x000000590a597223 */ /* 0x000fe2000001005b */
[----:B------:R-:W-:Y:S01]  /*2920*/  SHF.L.U32 R21, R21, 0x10, RZ ;  /* 0x0000001015157819 */ /* 0x000fe200000006ff */
[----:B------:R-:W-:Y:S01]  /*2930*/  IMAD.U32 R84, R83, 0x10000, RZ ;  /* 0x0001000053547824 */ /* 0x000fe200078e00ff */
[C---:B------:R-:W-:Y:S01]  /*2940*/  PRMT R20, R87.reuse, 0x7632, R20 ;  /* 0x0000763257147816 */ /* 0x040fe20000000014 */
[----:B------:R-:W-:Y:S01]  /*2950*/  FFMA.FTZ R78, R100, R77, R79 ;  /* 0x0000004d644e7223 */ /* 0x000fe2000001004f */
[----:B------:R-:W-:Y:S01]  /*2960*/  SHF.L.U32 R76, R87, 0x10, RZ ;  /* 0x00000010574c7819 */ /* 0x000fe200000006ff */
[----:B------:R-:W-:Y:S01]  /*2970*/  FFMA.FTZ R86, R88, R21, R89 ;  /* 0x0000001558567223 */ /* 0x000fe20000010059 */
[----:B------:R-:W-:-:S02]  /*2980*/  SHF.L.U32 R83, R20, 0x10, RZ ;  /* 0x0000001014537819 */ /* 0x000fc400000006ff */
[C---:B------:R-:W-:Y:S01]  /*2990*/  SHF.L.U32 R77, R22.reuse, 0x10, RZ ;  /* 0x00000010164d7819 */ /* 0x040fe200000006ff */
[----:B------:R-:W-:Y:S01]  /*29a0*/  FFMA.FTZ R21, R9, R76, R78 ;  /* 0x0000004c09157223 */ /* 0x000fe2000001004e */
[----:B------:R-:W-:Y:S01]  /*29b0*/  FFMA.FTZ R79, R99, R84, R86 ;  /* 0x00000054634f7223 */ /* 0x000fe20000010056 */
[----:B------:R-:W-:Y:S02]  /*29c0*/  PRMT R22, R22, 0x7632, R22 ;  /* 0x0000763216167816 */ /* 0x000fe40000000016 */
[----:B--2---:R-:W-:Y:S01]  /*29d0*/  SHF.L.U32 R20, R24, 0x10, RZ ;  /* 0x0000001018147819 */ /* 0x004fe200000006ff */
[----:B------:R-:W-:Y:S01]  /*29e0*/  FFMA.FTZ R83, R80, R83, R21 ;  /* 0x0000005350537223 */ /* 0x000fe20000010015 */
[----:B------:R-:W-:Y:S01]  /*29f0*/  PRMT R24, R24, 0x7632, R24 ;  /* 0x0000763218187816 */ /* 0x000fe20000000018 */
[----:B------:R-:W-:Y:S01]  /*2a00*/  FFMA.FTZ R85, R8, R77, R79 ;  /* 0x0000004d08557223 */ /* 0x000fe2000001004f */
[----:B------:R-:W-:Y:S01]  /*2a10*/  IMAD.U32 R21, R22, 0x10000, RZ ;  /* 0x0001000016157824 */ /* 0x000fe200078e00ff */
[----:B------:R-:W2:Y:S01]  /*2a20*/  LDG.E.128 R76, desc[UR6][R18.64+0x1a000] ;  /* 0x01a00006124c7981 */ /* 0x000ea2000c1e1d00 */
[----:B------:R-:W-:Y:S01]  /*2a30*/  SHF.L.U32 R87, R24, 0x10, RZ ;  /* 0x0000001018577819 */ /* 0x000fe200000006ff */
[----:B------:R-:W-:Y:S01]  /*2a40*/  FFMA.FTZ R89, R3, R20, R94 ;  /* 0x0000001403597223 */ /* 0x000fe2000001005e */
        /* <DEDUP_REMOVED lines=10> */
[C---:B------:R-:W-:Y:S02]  /*2af0*/  PRMT R84, R23.reuse, 0x7632, R84 ;  /* 0x0000763217547816 */ /* 0x040fe40000000054 */
[----:B------:R-:W-:-:S02]  /*2b00*/  SHF.L.U32 R24, R23, 0x10, RZ ;  /* 0x0000001017187819 */ /* 0x000fc400000006ff */
[----:B------:R-:W2:Y:S01]  /*2b10*/  LDG.E.128 R20, desc[UR6][R18.64+0x1d800] ;  /* 0x01d8000612147981 */ /* 0x000ea2000c1e1d00 */
[C---:B------:R-:W-:Y:S01]  /*2b20*/  PRMT R87, R29.reuse, 0x7632, R87 ;  /* 0x000076321d577816 */ /* 0x040fe20000000057 */
[----:B------:R-:W-:Y:S01]  /*2b30*/  FFMA.FTZ R95, R10, R85, R95 ;  /* 0x000000550a5f7223 */ /* 0x000fe2000001005f */
[----:B------:R-:W-:Y:S01]  /*2b40*/  SHF.L.U32 R29, R29, 0x10, RZ ;  /* 0x000000101d1d7819 */ /* 0x000fe200000006ff */
[----:B------:R-:W-:Y:S01]  /*2b50*/  FFMA.FTZ R85, R99, R28, R92 ;  /* 0x0000001c63557223 */ /* 0x000fe2000001005c */
[C---:B------:R-:W-:Y:S01]  /*2b60*/  IMAD.U32 R25, R26.reuse, 0x10000, RZ ;  /* 0x000100001a197824 */ /* 0x040fe200078e00ff */
[----:B------:R-:W-:Y:S02]  /*2b70*/  PRMT R26, R26, 0x7632, R26 ;  /* 0x000076321a1a7816 */ /* 0x000fe4000000001a */
[----:B------:R-:W-:Y:S01]  /*2b80*/  SHF.L.U32 R28, R87, 0x10, RZ ;  /* 0x00000010571c7819 */ /* 0x000fe200000006ff */
[----:B------:R-:W-:Y:S01]  /*2b90*/  FFMA.FTZ R92, R88, R29, R95 ;  /* 0x0000001d585c7223 */ /* 0x000fe2000001005f */
[----:B------:R-:W-:Y:S01]  /*2ba0*/  FFMA.FTZ R85, R8, R25, R85 ;  /* 0x0000001908557223 */ /* 0x000fe20000010055 */
[----:B------:R-:W-:-:S02]  /*2bb0*/  SHF.L.U32 R25, R26, 0x10, RZ ;  /* 0x000000101a197819 */ /* 0x000fc400000006ff */
[C---:B------:R-:W-:Y:S01]  /*2bc0*/  SHF.L.U32 R87, R30.reuse, 0x10, RZ ;  /* 0x000000101e577819 */ /* 0x040fe200000006ff */
[----:B------:R-:W-:Y:S01]  /*2bd0*/  FFMA.FTZ R89, R99, R28, R92 ;  /* 0x0000001c63597223 */ /* 0x000fe2000001005c */
[----:B------:R-:W-:Y:S01]  /*2be0*/  PRMT R30, R30, 0x7632, R30 ;  /* 0x000076321e1e7816 */ /* 0x000fe2000000001e */
[----:B------:R-:W-:Y:S01]  /*2bf0*/  FFMA.FTZ R29, R9, R24, R86 ;  /* 0x00000018091d7223 */ /* 0x000fe20000010056 */
[----:B------:R-:W-:Y:S01]  /*2c00*/  FFMA.FTZ R26, R100, R25, R85 ;  /* 0x00000019641a7223 */ /* 0x000fe20000010055 */
[C---:B------:R-:W-:Y:S01]  /*2c10*/  IMAD.U32 R24, R27.reuse, 0x10000, RZ ;  /* 0x000100001b187824 */ /* 0x040fe200078e00ff */
[----:B------:R-:W-:Y:S01]  /*2c20*/  SHF.L.U32 R25, R30, 0x10, RZ ;  /* 0x000000101e197819 */ /* 0x000fe200000006ff */
[----:B------:R-:W-:Y:S01]  /*2c30*/  FFMA.FTZ R87, R8, R87, R89 ;  /* 0x0000005708577223 */ /* 0x000fe20000010059 */
[----:B------:R-:W-:Y:S01]  /*2c40*/  PRMT R28, R27, 0x7632, R28 ;  /* 0x000076321b1c7816 */ /* 0x000fe2000000001c */
[----:B------:R-:W-:Y:S01]  /*2c50*/  FFMA.FTZ R30, R9, R24, R26 ;  /* 0x00000018091e7223 */ /* 0x000fe2000001001a */
[----:B---3--:R-:W-:Y:S01]  /*2c60*/  PRMT R27, R32, 0x7632, R27 ;  /* 0x00007632201b7816 */ /* 0x008fe2000000001b */
[----:B------:R-:W-:Y:S01]  /*2c70*/  FFMA.FTZ R26, R100, R25, R87 ;  /* 0x00000019641a7223 */ /* 0x000fe20000010057 */
[----:B------:R-:W-:-:S03]  /*2c80*/  SHF.L.U32 R24, R31, 0x10, RZ ;  /* 0x000000101f187819 */ /* 0x000fc600000006ff */
[----:B------:R-:W-:Y:S02]  /*2c90*/  IMAD.U32 R85, R27, 0x10000, RZ ;  /* 0x000100001b557824 */ /* 0x000fe400078e00ff */
[----:B------:R-:W-:Y:S01]  /*2ca0*/  FFMA.FTZ R92, R9, R24, R26 ;  /* 0x00000018095c7223 */ /* 0x000fe2000001001a */
[----:B------:R-:W-:Y:S01]  /*2cb0*/  SHF.L.U32 R32, R32, 0x10, RZ ;  /* 0x0000001020207819 */ /* 0x000fe200000006ff */
[----:B------:R-:W3:Y:S01]  /*2cc0*/  LDG.E.128 R24, desc[UR6][R18.64+0x21000] ;  /* 0x0210000612187981 */ /* 0x000ee2000c1e1d00 */
[----:B------:R-:W-:-:S03]  /*2cd0*/  PRMT R31, R31, 0x7632, R31 ;  /* 0x000076321f1f7816 */ /* 0x000fc6000000001f */
[----:B------:R-:W-:Y:S01]  /*2ce0*/  FFMA.FTZ R93, R3, R32, R93 ;  /* 0x00000020035d7223 */ /* 0x000fe2000001005d */
        /* <DEDUP_REMOVED lines=10> */
[----:B------:R-:W-:Y:S01]  /*2d90*/  FFMA.FTZ R91, R80, R91, R30 ;  /* 0x0000005b505b7223 */ /* 0x000fe2000001001e */
[----:B------:R-:W-:Y:S01]  /*2da0*/  SHF.L.U32 R29, R34, 0x10, RZ ;  /* 0x00000010221d7819 */ /* 0x000fe200000006ff */
[----:B------:R-:W-:Y:S01]  /*2db0*/  FFMA.FTZ R31, R99, R32, R28 ;  /* 0x00000020631f7223 */ /* 0x000fe2000001001c */
[----:B----4-:R-:W-:-:S02]  /*2dc0*/  PRMT R30, R36, 0x7632, R30 ;  /* 0x00007632241e7816 */ /* 0x010fc4000000001e */
[----:B------:R-:W-:Y:S02]  /*2dd0*/  PRMT R28, R34, 0x7632, R28 ;  /* 0x00007632221c7816 */ /* 0x000fe4000000001c */
[----:B------:R-:W-:Y:S01]  /*2de0*/  SHF.L.U32 R32, R36, 0x10, RZ ;  /* 0x0000001024207819 */ /* 0x000fe200000006ff */
[C---:B------:R-:W-:Y:S01]  /*2df0*/  IMAD.U32 R84, R35.reuse, 0x10000, RZ ;  /* 0x0001000023547824 */ /* 0x040fe200078e00ff */
[----:B------:R-:W-:Y:S01]  /*2e00*/  PRMT R36, R35, 0x7632, R36 ;  /* 0x0000763223247816 */ /* 0x000fe20000000024 */
[----:B------:R-:W-:Y:S01]  /*2e10*/  FFMA.FTZ R35, R8, R29, R31 ;  /* 0x0000001d08237223 */ /* 0x000fe2000001001f */
[----:B------:R-:W-:Y:S01]  /*2e20*/  SHF.L.U32 R33, R28, 0x10, RZ ;  /* 0x000000101c217819 */ /* 0x000fe200000006ff */
[----:B------:R-:W-:Y:S01]  /*2e30*/  FFMA.FTZ R97, R3, R32, R97 ;  /* 0x0000002003617223 */ /* 0x000fe20000010061 */
[----:B------:R-:W-:Y:S02]  /*2e40*/  SHF.L.U32 R85, R30, 0x10, RZ ;  /* 0x000000101e557819 */ /* 0x000fe400000006ff */
[----:B------:R-:W4:Y:S01]  /*2e50*/  LDG.E.128 R28, desc[UR6][R18.64+0x24800] ;  /* 0x02480006121c7981 */ /* 0x000f22000c1e1d00 */
[C---:B------:R-:W-:Y:S01]  /*2e60*/  SHF.L.U32 R87, R37.reuse, 0x10, RZ ;  /* 0x0000001025577819 */ /* 0x040fe200000006ff */
[----:B------:R-:W-:Y:S01]  /*2e70*/  FFMA.FTZ R86, R100, R33, R35 ;  /* 0x0000002164567223 */ /* 0x000fe20000010023 */
[----:B------:R-:W-:Y:S01]  /*2e80*/  FFMA.FTZ R85, R10, R85, R97 ;  /* 0x000000550a557223 */ /* 0x000fe20000010061 */
[----:B------:R-:W4:Y:S01]  /*2e90*/  LDG.E.128 R32, desc[UR6][R18.64+0x28000] ;  /* 0x0280000612207981 */ /* 0x000f22000c1e1d00 */
[----:B------:R-:W-:-:S02]  /*2ea0*/  PRMT R37, R37, 0x7632, R37 ;  /* 0x0000763225257816 */ /* 0x000fc40000000025 */
[----:B------:R-:W-:Y:S01]  /*2eb0*/  FFMA.FTZ R102, R88, R87, R85 ;  /* 0x0000005758667223 */ /* 0x000fe20000010055 */
[C---:B-----5:R-:W-:Y:S02]  /*2ec0*/  SHF.L.U32 R87, R40.reuse, 0x10, RZ ;  /* 0x0000001028577819 */ /* 0x060fe400000006ff */
[----:B------:R-:W-:Y:S01]  /*2ed0*/  IMAD.U32 R94, R37, 0x10000, RZ ;  /* 0x00010000255e7824 */ /* 0x000fe200078e00ff */
[----:B------:R-:W-:Y:S02]  /*2ee0*/  PRMT R40, R40, 0x7632, R40 ;  /* 0x0000763228287816 */ /* 0x000fe40000000028 */
[C---:B------:R-:W-:Y:S01]  /*2ef0*/  PRMT R37, R38.reuse, 0x7632, R37 ;  /* 0x0000763226257816 */ /* 0x040fe20000000025 */
[----:B------:R-:W-:Y:S01]  /*2f00*/  FFMA.FTZ R93, R99, R94, R102 ;  /* 0x0000005e635d7223 */ /* 0x000fe20000010066 */
[----:B------:R-:W-:Y:S01]  /*2f10*/  SHF.L.U32 R85, R38, 0x10, RZ ;  /* 0x0000001026557819 */ /* 0x000fe200000006ff */
[----:B------:R-:W-:Y:S01]  /*2f20*/  FFMA.FTZ R101, R3, R87, R98 ;  /* 0x0000005703657223 */ /* 0x000fe20000010062 */
[----:B------:R-:W-:-:S02]  /*2f30*/  SHF.L.U32 R95, R40, 0x10, RZ ;  /* 0x00000010285f7819 */ /* 0x000fc400000006ff */
[C---:B------:R-:W-:Y:S02]  /*2f40*/  SHF.L.U32 R97, R41.reuse, 0x10, RZ ;  /* 0x0000001029617819 */ /* 0x040fe400000006ff */
[----:B------:R-:W-:Y:S01]  /*2f50*/  PRMT R41, R41, 0x7632, R41 ;  /* 0x0000763229297816 */ /* 0x000fe20000000029 */
[----:B------:R-:W-:Y:S02]  /*2f60*/  IMAD.U32 R87, R37, 0x10000, RZ ;  /* 0x0001000025577824 */ /* 0x000fe400078e00ff */
[----:B------:R-:W-:Y:S01]  /*2f70*/  FFMA.FTZ R85, R8, R85, R93 ;  /* 0x0000005508557223 */ /* 0x000fe2000001005d */
        /* <DEDUP_REMOVED lines=11> */
[----:B------:R-:W-:Y:S01]  /*3030*/  FFMA.FTZ R95, R9, R36, R38 ;  /* 0x00000024095f7223 */ /* 0x000fe20000010026 */
[----:B------:R-:W-:Y:S01]  /*3040*/  SHF.L.U32 R41, R39, 0x10, RZ ;  /* 0x0000001027297819 */ /* 0x000fe200000006ff */
[----:B------:R-:W-:Y:S01]  /*3050*/  FFMA.FTZ R101, R99, R40, R84 ;  /* 0x0000002863657223 */ /* 0x000fe20000010054 */
[----:B------:R-:W5:Y:S01]  /*3060*/  LDG.E.128 R36, desc[UR6][R18.64+0x2000] ;  /* 0x0020000612247981 */ /* 0x000f62000c1e1d00 */
[----:B------:R-:W-:-:S03]  /*3070*/  PRMT R44, R44, 0x7632, R44 ;  /* 0x000076322c2c7816 */ /* 0x000fc6000000002c */
[----:B------:R-:W5:Y:S01]  /*3080*/  LDG.E.128 R84, desc[UR6][R16.64+0x2000] ;  /* 0x0020000610547981 */ /* 0x000f62000c1e1d00 */
[C---:B------:R-:W-:Y:S02]  /*3090*/  SHF.L.U32 R97, R42.reuse, 0x10, RZ ;  /* 0x000000102a617819 */ /* 0x040fe400000006ff */
[----:B------:R-:W-:Y:S01]  /*30a0*/  PRMT R42, R42, 0x7632, R42 ;  /* 0x000076322a2a7816 */ /* 0x000fe2000000002a */
[----:B------:R-:W-:Y:S02]  /*30b0*/  IMAD.U32 R103, R44, 0x10000, RZ ;  /* 0x000100002c677824 */ /* 0x000fe400078e00ff */
[----:B------:R-:W-:Y:S01]  /*30c0*/  FFMA.FTZ R94, R80, R41, R95 ;  /* 0x00000029505e7223 */ /* 0x000fe2000001005f */
[C---:B------:R-:W-:Y:S01]  /*30d0*/  PRMT R40, R45.reuse, 0x7632, R40 ;  /* 0x000076322d287816 */ /* 0x040fe20000000028 */
[----:B------:R-:W-:Y:S01]  /*30e0*/  FFMA.FTZ R97, R8, R97, R101 ;  /* 0x0000006108617223 */ /* 0x000fe20000010065 */
[----:B------:R-:W-:Y:S01]  /*30f0*/  SHF.L.U32 R41, R42, 0x10, RZ ;  /* 0x000000102a297819 */ /* 0x000fe200000006ff */
[----:B------:R-:W-:Y:S01]  /*3100*/  FFMA.FTZ R103, R10, R103, R105 ;  /* 0x000000670a677223 */ /* 0x000fe20000010069 */
[----:B------:R-:W-:-:S02]  /*3110*/  SHF.L.U32 R45, R45, 0x10, RZ ;  /* 0x000000102d2d7819 */ /* 0x000fc400000006ff */
[C---:B------:R-:W-:Y:S02]  /*3120*/  PRMT R95, R48.reuse, 0x7632, R95 ;  /* 0x00007632305f7816 */ /* 0x040fe4000000005f */
[----:B------:R-:W-:Y:S01]  /*3130*/  SHF.L.U32 R48, R48, 0x10, RZ ;  /* 0x0000001030307819 */ /* 0x000fe200000006ff */
[----:B------:R-:W-:Y:S02]  /*3140*/  IMAD.U32 R42, R40, 0x10000, RZ ;  /* 0x00010000282a7824 */ /* 0x000fe400078e00ff */
[----:B------:R-:W-:Y:S01]  /*3150*/  FFMA.FTZ R40, R100, R41, R97 ;  /* 0x0000002964287223 */ /* 0x000fe20000010061 */
[----:B------:R-:W-:Y:S01]  /*3160*/  FFMA.FTZ R44, R88, R45, R103 ;  /* 0x0000002d582c7223 */ /* 0x000fe20000010067 */
[----:B------:R-:W-:Y:S01]  /*3170*/  SHF.L.U32 R41, R95, 0x10, RZ ;  /* 0x000000105f297819 */ /* 0x000fe200000006ff */
[----:B------:R-:W-:Y:S01]  /*3180*/  FFMA.FTZ R45, R3, R48, R90 ;  /* 0x00000030032d7223 */ /* 0x000fe2000001005a */
        /* <DEDUP_REMOVED lines=11> */
[----:B------:R-:W-:-:S02]  /*3240*/  FFMA.FTZ R101, R99, R42, R88 ;  /* 0x0000002a63657223 */ /* 0x000fc40000010058 */
[----:B------:R-:W5:Y:S01]  /*3250*/  LDG.E.128 R40, desc[UR6][R18.64+0x5800] ;  /* 0x0058000612287981 */ /* 0x000f62000c1e1d00 */
[----:B------:R-:W-:Y:S02]  /*3260*/  PRMT R46, R46, 0x7632, R46 ;  /* 0x000076322e2e7816 */ /* 0x000fe4000000002e */
[C---:B------:R-:W-:Y:S02]  /*3270*/  PRMT R44, R52.reuse, 0x7632, R44 ;  /* 0x00007632342c7816 */ /* 0x040fe4000000002c */
[----:B------:R-:W-:Y:S02]  /*3280*/  SHF.L.U32 R52, R52, 0x10, RZ ;  /* 0x0000001034347819 */ /* 0x000fe400000006ff */
[C---:B------:R-:W-:Y:S01]  /*3290*/  PRMT R10, R12.reuse, 0x7632, R10 ;  /* 0x000076320c0a7816 */ /* 0x040fe2000000000a */
[----:B------:R-:W-:Y:S01]  /*32a0*/  IMAD.U32 R12, R12, 0x10000, RZ ;  /* 0x000100000c0c7824 */ /* 0x000fe200078e00ff */
[----:B------:R-:W-:Y:S02]  /*32b0*/  SHF.L.U32 R95, R46, 0x10, RZ ;  /* 0x000000102e5f7819 */ /* 0x000fe400000006ff */
[----:B------:R-:W-:Y:S01]  /*32c0*/  SHF.L.U32 R99, R50, 0x10, RZ ;  /* 0x0000001032637819 */ /* 0x000fe200000006ff */
[----:B------:R-:W-:Y:S01]  /*32d0*/  FFMA.FTZ R52, R12, R52, R11 ;  /* 0x000000340c347223 */ /* 0x000fe2000001000b */
[----:B------:R-:W-:Y:S01]  /*32e0*/  SHF.L.U32 R49, R3, 0x10, RZ ;  /* 0x0000001003317819 */ /* 0x000fe200000006ff */
[----:B------:R-:W-:Y:S01]  /*32f0*/  IMAD.U32 R3, R10, 0x10000, RZ ;  /* 0x000100000a037824 */ /* 0x000fe200078e00ff */
[----:B------:R-:W-:-:S02]  /*3300*/  SHF.L.U32 R46, R44, 0x10, RZ ;  /* 0x000000102c2e7819 */ /* 0x000fc400000006ff */
[----:B------:R-:W-:Y:S01]  /*3310*/  PRMT R50, R50, 0x7632, R50 ;  /* 0x0000763232327816 */ /* 0x000fe20000000032 */
[----:B------:R-:W-:Y:S01]  /*3320*/  FFMA.FTZ R99, R8, R99, R101 ;  /* 0x0000006308637223 */ /* 0x000fe20000010065 */
[----:B------:R-:W-:Y:S01]  /*3330*/  PRMT R48, R13, 0x7632, R48 ;  /* 0x000076320d307816 */ /* 0x000fe20000000030 */
[----:B------:R-:W-:Y:S01]  /*3340*/  FFMA.FTZ R52, R3, R46, R52 ;  /* 0x0000002e03347223 */ /* 0x000fe20000010034 */
[C---:B------:R-:W-:Y:S01]  /*3350*/  PRMT R8, R53.reuse, 0x7632, R8 ;  /* 0x0000763235087816 */ /* 0x040fe20000000008 */
        /* <DEDUP_REMOVED lines=11> */
[----:B------:R-:W-:-:S02]  /*3410*/  FFMA.FTZ R100, R100, R45, R99 ;  /* 0x0000002d64647223 */ /* 0x000fc40000010063 */
[----:B------:R-:W5:Y:S01]  /*3420*/  LDG.E.128 R44, desc[UR6][R18.64+0x9000] ;  /* 0x00900006122c7981 */ /* 0x000f62000c1e1d00 */
[----:B------:R-:W-:Y:S01]  /*3430*/  FFMA.FTZ R99, R48, R53, R95 ;  /* 0x0000003530637223 */ /* 0x000fe2000001005f */
[C---:B------:R-:W-:Y:S02]  /*3440*/  PRMT R10, R54.reuse, 0x7632, R10 ;  /* 0x00007632360a7816 */ /* 0x040fe4000000000a */
[----:B------:R-:W-:Y:S02]  /*3450*/  SHF.L.U32 R53, R54, 0x10, RZ ;  /* 0x0000001036357819 */ /* 0x000fe400000006ff */
[C---:B------:R-:W-:Y:S01]  /*3460*/  PRMT R50, R14.reuse, 0x7632, R50 ;  /* 0x000076320e327816 */ /* 0x040fe20000000032 */
[----:B------:R-:W-:Y:S01]  /*3470*/  IMAD.U32 R14, R14, 0x10000, RZ ;  /* 0x000100000e0e7824 */ /* 0x000fe200078e00ff */
[----:B------:R-:W-:Y:S02]  /*3480*/  SHF.L.U32 R95, R8, 0x10, RZ ;  /* 0x00000010085f7819 */ /* 0x000fe400000006ff */
[----:B------:R-:W-:-:S02]  /*3490*/  SHF.L.U32 R8, R51, 0x10, RZ ;  /* 0x0000001033087819 */ /* 0x000fc400000006ff */
        /* <DEDUP_REMOVED lines=8> */
[----:B------:R-:W-:Y:S01]  /*3520*/  FFMA.FTZ R88, R50, R97, R99 ;  /* 0x0000006132587223 */ /* 0x000fe20000010063 */
[----:B------:R-:W5:Y:S01]  /*3530*/  LDG.E.128 R8, desc[UR6][R18.64+0xc800] ;  /* 0x00c8000612087981 */ /* 0x000f62000c1e1d00 */
[----:B------:R-:W-:Y:S01]  /*3540*/  FFMA.FTZ R90, R12, R90, R81 ;  /* 0x0000005a0c5a7223 */ /* 0x000fe20000010051 */
[----:B------:R-:W-:Y:S01]  /*3550*/  IMAD.U32 R56, R56, 0x10000, RZ ;  /* 0x0001000038387824 */ /* 0x000fe200078e00ff */
[----:B------:R-:W-:-:S02]  /*3560*/  SHF.L.U32 R54, R55, 0x10, RZ ;  /* 0x0000001037367819 */ /* 0x000fc400000006ff */
[----:B------:R-:W-:Y:S02]  /*3570*/  SHF.L.U32 R51, R15, 0x10, RZ ;  /* 0x000000100f337819 */ /* 0x000fe400000006ff */
        /* <DEDUP_REMOVED lines=13> */
[----:B------:R-:W-:Y:S01]  /*3650*/  SHF.L.U32 R15, R15, 0x10, RZ ;  /* 0x000000100f0f7819 */ /* 0x000fe200000006ff */
[----:B------:R-:W-:Y:S01]  /*3660*/  IMAD.U32 R81, R60, 0x10000, RZ ;  /* 0x000100003c517824 */ /* 0x000fe200078e00ff */
        /* <DEDUP_REMOVED lines=9> */
[----:B------:R-:W5:Y:S01]  /*3700*/  LDG.E.128 R52, desc[UR6][R18.64+0x10000] ;  /* 0x0100000612347981 */ /* 0x000f62000c1e1d00 */
[--C-:B------:R-:W-:Y:S01]  /*3710*/  FFMA.FTZ R56, R3, R56, R82.reuse ;  /* 0x0000003803387223 */ /* 0x100fe20000010052 */
[----:B------:R-:W-:Y:S01]  /*3720*/  PRMT R82, R4, 0x7632, R82 ;  /* 0x0000763204527816 */ /* 0x000fe20000000052 */
[----:B------:R-:W-:Y:S01]  /*3730*/  FFMA.FTZ R60, R50, R57, R59 ;  /* 0x00000039323c7223 */ /* 0x000fe2000001003b */
[C---:B------:R-:W-:Y:S01]  /*3740*/  PRMT R57, R61.reuse, 0x7632, R57 ;  /* 0x000076323d397816 */ /* 0x040fe20000000039 */
[----:B------:R-:W-:Y:S01]  /*3750*/  IMAD.U32 R4, R4, 0x10000, RZ ;  /* 0x0001000004047824 */ /* 0x000fe200078e00ff */
[----:B------:R-:W-:-:S02]  /*3760*/  SHF.L.U32 R58, R61, 0x10, RZ ;  /* 0x000000103d3a7819 */ /* 0x000fc400000006ff */
        /* <DEDUP_REMOVED lines=19> */
[----:B------:R-:W-:Y:S01]  /*38a0*/  IMAD.U32 R4, R63, 0x10000, RZ ;  /* 0x000100003f047824 */ /* 0x000fe200078e00ff */
[----:B------:R-:W-:Y:S02]  /*38b0*/  SHF.L.U32 R5, R62, 0x10, RZ ;  /* 0x000000103e057819 */ /* 0x000fe400000006ff */
[----:B------:R-:W-:Y:S01]  /*38c0*/  FFMA.FTZ R81, R14, R81, R83 ;  /* 0x000000510e517223 */ /* 0x000fe20000010053 */
[----:B------:R-:W-:Y:S01]  /*38d0*/  FFMA.FTZ R61, R51, R4, R6 ;  /* 0x00000004333d7223 */ /* 0x000fe20000010006 */
[C---:B------:R-:W-:Y:S02]  /*38e0*/  PRMT R62, R7.reuse, 0x7632, R62 ;  /* 0x00007632073e7816 */ /* 0x040fe4000000003e */
[----:B------:R-:W-:Y:S01]  /*38f0*/  SHF.L.U32 R82, R7, 0x10, RZ ;  /* 0x0000001007527819 */ /* 0x000fe200000006ff */
[----:B------:R-:W-:-:S02]  /*3900*/  FFMA.FTZ R96, R50, R5, R81 ;  /* 0x0000000532607223 */ /* 0x000fc40000010051 */
[----:B------:R-:W5:Y:S01]  /*3910*/  LDG.E.128 R4, desc[UR6][R18.64+0x17000] ;  /* 0x0170000612047981 */ /* 0x000f62000c1e1d00 */
[----:B------:R-:W-:Y:S02]  /*3920*/  PRMT R63, R63, 0x7632, R63 ;  /* 0x000076323f3f7816 */ /* 0x000fe4000000003f */
[C---:B------:R-:W-:Y:S02]  /*3930*/  SHF.L.U32 R81, R64.reuse, 0x10, RZ ;  /* 0x0000001040517819 */ /* 0x040fe400000006ff */
[----:B------:R-:W-:Y:S01]  /*3940*/  PRMT R64, R64, 0x7632, R64 ;  /* 0x0000763240407816 */ /* 0x000fe20000000040 */
[----:B------:R-:W-:Y:S01]  /*3950*/  FFMA.FTZ R60, R51, R90, R60 ;  /* 0x0000005a333c7223 */ /* 0x000fe2000001003c */
[----:B------:R-:W-:Y:S02]  /*3960*/  IMAD.U32 R90, R63, 0x10000, RZ ;  /* 0x000100003f5a7824 */ /* 0x000fe400078e00ff */
[----:B------:R-:W-:Y:S01]  /*3970*/  FFMA.FTZ R63, R51, R82, R96 ;  /* 0x00000052333f7223 */ /* 0x000fe20000010060 */
[----:B------:R-:W-:Y:S01]  /*3980*/  SHF.L.U32 R80, R80, 0x10, RZ ;  /* 0x0000001050507819 */ /* 0x000fe200000006ff */
[----:B------:R-:W-:Y:S01]  /*3990*/  FFMA.FTZ R82, R12, R81, R89 ;  /* 0x000000510c527223 */ /* 0x000fe20000010059 */
[----:B------:R-:W-:Y:S01]  /*39a0*/  SHF.L.U32 R62, R62, 0x10, RZ ;  /* 0x000000103e3e7819 */ /* 0x000fe200000006ff */
[----:B------:R-:W-:-:S02]  /*39b0*/  IMAD.U32 R64, R64, 0x10000, RZ ;  /* 0x0001000040407824 */ /* 0x000fc400078e00ff */
[----:B------:R-:W-:Y:S02]  /*39c0*/  FFMA.FTZ R98, R15, R80, R60 ;  /* 0x000000500f627223 */ /* 0x000fe4000001003c */
[--C-:B------:R-:W-:Y:S01]  /*39d0*/  FFMA.FTZ R64, R3, R64, R82.reuse ;  /* 0x0000004003407223 */ /* 0x100fe20000010052 */
[----:B------:R-:W-:Y:S01]  /*39e0*/  FFMA.FTZ R96, R15, R62, R63 ;  /* 0x0000003e0f607223 */ /* 0x000fe2000001003f */
[C---:B------:R-:W-:Y:S02]  /*39f0*/  PRMT R82, R68.reuse, 0x7632, R82 ;  /* 0x0000763244527816 */ /* 0x040fe40000000052 */
[C---:B------:R-:W-:Y:S02]  /*3a00*/  PRMT R60, R65.reuse, 0x7632, R60 ;  /* 0x00007632413c7816 */ /* 0x040fe4000000003c */
[----:B------:R-:W-:Y:S02]  /*3a10*/  SHF.L.U32 R62, R65, 0x10, RZ ;  /* 0x00000010413e7819 */ /* 0x000fe400000006ff */
[----:B------:R-:W-:-:S02]  /*3a20*/  SHF.L.U32 R68, R68, 0x10, RZ ;  /* 0x0000001044447819 */ /* 0x000fc400000006ff */
[C---:B------:R-:W-:Y:S02]  /*3a30*/  PRMT R81, R66.reuse, 0x7632, R81 ;  /* 0x0000763242517816 */ /* 0x040fe40000000051 */
        /* <DEDUP_REMOVED lines=8> */
[----:B------:R-:W5:Y:S01]  /*3ac0*/  LDG.E.128 R60, desc[UR6][R18.64+0x1a800] ;  /* 0x01a80006123c7981 */ /* 0x000f62000c1e1d00 */
[----:B------:R-:W-:Y:S01]  /*3ad0*/  SHF.L.U32 R68, R69, 0x10, RZ ;  /* 0x0000001045447819 */ /* 0x000fe200000006ff */
[----:B------:R-:W-:Y:S01]  /*3ae0*/  FFMA.FTZ R65, R48, R65, R67 ;  /* 0x0000004130417223 */ /* 0x000fe20000010043 */
[----:B------:R-:W-:Y:S01]  /*3af0*/  FFMA.FTZ R82, R3, R82, R100 ;  /* 0x0000005203527223 */ /* 0x000fe20000010064 */
[----:B------:R-:W-:-:S02]  /*3b00*/  PRMT R64, R69, 0x7632, R64 ;  /* 0x0000763245407816 */ /* 0x000fc40000000040 */
[----:B------:R-:W-:Y:S01]  /*3b10*/  SHF.L.U32 R81, R81, 0x10, RZ ;  /* 0x0000001051517819 */ /* 0x000fe200000006ff */
[----:B------:R-:W-:Y:S01]  /*3b20*/  FFMA.FTZ R65, R14, R83, R65 ;  /* 0x000000530e417223 */ /* 0x000fe20000010041 */
[----:B------:R-:W-:Y:S01]  /*3b30*/  FFMA.FTZ R69, R13, R68, R82 ;  /* 0x000000440d457223 */ /* 0x000fe20000010052 */
[C---:B------:R-:W-:Y:S02]  /*3b40*/  PRMT R68, R72.reuse, 0x7632, R68 ;  /* 0x0000763248447816 */ /* 0x040fe40000000044 */
[----:B------:R-:W-:Y:S01]  /*3b50*/  SHF.L.U32 R83, R72, 0x10, RZ ;  /* 0x0000001048537819 */ /* 0x000fe200000006ff */
[----:B------:R-:W-:Y:S02]  /*3b60*/  IMAD.U32 R67, R64, 0x10000, RZ ;  /* 0x0001000040437824 */ /* 0x000fe400078e00ff */
[----:B------:R-:W-:Y:S01]  /*3b70*/  FFMA.FTZ R64, R50, R81, R65 ;  /* 0x0000005132407223 */ /* 0x000fe20000010041 */
[----:B------:R-:W-:Y:S02]  /*3b80*/  SHF.L.U32 R65, R70, 0x10, RZ ;  /* 0x0000001046417819 */ /* 0x000fe400000006ff */
[----:B------:R-:W-:Y:S01]  /*3b90*/  SHF.L.U32 R72, R68, 0x10, RZ ;  /* 0x0000001044487819 */ /* 0x000fe200000006ff */
[----:B------:R-:W-:Y:S01]  /*3ba0*/  FFMA.FTZ R92, R12, R83, R92 ;  /* 0x000000530c5c7223 */ /* 0x000fe2000001005c */
[----:B------:R-:W-:Y:S01]  /*3bb0*/  PRMT R70, R70, 0x7632, R70 ;  /* 0x0000763246467816 */ /* 0x000fe20000000046 */
[----:B------:R-:W-:-:S02]  /*3bc0*/  FFMA.FTZ R67, R48, R67, R69 ;  /* 0x0000004330437223 */ /* 0x000fc40000010045 */
[----:B------:R-:W-:Y:S01]  /*3bd0*/  FFMA.FTZ R100, R3, R72, R92 ;  /* 0x0000004803647223 */ /* 0x000fe2000001005c */
[C---:B------:R-:W-:Y:S01]  /*3be0*/  PRMT R72, R73.reuse, 0x7632, R72 ;  /* 0x0000763249487816 */ /* 0x040fe20000000048 */
[----:B------:R-:W-:Y:S01]  /*3bf0*/  FFMA.FTZ R81, R14, R65, R67 ;  /* 0x000000410e517223 */ /* 0x000fe20000010043 */
[----:B------:R-:W-:Y:S01]  /*3c00*/  IMAD.U32 R69, R70, 0x10000, RZ ;  /* 0x0001000046457824 */ /* 0x000fe200078e00ff */
[----:B------:R-:W-:Y:S01]  /*3c10*/  SHF.L.U32 R92, R73, 0x10, RZ ;  /* 0x00000010495c7819 */ /* 0x000fe200000006ff */
[----:B------:R-:W-:Y:S02]  /*3c20*/  FFMA.FTZ R68, R51, R66, R64 ;  /* 0x0000004233447223 */ /* 0x000fe40000010040 */
[----:B------:R-:W-:Y:S01]  /*3c30*/  FFMA.FTZ R82, R50, R69, R81 ;  /* 0x0000004532527223 */ /* 0x000fe20000010051 */
[----:B------:R-:W5:Y:S01]  /*3c40*/  LDG.E.128 R64, desc[UR6][R18.64+0x1e000] ;  /* 0x01e0000612407981 */ /* 0x000f62000c1e1d00 */
[----:B------:R-:W-:Y:S02]  /*3c50*/  IMAD.U32 R69, R72, 0x10000, RZ ;  /* 0x0001000048457824 */ /* 0x000fe400078e00ff */
[----:B------:R-:W-:Y:S01]  /*3c60*/  FFMA.FTZ R73, R13, R92, R100 ;  /* 0x0000005c0d497223 */ /* 0x000fe20000010064 */
[----:B------:R-:W-:-:S02]  /*3c70*/  SHF.L.U32 R80, R80, 0x10, RZ ;  /* 0x0000001050507819 */ /* 0x000fc400000006ff */
[----:B------:R-:W-:Y:S01]  /*3c80*/  SHF.L.U32 R70, R71, 0x10, RZ ;  /* 0x0000001047467819 */ /* 0x000fe200000006ff */
[--C-:B------:R-:W-:Y:S01]  /*3c90*/  FFMA.FTZ R83, R48, R69, R73.reuse ;  /* 0x0000004530537223 */ /* 0x100fe20000010049 */
[C---:B------:R-:W-:Y:S02]  /*3ca0*/  PRMT R73, R74.reuse, 0x7632, R73 ;  /* 0x000076324a497816 */ /* 0x040fe40000000049 */
[----:B------:R-:W-:Y:S02]  /*3cb0*/  SHF.L.U32 R81, R74, 0x10, RZ ;  /* 0x000000104a517819 */ /* 0x000fe400000006ff */
[C---:B--2---:R-:W-:Y:S02]  /*3cc0*/  PRMT R74, R76.reuse, 0x7632, R74 ;  /* 0x000076324c4a7816 */ /* 0x044fe4000000004a */
[----:B------:R-:W-:Y:S01]  /*3cd0*/  SHF.L.U32 R76, R76, 0x10, RZ ;  /* 0x000000104c4c7819 */ /* 0x000fe200000006ff */
[----:B------:R-:W-:Y:S01]  /*3ce0*/  FFMA.FTZ R89, R15, R80, R68 ;  /* 0x000000500f597223 */ /* 0x000fe20000010044 */
[----:B------:R-:W-:Y:S01]  /*3cf0*/  PRMT R72, R71, 0x7632, R72 ;  /* 0x0000763247487816 */ /* 0x000fe20000000048 */
[----:B------:R-:W-:Y:S01]  /*3d00*/  FFMA.FTZ R82, R51, R70, R82 ;  /* 0x0000004633527223 */ /* 0x000fe20000010052 */
[----:B------:R-:W-:Y:S01]  /*3d10*/  SHF.L.U32 R80, R74, 0x10, RZ ;  /* 0x000000104a507819 */ /* 0x000fe200000006ff */
[----:B------:R-:W2:Y:S01]  /*3d20*/  LDG.E.128 R68, desc[UR6][R18.64+0x21800] ;  /* 0x0218000612447981 */ /* 0x000ea2000c1e1d00 */
[----:B------:R-:W-:-:S02]  /*3d30*/  IMAD.U32 R73, R73, 0x10000, RZ ;  /* 0x0001000049497824 */ /* 0x000fc400078e00ff */
[----:B------:R-:W-:Y:S01]  /*3d40*/  FFMA.FTZ R81, R14, R81, R83 ;  /* 0x000000510e517223 */ /* 0x000fe20000010053 */
[----:B------:R-:W-:Y:S01]  /*3d50*/  FFMA.FTZ R76, R12, R76, R93 ;  /* 0x0000004c0c4c7223 */ /* 0x000fe2000001005d */
[----:B------:R-:W-:Y:S02]  /*3d60*/  SHF.L.U32 R72, R72, 0x10, RZ ;  /* 0x0000001048487819 */ /* 0x000fe400000006ff */
[----:B------:R-:W-:Y:S01]  /*3d70*/  FFMA.FTZ R74, R50, R73, R81 ;  /* 0x00000049324a7223 */ /* 0x000fe20000010051 */
[----:B------:R-:W-:Y:S01]  /*3d80*/  FFMA.FTZ R76, R3, R80, R76 ;  /* 0x00000050034c7223 */ /* 0x000fe2000001004c */
[C---:B------:R-:W-:Y:S01]  /*3d90*/  PRMT R80, R20.reuse, 0x7632, R80 ;  /* 0x0000763214507816 */ /* 0x040fe20000000050 */
[----:B------:R-:W-:Y:S01]  /*3da0*/  FFMA.FTZ R91, R15, R72, R82 ;  /* 0x000000480f5b7223 */ /* 0x000fe20000010052 */
[----:B------:R-:W-:Y:S02]  /*3db0*/  SHF.L.U32 R81, R20, 0x10, RZ ;  /* 0x0000001014517819 */ /* 0x000fe400000006ff */
[----:B------:R-:W-:-:S02]  /*3dc0*/  SHF.L.U32 R72, R77, 0x10, RZ ;  /* 0x000000104d487819 */ /* 0x000fc400000006ff */
[----:B------:R-:W-:Y:S01]  /*3dd0*/  PRMT R77, R77, 0x7632, R77 ;  /* 0x000076324d4d7816 */ /* 0x000fe2000000004d */
[----:B------:R-:W-:Y:S01]  /*3de0*/  FFMA.FTZ R94, R12, R81, R94 ;  /* 0x000000510c5e7223 */ /* 0x000fe2000001005e */
[----:B------:R-:W-:Y:S01]  /*3df0*/  SHF.L.U32 R80, R80, 0x10, RZ ;  /* 0x0000001050507819 */ /* 0x000fe200000006ff */
[--C-:B------:R-:W-:Y:S01]  /*3e00*/  FFMA.FTZ R73, R13, R72, R76.reuse ;  /* 0x000000480d497223 */ /* 0x100fe2000001004c */
        /* <DEDUP_REMOVED lines=10> */
[----:B------:R-:W2:Y:S01]  /*3eb0*/  LDG.E.128 R72, desc[UR6][R18.64+0x25000] ;  /* 0x0250000612487981 */ /* 0x000ea2000c1e1d00 */
[----:B------:R-:W-:Y:S01]  /*3ec0*/  SHF.L.U32 R81, R76, 0x10, RZ ;  /* 0x000000104c517819 */ /* 0x000fe200000006ff */
[----:B------:R-:W-:Y:S01]  /*3ed0*/  FFMA.FTZ R77, R14, R21, R77 ;  /* 0x000000150e4d7223 */ /* 0x000fe2000001004d */
[----:B------:R-:W-:Y:S01]  /*3ee0*/  FFMA.FTZ R83, R13, R80, R94 ;  /* 0x000000500d537223 */ /* 0x000fe2000001005e */
[----:B------:R-:W-:Y:S01]  /*3ef0*/  SHF.L.U32 R21, R78, 0x10, RZ ;  /* 0x000000104e157819 */ /* 0x000fe200000006ff */
[----:B------:R-:W-:Y:S01]  /*3f00*/  IMAD.U32 R20, R20, 0x10000, RZ ;  /* 0x0001000014147824 */ /* 0x000fe200078e00ff */
[----:B------:R-:W-:Y:S01]  /*3f10*/  PRMT R76, R22, 0x7632, R76 ;  /* 0x00007632164c7816 */ /* 0x000fe2000000004c */
[----:B------:R-:W-:Y:S01]  /*3f20*/  FFMA.FTZ R83, R48, R81, R83 ;  /* 0x0000005130537223 */ /* 0x000fe20000010053 */
[----:B------:R-:W-:Y:S02]  /*3f30*/  IMAD.U32 R81, R22, 0x10000, RZ ;  /* 0x0001000016517824 */ /* 0x000fe400078e00ff */
[----:B------:R-:W-:Y:S01]  /*3f40*/  FFMA.FTZ R92, R15, R20, R92 ;  /* 0x000000140f5c7223 */ /* 0x000fe2000001005c */
[----:B------:R-:W-:Y:S01]  /*3f50*/  FFMA.FTZ R80, R50, R21, R77 ;  /* 0x0000001532507223 */ /* 0x000fe2000001004d */
[----:B------:R-:W-:-:S02]  /*3f60*/  PRMT R20, R79, 0x7632, R20 ;  /* 0x000076324f147816 */ /* 0x000fc40000000014 */
[----:B------:R-:W-:Y:S02]  /*3f70*/  SHF.L.U32 R22, R79, 0x10, RZ ;  /* 0x000000104f167819 */ /* 0x000fe400000006ff */
[----:B------:R-:W-:Y:S02]  /*3f80*/  SHF.L.U32 R21, R76, 0x10, RZ ;  /* 0x000000104c157819 */ /* 0x000fe400000006ff */
[----:B------:R-:W2:Y:S01]  /*3f90*/  LDG.E.128 R76, desc[UR6][R18.64+0x28800] ;  /* 0x02880006124c7981 */ /* 0x000ea2000c1e1d00 */
[C---:B---3--:R-:W-:Y:S02]  /*3fa0*/  PRMT R82, R24.reuse, 0x7632, R82 ;  /* 0x0000763218527816 */ /* 0x048fe40000000052 */
[----:B------:R-:W-:Y:S01]  /*3fb0*/  SHF.L.U32 R24, R24, 0x10, RZ ;  /* 0x0000001018187819 */ /* 0x000fe200000006ff */
[----:B------:R-:W-:Y:S01]  /*3fc0*/  FFMA.FTZ R81, R14, R81, R83 ;  /* 0x000000510e517223 */ /* 0x000fe20000010053 */
[----:B------:R-:W-:Y:S01]  /*3fd0*/  FFMA.FTZ R22, R51, R22, R80 ;  /* 0x0000001633167223 */ /* 0x000fe20000010050 */
[----:B------:R-:W-:-:S02]  /*3fe0*/  IMAD.U32 R82, R82, 0x10000, RZ ;  /* 0x0001000052527824 */ /* 0x000fc400078e00ff */
[----:B------:R-:W-:Y:S01]  /*3ff0*/  FFMA.FTZ R100, R12, R24, R49 ;  /* 0x000000180c647223 */ /* 0x000fe20000010031 */
        /* <DEDUP_REMOVED lines=15> */
[----:B----4-:R-:W-:Y:S01]  /*40f0*/  PRMT R94, R28, 0x7632, R94 ;  /* 0x000076321c5e7816 */ /* 0x010fe2000000005e */
[----:B------:R-:W-:Y:S01]  /*4100*/  FFMA.FTZ R99, R14, R23, R21 ;  /* 0x000000170e637223 */ /* 0x000fe20000010015 */
[----:B------:R-:W-:Y:S01]  /*4110*/  SHF.L.U32 R25, R26, 0x10, RZ ;  /* 0x000000101a197819 */ /* 0x000fe200000006ff */
[----:B------:R-:W3:Y:S01]  /*4120*/  LDG.E.128 R20, desc[UR6][R18.64+0x2800] ;  /* 0x0028000612147981 */ /* 0x000ee2000c1e1d00 */
[----:B------:R-:W-:-:S02]  /*4130*/  IMAD.U32 R28, R28, 0x10000, RZ ;  /* 0x000100001c1c7824 */ /* 0x000fc400078e00ff */
[----:B------:R-:W-:Y:S01]  /*4140*/  FFMA.FTZ R93, R15, R24, R93 ;  /* 0x000000180f5d7223 */ /* 0x000fe2000001005d */
[----:B------:R-:W4:Y:S01]  /*4150*/  LDG.E.128 R80, desc[UR6][R16.64+0x2800] ;  /* 0x0028000610507981 */ /* 0x000f22000c1e1d00 */
[----:B------:R-:W-:Y:S01]  /*4160*/  FFMA.FTZ R26, R50, R25, R99 ;  /* 0x00000019321a7223 */ /* 0x000fe20000010063 */
[----:B------:R-:W-:Y:S01]  /*4170*/  SHF.L.U32 R24, R27, 0x10, RZ ;  /* 0x000000101b187819 */ /* 0x000fe200000006ff */
[----:B------:R-:W-:Y:S01]  /*4180*/  FFMA.FTZ R28, R12, R28, R95 ;  /* 0x0000001c0c1c7223 */ /* 0x000fe2000001005f */
[----:B------:R-:W-:Y:S02]  /*4190*/  SHF.L.U32 R94, R94, 0x10, RZ ;  /* 0x000000105e5e7819 */ /* 0x000fe400000006ff */
[C---:B------:R-:W-:Y:S02]  /*41a0*/  SHF.L.U32 R25, R32.reuse, 0x10, RZ ;  /* 0x0000001020197819 */ /* 0x040fe400000006ff */
        /* <DEDUP_REMOVED lines=12> */
[----:B------:R-:W-:-:S02]  /*4270*/  PRMT R33, R33, 0x7632, R33 ;  /* 0x0000763221217816 */ /* 0x000fc40000000021 */
[----:B------:R-:W-:Y:S01]  /*4280*/  SHF.L.U32 R12, R27, 0x10, RZ ;  /* 0x000000101b0c7819 */ /* 0x000fe200000006ff */
[----:B------:R-:W-:Y:S01]  /*4290*/  FFMA.FTZ R27, R13, R26, R32 ;  /* 0x0000001a0d1b7223 */ /* 0x000fe20000010020 */
[----:B------:R-:W-:Y:S01]  /*42a0*/  FFMA.FTZ R25, R48, R29, R25 ;  /* 0x0000001d30197223 */ /* 0x000fe20000010019 */
[----:B------:R-:W-:Y:S02]  /*42b0*/  SHF.L.U32 R13, R30, 0x10, RZ ;  /* 0x000000101e0d7819 */ /* 0x000fe400000006ff */
[----:B------:R-:W-:Y:S01]  /*42c0*/  SHF.L.U32 R33, R33, 0x10, RZ ;  /* 0x0000001021217819 */ /* 0x000fe200000006ff */
[----:B------:R-:W-:Y:S02]  /*42d0*/  FFMA.FTZ R3, R15, R12, R24 ;  /* 0x0000000c0f037223 */ /* 0x000fe40000010018 */
[----:B------:R-:W-:Y:S02]  /*42e0*/  FFMA.FTZ R29, R14, R13, R25 ;  /* 0x0000000d0e1d7223 */ /* 0x000fe40000010019 */
[----:B------:R-:W-:-:S02]  /*42f0*/  FFMA.FTZ R33, R48, R33, R27 ;  /* 0x0000002130217223 */ /* 0x000fc4000001001b */
[----:B------:R-:W3:Y:S01]  /*4300*/  LDG.E.128 R24, desc[UR6][R18.64+0x6000] ;  /* 0x0060000612187981 */ /* 0x000ee2000c1e1d00 */
[C---:B-----5:R-:W-:Y:S01]  /*4310*/  PRMT R28, R36.reuse, 0x7632, R28 ;  /* 0x00007632241c7816 */ /* 0x060fe2000000001c */
[----:B------:R-:W-:Y:S01]  /*4320*/  IMAD.U32 R95, R36, 0x10000, RZ ;  /* 0x00010000245f7824 */ /* 0x000fe200078e00ff */
[C---:B------:R-:W-:Y:S02]  /*4330*/  PRMT R36, R84.reuse, 0x7632, R36 ;  /* 0x0000763254247816 */ /* 0x040fe40000000024 */
[----:B------:R-:W-:Y:S02]  /*4340*/  SHF.L.U32 R84, R84, 0x10, RZ ;  /* 0x0000001054547819 */ /* 0x000fe400000006ff */
[----:B------:R-:W-:Y:S02]  /*4350*/  PRMT R30, R30, 0x7632, R30 ;  /* 0x000076321e1e7816 */ /* 0x000fe4000000001e */
[C---:B------:R-:W-:Y:S02]  /*4360*/  PRMT R12, R31.reuse, 0x7632, R12 ;  /* 0x000076321f0c7816 */ /* 0x040fe4000000000c */
[----:B------:R-:W-:Y:S01]  /*4370*/  SHF.L.U32 R32, R31, 0x10, RZ ;  /* 0x000000101f207819 */ /* 0x000fe200000006ff */
        /* <DEDUP_REMOVED lines=8> */
[C---:B------:R-:W-:Y:S01]  /*4400*/  SHF.L.U32 R95, R37.reuse, 0x10, RZ ;  /* 0x00000010255f7819 */ /* 0x040fe200000006ff */
[----:B------:R-:W-:Y:S01]  /*4410*/  FFMA.FTZ R88, R50, R13, R29 ;  /* 0x0000000d32587223 */ /* 0x000fe2000001001d */
[----:B------:R-:W-:Y:S01]  /*4420*/  PRMT R14, R37, 0x7632, R14 ;  /* 0x00007632250e7816 */ /* 0x000fe2000000000e */
[C---:B------:R-:W-:Y:S01]  /*4430*/  IMAD.U32 R48, R85.reuse, 0x10000, RZ ;  /* 0x0001000055307824 */ /* 0x040fe200078e00ff */
[----:B------:R-:W-:Y:S01]  /*4440*/  PRMT R37, R85, 0x7632, R37 ;  /* 0x0000763255257816 */ /* 0x000fe20000000025 */
[----:B------:R-:W5:Y:S01]  /*4450*/  LDG.E.128 R28, desc[UR6][R18.64+0x9800] ;  /* 0x00980006121c7981 */ /* 0x000f62000c1e1d00 */
[----:B------:R-:W-:Y:S01]  /*4460*/  SHF.L.U32 R13, R34, 0x10, RZ ;  /* 0x00000010220d7819 */ /* 0x000fe200000006ff */
[----:B------:R-:W-:Y:S01]  /*4470*/  FFMA.FTZ R34, R48, R95, R97 ;  /* 0x0000005f30227223 */ /* 0x000fe20000010061 */
[----:B------:R-:W-:-:S02]  /*4480*/  SHF.L.U32 R14, R14, 0x10, RZ ;  /* 0x000000100e0e7819 */ /* 0x000fc400000006ff */
[----:B------:R-:W-:Y:S01]  /*4490*/  SHF.L.U32 R37, R37, 0x10, RZ ;  /* 0x0000001025257819 */ /* 0x000fe200000006ff */
[----:B------:R-:W-:Y:S01]  /*44a0*/  FFMA.FTZ R33, R50, R13, R33 ;  /* 0x0000000d32217223 */ /* 0x000fe20000010021 */
[C---:B------:R-:W-:Y:S02]  /*44b0*/  PRMT R13, R38.reuse, 0x7632, R13 ;  /* 0x00007632260d7816 */ /* 0x040fe4000000000d */
[----:B------:R-:W-:Y:S01]  /*44c0*/  SHF.L.U32 R85, R38, 0x10, RZ ;  /* 0x0000001026557819 */ /* 0x000fe200000006ff */
[----:B------:R-:W-:Y:S01]  /*44d0*/  FFMA.FTZ R97, R37, R14, R34 ;  /* 0x0000000e25617223 */ /* 0x000fe20000010022 */
[C---:B------:R-:W-:Y:S01]  /*44e0*/  PRMT R38, R86.reuse, 0x7632, R38 ;  /* 0x0000763256267816 */ /* 0x040fe20000000026 */
[----:B------:R-:W-:Y:S01]  /*44f0*/  IMAD.U32 R86, R86, 0x10000, RZ ;  /* 0x0001000056567824 */ /* 0x000fe200078e00ff */
[----:B------:R-:W-:Y:S02]  /*4500*/  SHF.L.U32 R14, R35, 0x10, RZ ;  /* 0x00000010230e7819 */ /* 0x000fe400000006ff */
[----:B------:R-:W-:Y:S01]  /*4510*/  SHF.L.U32 R95, R13, 0x10, RZ ;  /* 0x000000100d5f7819 */ /* 0x000fe200000006ff */
        /* <DEDUP_REMOVED lines=8> */
[----:B------:R-:W-:Y:S01]  /*45a0*/  IMAD.U32 R97, R40, 0x10000, RZ ;  /* 0x0001000028617824 */ /* 0x000fe200078e00ff */
[----:B------:R-:W-:-:S02]  /*45b0*/  SHF.L.U32 R51, R39, 0x10, RZ ;  /* 0x0000001027337819 */ /* 0x000fc400000006ff */
[C---:B------:R-:W-:Y:S01]  /*45c0*/  SHF.L.U32 R50, R87.reuse, 0x10, RZ ;  /* 0x0000001057327819 */ /* 0x040fe200000006ff */
[----:B------:R-:W-:Y:S01]  /*45d0*/  FFMA.FTZ R97, R84, R97, R98 ;  /* 0x0000006154617223 */ /* 0x000fe20000010062 */
[----:B------:R-:W-:Y:S02]  /*45e0*/  SHF.L.U32 R99, R14, 0x10, RZ ;  /* 0x000000100e637819 */ /* 0x000fe400000006ff */
[----:B------:R-:W-:Y:S01]  /*45f0*/  PRMT R39, R87, 0x7632, R39 ;  /* 0x0000763257277816 */ /* 0x000fe20000000027 */
[----:B------:R-:W-:Y:S01]  /*4600*/  FFMA.FTZ R94, R50, R51, R95 ;  /* 0x00000033325e7223 */ /* 0x000fe2000001005f */
[C---:B------:R-:W-:Y:S01]  /*4610*/  PRMT R51, R41.reuse, 0x7632, R51 ;  /* 0x0000763229337816 */ /* 0x040fe20000000033 */
[----:B------:R-:W-:Y:S01]  /*4620*/  FFMA.FTZ R97, R36, R99, R97 ;  /* 0x0000006324617223 */ /* 0x000fe20000010061 */
[----:B------:R-:W-:Y:S01]  /*4630*/  IMAD.U32 R41, R41, 0x10000, RZ ;  /* 0x0001000029297824 */ /* 0x000fe200078e00ff */
[----:B------:R-:W-:Y:S02]  /*4640*/  PRMT R40, R39, 0x7632, R40 ;  /* 0x0000763227287816 */ /* 0x000fe40000000028 */
[----:B------:R-:W-:Y:S01]  /*4650*/  SHF.L.U32 R98, R51, 0x10, RZ ;  /* 0x0000001033627819 */ /* 0x000fe200000006ff */
[----:B------:R-:W-:Y:S01]  /*4660*/  FFMA.FTZ R100, R48, R41, R97 ;  /* 0x0000002930647223 */ /* 0x000fe20000010061 */
[----:B------:R-:W-:-:S02]  /*4670*/  SHF.L.U32 R12, R12, 0x10, RZ ;  /* 0x000000100c0c7819 */ /* 0x000fc400000006ff */
[----:B------:R-:W-:Y:S01]  /*4680*/  SHF.L.U32 R14, R13, 0x10, RZ ;  /* 0x000000100d0e7819 */ /* 0x000fe200000006ff */
[----:B------:R-:W-:Y:S01]  /*4690*/  IMAD.U32 R39, R39, 0x10000, RZ ;  /* 0x0001000027277824 */ /* 0x000fe200078e00ff */
[----:B------:R-:W-:Y:S01]  /*46a0*/  SHF.L.U32 R40, R40, 0x10, RZ ;  /* 0x0000001028287819 */ /* 0x000fe200000006ff */
[----:B------:R-:W-:Y:S01]  /*46b0*/  FFMA.FTZ R95, R37, R98, R100 ;  /* 0x00000062255f7223 */ /* 0x000fe20000010064 */
[C---:B------:R-:W-:Y:S01]  /*46c0*/  SHF.L.U32 R41, R42.reuse, 0x10, RZ ;  /* 0x000000102a297819 */ /* 0x040fe200000006ff */
[C---:B------:R-:W-:Y:S01]  /*46d0*/  FFMA.FTZ R51, R15.reuse, R12, R88 ;  /* 0x0000000c0f337223 */ /* 0x040fe20000010058 */
[----:B------:R-:W-:Y:S01]  /*46e0*/  PRMT R42, R42, 0x7632, R42 ;  /* 0x000076322a2a7816 */ /* 0x000fe2000000002a */
[----:B------:R-:W-:Y:S01]  /*46f0*/  FFMA.FTZ R87, R15, R14, R85 ;  /* 0x0000000e0f577223 */ /* 0x000fe20000010055 */
[----:B------:R-:W-:Y:S01]  /*4700*/  FFMA.FTZ R85, R39, R40, R94 ;  /* 0x0000002827557223 */ /* 0x000fe2000001005e */
[----:B------:R-:W5:Y:S01]  /*4710*/  LDG.E.128 R12, desc[UR6][R18.64+0x10800] ;  /* 0x01080006120c7981 */ /* 0x000f62000c1e1d00 */
[----:B------:R-:W-:Y:S01]  /*4720*/  PRMT R40, R44, 0x7632, R40 ;  /* 0x000076322c287816 */ /* 0x000fe20000000028 */
[----:B------:R-:W-:Y:S01]  /*4730*/  FFMA.FTZ R95, R86, R41, R95 ;  /* 0x00000029565f7223 */ /* 0x000fe2000001005f */
[----:B------:R-:W-:Y:S01]  /*4740*/  SHF.L.U32 R97, R44, 0x10, RZ ;  /* 0x000000102c617819 */ /* 0x000fe200000006ff */
[----:B------:R-:W-:Y:S01]  /*4750*/  IMAD.U32 R41, R42, 0x10000, RZ ;  /* 0x000100002a297824 */ /* 0x000fe200078e00ff */
[----:B------:R-:W-:-:S02]  /*4760*/  PRMT R44, R43, 0x7632, R44 ;  /* 0x000076322b2c7816 */ /* 0x000fc4000000002c */
[----:B------:R-:W-:Y:S01]  /*4770*/  SHF.L.U32 R99, R40, 0x10, RZ ;  /* 0x0000001028637819 */ /* 0x000fe200000006ff */
[----:B------:R-:W-:Y:S01]  /*4780*/  FFMA.FTZ R97, R84, R97, R90 ;  /* 0x0000006154617223 */ /* 0x000fe2000001005a */
[----:B------:R-:W-:Y:S01]  /*4790*/  SHF.L.U32 R43, R43, 0x10, RZ ;  /* 0x000000102b2b7819 */ /* 0x000fe200000006ff */
[----:B------:R-:W-:Y:S01]  /*47a0*/  FFMA.FTZ R41, R38, R41, R95 ;  /* 0x0000002926297223 */ /* 0x000fe2000001005f */
[C---:B------:R-:W-:Y:S01]  /*47b0*/  PRMT R40, R45.reuse, 0x7632, R40 ;  /* 0x000076322d287816 */ /* 0x040fe20000000028 */
[----:B------:R-:W-:Y:S01]  /*47c0*/  FFMA.FTZ R97, R36, R99, R97 ;  /* 0x0000006324617223 */ /* 0x000fe20000010061 */
[----:B------:R-:W-:Y:S01]  /*47d0*/  SHF.L.U32 R45, R45, 0x10, RZ ;  /* 0x000000102d2d7819 */ /* 0x000fe200000006ff */
[--C-:B------:R-:W-:Y:S01]  /*47e0*/  FFMA.FTZ R94, R50, R43, R41.reuse ;  /* 0x0000002b325e7223 */ /* 0x100fe20000010029 */
[C---:B------:R-:W-:Y:S02]  /*47f0*/  PRMT R41, R8.reuse, 0x7632, R41 ;  /* 0x0000763208297816 */ /* 0x040fe40000000029 */
[----:B------:R-:W-:Y:S01]  /*4800*/  SHF.L.U32 R95, R8, 0x10, RZ ;  /* 0x00000010085f7819 */ /* 0x000fe200000006ff */
[----:B------:R-:W-:-:S02]  /*4810*/  IMAD.U32 R40, R40, 0x10000, RZ ;  /* 0x0001000028287824 */ /* 0x000fc400078e00ff */
[----:B------:R-:W-:Y:S01]  /*4820*/  FFMA.FTZ R8, R48, R45, R97 ;  /* 0x0000002d30087223 */ /* 0x000fe20000010061 */
[----:B------:R-:W-:Y:S02]  /*4830*/  SHF.L.U32 R45, R41, 0x10, RZ ;  /* 0x00000010292d7819 */ /* 0x000fe400000006ff */
[----:B------:R-:W-:Y:S01]  /*4840*/  SHF.L.U32 R41, R46, 0x10, RZ ;  /* 0x000000102e297819 */ /* 0x000fe200000006ff */
[----:B------:R-:W-:Y:S01]  /*4850*/  FFMA.FTZ R97, R84, R95, R96 ;  /* 0x0000005f54617223 */ /* 0x000fe20000010060 */
[----:B------:R-:W-:Y:S01]  /*4860*/  PRMT R46, R46, 0x7632, R46 ;  /* 0x000076322e2e7816 */ /* 0x000fe2000000002e */
[--C-:B------:R-:W-:Y:S01]  /*4870*/  FFMA.FTZ R43, R37, R40, R8.reuse ;  /* 0x00000028252b7223 */ /* 0x100fe20000010008 */
[C---:B------:R-:W-:Y:S01]  /*4880*/  SHF.L.U32 R95, R9.reuse, 0x10, RZ ;  /* 0x00000010095f7819 */ /* 0x040fe200000006ff */
[----:B------:R-:W-:Y:S01]  /*4890*/  FFMA.FTZ R97, R36, R45, R97 ;  /* 0x0000002d24617223 */ /* 0x000fe20000010061 */
[----:B------:R-:W-:Y:S01]  /*48a0*/  PRMT R8, R9, 0x7632, R8 ;  /* 0x0000763209087816 */ /* 0x000fe20000000008 */
[----:B------:R-:W-:Y:S01]  /*48b0*/  FFMA.FTZ R45, R86, R41, R43 ;  /* 0x00000029562d7223 */ /* 0x000fe2000001002b */
[----:B------:R-:W-:Y:S01]  /*48c0*/  SHF.L.U32 R9, R46, 0x10, RZ ;  /* 0x000000102e097819 */ /* 0x000fe200000006ff */
[----:B------:R-:W-:Y:S01]  /*48d0*/  FFMA.FTZ R46, R48, R95, R97 ;  /* 0x0000005f302e7223 */ /* 0x000fe20000010061 */
[----:B------:R-:W5:Y:S01]  /*48e0*/  LDG.E.128 R40, desc[UR6][R18.64+0x14000] ;  /* 0x0140000612287981 */ /* 0x000f62000c1e1d00 */
[----:B------:R-:W-:-:S02]  /*48f0*/  IMAD.U32 R8, R8, 0x10000, RZ ;  /* 0x0001000008087824 */ /* 0x000fc400078e00ff */
[----:B------:R-:W-:Y:S01]  /*4900*/  FFMA.FTZ R45, R38, R9, R45 ;  /* 0x00000009262d7223 */ /* 0x000fe2000001002d */
[----:B------:R-:W-:Y:S02]  /*4910*/  SHF.L.U32 R9, R47, 0x10, RZ ;  /* 0x000000102f097819 */ /* 0x000fe400000006ff */
[C---:B------:R-:W-:Y:S01]  /*4920*/  SHF.L.U32 R95, R10.reuse, 0x10, RZ ;  /* 0x000000100a5f7819 */ /* 0x040fe200000006ff */
[----:B------:R-:W-:Y:S01]  /*4930*/  FFMA.FTZ R97, R37, R8, R46 ;  /* 0x0000000825617223 */ /* 0x000fe2000001002e */
[----:B------:R-:W-:Y:S02]  /*4940*/  PRMT R10, R10, 0x7632, R10 ;  /* 0x000076320a0a7816 */ /* 0x000fe4000000000a */
        /* <DEDUP_REMOVED lines=10> */
[----:B------:R-:W-:Y:S01]  /*49f0*/  IMAD.U32 R8, R47, 0x10000, RZ ;  /* 0x000100002f087824 */ /* 0x000fe200078e00ff */
[C---:B------:R-:W-:Y:S01]  /*4a00*/  SHF.L.U32 R9, R53.reuse, 0x10, RZ ;  /* 0x0000001035097819 */ /* 0x040fe200000006ff */
[----:B------:R-:W-:Y:S01]  /*4a10*/  FFMA.FTZ R89, R36, R99, R89 ;  /* 0x0000006324597223 */ /* 0x000fe20000010059 */
[----:B------:R-:W-:Y:S02]  /*4a20*/  PRMT R53, R53, 0x7632, R53 ;  /* 0x0000763235357816 */ /* 0x000fe40000000035 */
[----:B------:R-:W-:-:S02]  /*4a30*/  PRMT R52, R56, 0x7632, R52 ;  /* 0x0000763238347816 */ /* 0x000fc40000000034 */
[----:B------:R-:W-:Y:S01]  /*4a40*/  SHF.L.U32 R56, R56, 0x10, RZ ;  /* 0x0000001038387819 */ /* 0x000fe200000006ff */
[C---:B------:R-:W-:Y:S01]  /*4a50*/  FFMA.FTZ R94, R39.reuse, R44, R94 ;  /* 0x0000002c275e7223 */ /* 0x040fe2000001005e */
[----:B------:R-:W-:Y:S01]  /*4a60*/  FFMA.FTZ R95, R39, R8, R88 ;  /* 0x00000008275f7223 */ /* 0x000fe20000010058 */
[----:B------:R-:W5:Y:S01]  /*4a70*/  LDG.E.128 R44, desc[UR6][R18.64+0x17800] ;  /* 0x01780006122c7981 */ /* 0x000f62000c1e1d00 */
[----:B------:R-:W-:Y:S01]  /*4a80*/  FFMA.FTZ R10, R48, R9, R89 ;  /* 0x00000009300a7223 */ /* 0x000fe20000010059 */
[----:B------:R-:W-:Y:S01]  /*4a90*/  SHF.L.U32 R8, R53, 0x10, RZ ;  /* 0x0000001035087819 */ /* 0x000fe200000006ff */
[C---:B------:R-:W-:Y:S01]  /*4aa0*/  IMAD.U32 R9, R11.reuse, 0x10000, RZ ;  /* 0x000100000b097824 */ /* 0x040fe200078e00ff */
[----:B------:R-:W-:Y:S01]  /*4ab0*/  SHF.L.U32 R53, R52, 0x10, RZ ;  /* 0x0000001034357819 */ /* 0x000fe200000006ff */
[----:B------:R-:W-:Y:S01]  /*4ac0*/  FFMA.FTZ R89, R84, R56, R91 ;  /* 0x0000003854597223 */ /* 0x000fe2000001005b */
[----:B------:R-:W-:Y:S01]  /*4ad0*/  PRMT R52, R11, 0x7632, R52 ;  /* 0x000076320b347816 */ /* 0x000fe20000000034 */
[----:B------:R-:W-:-:S02]  /*4ae0*/  FFMA.FTZ R96, R50, R9, R97 ;  /* 0x0000000932607223 */ /* 0x000fc40000010061 */
[----:B------:R-:W-:Y:S01]  /*4af0*/  FFMA.FTZ R97, R36, R53, R89 ;  /* 0x0000003524617223 */ /* 0x000fe20000010059 */
[C---:B------:R-:W-:Y:S02]  /*4b00*/  PRMT R53, R54.reuse, 0x7632, R53 ;  /* 0x0000763236357816 */ /* 0x040fe40000000035 */
[----:B------:R-:W-:Y:S02]  /*4b10*/  SHF.L.U32 R89, R54, 0x10, RZ ;  /* 0x0000001036597819 */ /* 0x000fe400000006ff */
[----:B------:R-:W-:Y:S02]  /*4b20*/  SHF.L.U32 R52, R52, 0x10, RZ ;  /* 0x0000001034347819 */ /* 0x000fe400000006ff */
[C---:B------:R-:W-:Y:S01]  /*4b30*/  PRMT R54, R57.reuse, 0x7632, R54 ;  /* 0x0000763239367816 */ /* 0x040fe20000000036 */
[----:B------:R-:W-:Y:S02]  /*4b40*/  IMAD.U32 R57, R57, 0x10000, RZ ;  /* 0x0001000039397824 */ /* 0x000fe400078e00ff */
[----:B------:R-:W-:Y:S01]  /*4b50*/  FFMA.FTZ R91, R37, R8, R10 ;  /* 0x00000008255b7223 */ /* 0x000fe2000001000a */
[----:B------:R-:W-:Y:S01]  /*4b60*/  FFMA.FTZ R96, R39, R52, R96 ;  /* 0x0000003427607223 */ /* 0x000fe20000010060 */
[----:B------:R-:W-:Y:S01]  /*4b70*/  SHF.L.U32 R54, R54, 0x10, RZ ;  /* 0x0000001036367819 */ /* 0x000fe200000006ff */
[----:B------:R-:W-:Y:S01]  /*4b80*/  FFMA.FTZ R52, R48, R57, R97 ;  /* 0x0000003930347223 */ /* 0x000fe20000010061 */
[----:B------:R-:W-:Y:S01]  /*4b90*/  SHF.L.U32 R53, R53, 0x10, RZ ;  /* 0x0000001035357819 */ /* 0x000fe200000006ff */
[----:B------:R-:W-:Y:S01]  /*4ba0*/  FFMA.FTZ R89, R86, R89, R91 ;  /* 0x0000005956597223 */ /* 0x000fe2000001005b */
[----:B------:R-:W5:Y:S01]  /*4bb0*/  LDG.E.128 R8, desc[UR6][R18.64+0x1b000] ;  /* 0x01b0000612087981 */ /* 0x000f62000c1e1d00 */
[----:B------:R-:W-:Y:S01]  /*4bc0*/  SHF.L.U32 R57, R58, 0x10, RZ ;  /* 0x000000103a397819 */ /* 0x000fe200000006ff */
[----:B------:R-:W-:Y:S01]  /*4bd0*/  FFMA.FTZ R91, R37, R54, R52 ;  /* 0x00000036255b7223 */ /* 0x000fe20000010034 */
[----:B------:R-:W-:Y:S01]  /*4be0*/  IMAD.U32 R97, R4, 0x10000, RZ ;  /* 0x0001000004617824 */ /* 0x000fe200078e00ff */
[C---:B------:R-:W-:Y:S01]  /*4bf0*/  PRMT R4, R55.reuse, 0x7632, R4 ;  /* 0x0000763237047816 */ /* 0x040fe20000000004 */
        /* <DEDUP_REMOVED lines=8> */
[----:B------:R-:W-:Y:S01]  /*4c80*/  SHF.L.U32 R57, R58, 0x10, RZ ;  /* 0x000000103a397819 */ /* 0x000fe200000006ff */
[----:B------:R-:W5:Y:S01]  /*4c90*/  LDG.E.128 R52, desc[UR6][R18.64+0x1e800] ;  /* 0x01e8000612347981 */ /* 0x000f62000c1e1d00 */
[----:B------:R-:W-:Y:S01]  /*4ca0*/  SHF.L.U32 R4, R4, 0x10, RZ ;  /* 0x0000001004047819 */ /* 0x000fe200000006ff */
[----:B------:R-:W-:Y:S01]  /*4cb0*/  FFMA.FTZ R89, R36, R89, R97 ;  /* 0x0000005924597223 */ /* 0x000fe20000010061 */
[C---:B------:R-:W-:Y:S02]  /*4cc0*/  PRMT R58, R5.reuse, 0x7632, R58 ;  /* 0x00007632053a7816 */ /* 0x040fe4000000003a */
[----:B------:R-:W-:Y:S01]  /*4cd0*/  SHF.L.U32 R5, R5, 0x10, RZ ;  /* 0x0000001005057819 */ /* 0x000fe200000006ff */
[----:B------:R-:W-:Y:S01]  /*4ce0*/  FFMA.FTZ R92, R39, R4, R56 ;  /* 0x00000004275c7223 */ /* 0x000fe20000010038 */
[----:B------:R-:W-:-:S03]  /*4cf0*/  FFMA.FTZ R57, R38, R57, R91 ;  /* 0x0000003926397223 */ /* 0x000fc6000001005b */
[----:B------:R-:W-:Y:S02]  /*4d00*/  FFMA.FTZ R4, R48, R5, R89 ;  /* 0x0000000530047223 */ /* 0x000fe40000010059 */
[----:B------:R-:W5:Y:S01]  /*4d10*/  LDG.E.128 R88, desc[UR6][R18.64+0x22000] ;  /* 0x0220000612587981 */ /* 0x000f62000c1e1d00 */
[----:B------:R-:W-:Y:S01]  /*4d20*/  IMAD.U32 R58, R58, 0x10000, RZ ;  /* 0x000100003a3a7824 */ /* 0x000fe200078e00ff */
[----:B------:R-:W-:Y:S02]  /*4d30*/  SHF.L.U32 R97, R6, 0x10, RZ ;  /* 0x0000001006617819 */ /* 0x000fe400000006ff */
[C---:B------:R-:W-:Y:S01]  /*4d40*/  SHF.L.U32 R56, R60.reuse, 0x10, RZ ;  /* 0x000000103c387819 */ /* 0x040fe200000006ff */
[----:B------:R-:W-:Y:S01]  /*4d50*/  FFMA.FTZ R99, R37, R58, R4 ;  /* 0x0000003a25637223 */ /* 0x000fe20000010004 */
[C---:B------:R-:W-:Y:S02]  /*4d60*/  SHF.L.U32 R5, R59.reuse, 0x10, RZ ;  /* 0x000000103b057819 */ /* 0x040fe400000006ff */
[----:B------:R-:W-:Y:S01]  /*4d70*/  PRMT R60, R60, 0x7632, R60 ;  /* 0x000076323c3c7816 */ /* 0x000fe2000000003c */
        /* <DEDUP_REMOVED lines=8> */
[C---:B------:R-:W-:Y:S01]  /*4e00*/  PRMT R6, R61.reuse, 0x7632, R6 ;  /* 0x000076323d067816 */ /* 0x040fe20000000006 */
[----:B------:R-:W5:Y:S01]  /*4e10*/  LDG.E.128 R56, desc[UR6][R18.64+0x25800] ;  /* 0x0258000612387981 */ /* 0x000f62000c1e1d00 */
[----:B------:R-:W-:Y:S01]  /*4e20*/  SHF.L.U32 R61, R61, 0x10, RZ ;  /* 0x000000103d3d7819 */ /* 0x000fe200000006ff */
[----:B------:R-:W-:Y:S01]  /*4e30*/  IMAD.U32 R4, R4, 0x10000, RZ ;  /* 0x0001000004047824 */ /* 0x000fe200078e00ff */
[----:B------:R-:W-:Y:S01]  /*4e40*/  SHF.L.U32 R6, R6, 0x10, RZ ;  /* 0x0000001006067819 */ /* 0x000fe200000006ff */
[----:B------:R-:W-:Y:S01]  /*4e50*/  FFMA.FTZ R97, R38, R5, R97 ;  /* 0x0000000526617223 */ /* 0x000fe20000010061 */
[----:B------:R-:W-:Y:S01]  /*4e60*/  SHF.L.U32 R5, R7, 0x10, RZ ;  /* 0x0000001007057819 */ /* 0x000fe200000006ff */
[----:B------:R-:W-:Y:S01]  /*4e70*/  FFMA.FTZ R60, R48, R61, R99 ;  /* 0x0000003d303c7223 */ /* 0x000fe20000010063 */
[----:B------:R-:W-:Y:S01]  /*4e80*/  FFMA.FTZ R49, R39, R4, R98 ;  /* 0x0000000427317223 */ /* 0x000fe20000010062 */
[C---:B------:R-:W-:Y:S01]  /*4e90*/  PRMT R4, R62.reuse, 0x7632, R4 ;  /* 0x000076323e047816 */ /* 0x040fe20000000004 */
[----:B------:R-:W-:-:S02]  /*4ea0*/  IMAD.U32 R61, R62, 0x10000, RZ ;  /* 0x000100003e3d7824 */ /* 0x000fc400078e00ff */
[----:B------:R-:W-:Y:S01]  /*4eb0*/  FFMA.FTZ R99, R37, R6, R60 ;  /* 0x0000000625637223 */ /* 0x000fe2000001003c */
[----:B------:R-:W-:Y:S01]  /*4ec0*/  FFMA.FTZ R6, R50, R5, R97 ;  /* 0x0000000532067223 */ /* 0x000fe20000010061 */
[----:B------:R-:W-:Y:S02]  /*4ed0*/  SHF.L.U32 R5, R4, 0x10, RZ ;  /* 0x0000001004057819 */ /* 0x000fe400000006ff */
[----:B------:R-:W-:Y:S01]  /*4ee0*/  FFMA.FTZ R99, R86, R61, R99 ;  /* 0x0000003d56637223 */ /* 0x000fe20000010063 */
[C---:B------:R-:W-:Y:S02]  /*4ef0*/  PRMT R4, R64.reuse, 0x7632, R4 ;  /* 0x0000763240047816 */ /* 0x040fe40000000004 */
[----:B------:R-:W-:Y:S01]  /*4f00*/  SHF.L.U32 R64, R64, 0x10, RZ ;  /* 0x0000001040407819 */ /* 0x000fe200000006ff */
[----:B------:R-:W-:Y:S01]  /*4f10*/  FFMA.FTZ R5, R38, R5, R99 ;  /* 0x0000000526057223 */ /* 0x000fe20000010063 */
[----:B------:R-:W-:Y:S02]  /*4f20*/  SHF.L.U32 R61, R63, 0x10, RZ ;  /* 0x000000103f3d7819 */ /* 0x000fe400000006ff */
[----:B------:R-:W-:Y:S01]  /*4f30*/  SHF.L.U32 R97, R4, 0x10, RZ ;  /* 0x0000001004617819 */ /* 0x000fe200000006ff */
[----:B------:R-:W-:Y:S01]  /*4f40*/  FFMA.FTZ R93, R84, R64, R93 ;  /* 0x00000040545d7223 */ /* 0x000fe2000001005d */
[----:B------:R-:W-:Y:S01]  /*4f50*/  PRMT R7, R7, 0x7632, R7 ;  /* 0x0000763207077816 */ /* 0x000fe20000000007 */
[----:B------:R-:W-:Y:S01]  /*4f60*/  FFMA.FTZ R5, R50, R61, R5 ;  /* 0x0000003d32057223 */ /* 0x000fe20000010005 */
[C---:B------:R-:W-:Y:S01]  /*4f70*/  PRMT R61, R65.reuse, 0x7632, R61 ;  /* 0x00007632413d7816 */ /* 0x040fe2000000003d */
[----:B------:R-:W-:-:S02]  /*4f80*/  IMAD.U32 R65, R65, 0x10000, RZ ;  /* 0x0001000041417824 */ /* 0x000fc400078e00ff */
[----:B------:R-:W-:Y:S01]  /*4f90*/  FFMA.FTZ R93, R36, R97, R93 ;  /* 0x00000061245d7223 */ /* 0x000fe2000001005d */
[----:B------:R-:W-:Y:S02]  /*4fa0*/  SHF.L.U32 R4, R7, 0x10, RZ ;  /* 0x0000001007047819 */ /* 0x000fe400000006ff */
[C---:B--2---:R-:W-:Y:S02]  /*4fb0*/  SHF.L.U32 R7, R68.reuse, 0x10, RZ ;  /* 0x0000001044077819 */ /* 0x044fe400000006ff */
[----:B------:R-:W-:Y:S01]  /*4fc0*/  PRMT R68, R68, 0x7632, R68 ;  /* 0x0000763244447816 */ /* 0x000fe20000000044 */
[----:B------:R-:W-:Y:S01]  /*4fd0*/  FFMA.FTZ R64, R48, R65, R93 ;  /* 0x0000004130407223 */ /* 0x000fe2000001005d */
[----:B------:R-:W-:Y:S02]  /*4fe0*/  PRMT R63, R63, 0x7632, R63 ;  /* 0x000076323f3f7816 */ /* 0x000fe4000000003f */
[----:B------:R-:W-:Y:S01]  /*4ff0*/  SHF.L.U32 R62, R61, 0x10, RZ ;  /* 0x000000103d3e7819 */ /* 0x000fe200000006ff */
[----:B------:R-:W-:Y:S01]  /*5000*/  FFMA.FTZ R103, R84, R7, R3 ;  /* 0x0000000754677223 */ /* 0x000fe20000010003 */
[----:B------:R-:W-:Y:S01]  /*5010*/  SHF.L.U32 R65, R68, 0x10, RZ ;  /* 0x0000001044417819 */ /* 0x000fe200000006ff */
[C---:B------:R-:W-:Y:S01]  /*5020*/  IMAD.U32 R61, R66.reuse, 0x10000, RZ ;  /* 0x00010000423d7824 */ /* 0x040fe200078e00ff */
[----:B------:R-:W-:Y:S01]  /*5030*/  SHF.L.U32 R60, R63, 0x10, RZ ;  /* 0x000000103f3c7819 */ /* 0x000fe200000006ff */
[----:B------:R-:W-:Y:S01]  /*5040*/  FFMA.FTZ R63, R37, R62, R64 ;  /* 0x0000003e253f7223 */ /* 0x000fe20000010040 */
[----:B------:R-:W-:-:S02]  /*5050*/  PRMT R66, R66, 0x7632, R66 ;  /* 0x0000763242427816 */ /* 0x000fc40000000042 */
[----:B------:R-:W-:Y:S01]  /*5060*/  PRMT R64, R69, 0x7632, R64 ;  /* 0x0000763245407816 */ /* 0x000fe20000000040 */
[----:B------:R-:W-:Y:S01]  /*5070*/  FFMA.FTZ R105, R36, R65, R103 ;  /* 0x0000004124697223 */ /* 0x000fe20000010067 */
[C---:B------:R-:W-:Y:S01]  /*5080*/  FFMA.FTZ R97, R39.reuse, R4, R6 ;  /* 0x0000000427617223 */ /* 0x040fe20000010006 */
[----:B------:R-:W-:Y:S01]  /*5090*/  FFMA.FTZ R93, R39, R60, R5 ;  /* 0x0000003c275d7223 */ /* 0x000fe20000010005 */
[----:B------:R-:W-:Y:S01]  /*50a0*/  SHF.L.U32 R103, R69, 0x10, RZ ;  /* 0x0000001045677819 */ /* 0x000fe200000006ff */
[----:B------:R-:W2:Y:S01]  /*50b0*/  LDG.E.128 R4, desc[UR6][R18.64+0x29000] ;  /* 0x0290000612047981 */ /* 0x000ea2000c1e1d00 */
[C---:B------:R-:W-:Y:S01]  /*50c0*/  PRMT R3, R67.reuse, 0x7632, R3 ;  /* 0x0000763243037816 */ /* 0x040fe20000000003 */
[----:B------:R-:W-:Y:S01]  /*50d0*/  FFMA.FTZ R101, R86, R61, R63 ;  /* 0x0000003d56657223 */ /* 0x000fe2000001003f */
[----:B------:R-:W-:Y:S01]  /*50e0*/  SHF.L.U32 R99, R67, 0x10, RZ ;  /* 0x0000001043637819 */ /* 0x000fe200000006ff */
[----:B------:R-:W-:Y:S01]  /*50f0*/  IMAD.U32 R68, R64, 0x10000, RZ ;  /* 0x0001000040447824 */ /* 0x000fe200078e00ff */
[----:B------:R-:W-:Y:S01]  /*5100*/  SHF.L.U32 R69, R66, 0x10, RZ ;  /* 0x0000001042457819 */ /* 0x000fe200000006ff */
[----:B------:R-:W2:Y:S01]  /*5110*/  LDG.E.128 R60, desc[UR6][R18.64+0x3000] ;  /* 0x00300006123c7981 */ /* 0x000ea2000c1e1d00 */
[----:B------:R-:W-:-:S03]  /*5120*/  FFMA.FTZ R100, R48, R103, R105 ;  /* 0x0000006730647223 */ /* 0x000fc60000010069 */
[----:B------:R0:W2:Y:S01]  /*5130*/  LDG.E.128 R64, desc[UR6][R16.64+0x3000] ;  /* 0x0030000610407981 */ /* 0x0000a2000c1e1d00 */
[----:B------:R-:W-:Y:S01]  /*5140*/  FFMA.FTZ R69, R38, R69, R101 ;  /* 0x0000004526457223 */ /* 0x000fe20000010065 */
[C---:B------:R-:W-:Y:S01]  /*5150*/  PRMT R98, R70.reuse, 0x7632, R98 ;  /* 0x0000763246627816 */ /* 0x040fe20000000062 */
[----:B------:R-:W-:Y:S01]  /*5160*/  FFMA.FTZ R105, R37, R68, R100 ;  /* 0x0000004425697223 */ /* 0x000fe20000010064 */
[----:B------:R-:W-:Y:S02]  /*5170*/  SHF.L.U32 R101, R70, 0x10, RZ ;  /* 0x0000001046657819 */ /* 0x000fe400000006ff */
[C---:B------:R-:W-:Y:S02]  /*5180*/  PRMT R68, R72.reuse, 0x7632, R68 ;  /* 0x0000763248447816 */ /* 0x040fe40000000044 */
[----:B------:R-:W-:Y:S01]  /*5190*/  SHF.L.U32 R70, R72, 0x10, RZ ;  /* 0x0000001048467819 */ /* 0x000fe200000006ff */
[----:B------:R-:W-:Y:S01]  /*51a0*/  FFMA.FTZ R72, R50, R99, R69 ;  /* 0x0000006332487223 */ /* 0x000fe20000010045 */
[----:B------:R-:W-:-:S03]  /*51b0*/  SHF.L.U32 R69, R68, 0x10, RZ ;  /* 0x0000001044457819 */ /* 0x000fc600000006ff */
[----:B------:R-:W-:Y:S01]  /*51c0*/  FFMA.FTZ R99, R84, R70, R51 ;  /* 0x0000004654637223 */ /* 0x000fe20000010033 */
[----:B------:R-:W-:Y:S01]  /*51d0*/  SHF.L.U32 R51, R73, 0x10, RZ ;  /* 0x0000001049337819 */ /* 0x000fe200000006ff */
[----:B0-----:R-:W-:Y:S01]  /*51e0*/  IMAD.U32 R17, R71, 0x10000, RZ ;  /* 0x0001000047117824 */ /* 0x001fe200078e00ff */
[----:B------:R-:W-:Y:S01]  /*51f0*/  PRMT R73, R73, 0x7632, R73 ;  /* 0x0000763249497816 */ /* 0x000fe20000000049 */
[----:B------:R-:W-:Y:S01]  /*5200*/  FFMA.FTZ R69, R36, R69, R99 ;  /* 0x0000004524457223 */ /* 0x000fe20000010063 */
[----:B------:R-:W-:Y:S02]  /*5210*/  PRMT R16, R71, 0x7632, R16 ;  /* 0x0000763247107816 */ /* 0x000fe40000000010 */
[C---:B------:R-:W-:Y:S02]  /*5220*/  SHF.L.U32 R71, R76.reuse, 0x10, RZ ;  /* 0x000000104c477819 */ /* 0x040fe400000006ff */
        /* <DEDUP_REMOVED lines=19> */
[----:B------:R-:W2:Y:S02]  /*5360*/  LDG.E.128 R68, desc[UR6][R18.64+0x6800] ;  /* 0x0068000612447981 */ /* 0x000ea4000c1e1d00 */
[----:B------:R-:W-:-:S02]  /*5370*/  FFMA.FTZ R73, R37, R36, R48 ;  /* 0x0000002425497223 */ /* 0x000fc40000010030 */
[----:B------:R-:W-:Y:S01]  /*5380*/  FFMA.FTZ R51, R38, R17, R51 ;  /* 0x0000001126337223 */ /* 0x000fe20000010033 */
[C---:B------:R-:W-:Y:S01]  /*5390*/  SHF.L.U32 R17, R75.reuse, 0x10, RZ ;  /* 0x000000104b117819 */ /* 0x040fe200000006ff */
[----:B------:R-:W-:Y:S01]  /*53a0*/  IMAD.U32 R37, R78, 0x10000, RZ ;  /* 0x000100004e257824 */ /* 0x000fe200078e00ff */
[----:B------:R-:W-:Y:S01]  /*53b0*/  PRMT R75, R75, 0x7632, R75 ;  /* 0x000076324b4b7816 */ /* 0x000fe2000000004b */
[----:B----4-:R-:W-:Y:S01]  /*53c0*/  IMAD.U32 R36, R80, 0x10000, RZ ;  /* 0x0001000050247824 */ /* 0x010fe200078e00ff */
[----:B------:R-:W-:Y:S02]  /*53d0*/  SHF.L.U32 R3, R3, 0x10, RZ ;  /* 0x0000001003037819 */ /* 0x000fe400000006ff */
[----:B---3--:R-:W-:Y:S01]  /*53e0*/  SHF.L.U32 R74, R20, 0x10, RZ ;  /* 0x00000010144a7819 */ /* 0x008fe200000006ff */
[----:B------:R-:W-:Y:S01]  /*53f0*/  FFMA.FTZ R51, R50, R17, R51 ;  /* 0x0000001132337223 */ /* 0x000fe20000010033 */
[----:B------:R-:W-:Y:S01]  /*5400*/  FFMA.FTZ R77, R86, R37, R73 ;  /* 0x00000025564d7223 */ /* 0x000fe20000010049 */
[----:B------:R-:W-:-:S02]  /*5410*/  SHF.L.U32 R17, R16, 0x10, RZ ;  /* 0x0000001010117819 */ /* 0x000fc400000006ff */
[----:B------:R-:W-:Y:S02]  /*5420*/  PRMT R20, R20, 0x7632, R20 ;  /* 0x0000763214147816 */ /* 0x000fe40000000014 */
[----:B------:R-:W-:Y:S01]  /*5430*/  PRMT R37, R80, 0x7632, R37 ;  /* 0x0000763250257816 */ /* 0x000fe20000000025 */
[----:B------:R-:W-:Y:S01]  /*5440*/  FFMA.FTZ R16, R39, R3, R72 ;  /* 0x0000000327107223 */ /* 0x000fe20000010048 */
[----:B------:R-:W-:Y:S01]  /*5450*/  SHF.L.U32 R48, R75, 0x10, RZ ;  /* 0x000000104b307819 */ /* 0x000fe200000006ff */
[----:B------:R-:W-:Y:S01]  /*5460*/  FFMA.FTZ R84, R36, R74, R85 ;  /* 0x0000004a24547223 */ /* 0x000fe20000010055 */
[----:B------:R-:W-:Y:S01]  /*5470*/  PRMT R78, R78, 0x7632, R78 ;  /* 0x000076324e4e7816 */ /* 0x000fe2000000004e */
[----:B------:R-:W3:Y:S01]  /*5480*/  LDG.E.128 R72, desc[UR6][R18.64+0xa000] ;  /* 0x00a0000612487981 */ /* 0x000ee2000c1e1d00 */
[----:B------:R-:W-:Y:S01]  /*5490*/  SHF.L.U32 R20, R20, 0x10, RZ ;  /* 0x0000001014147819 */ /* 0x000fe200000006ff */
[----:B------:R-:W-:Y:S01]  /*54a0*/  FFMA.FTZ R3, R39, R17, R98 ;  /* 0x0000001127037223 */ /* 0x000fe20000010062 */
[----:B------:R-:W-:Y:S01]  /*54b0*/  SHF.L.U32 R37, R37, 0x10, RZ ;  /* 0x0000001025257819 */ /* 0x000fe200000006ff */
[----:B------:R-:W-:Y:S01]  /*54c0*/  FFMA.FTZ R17, R39, R48, R51 ;  /* 0x0000003027117223 */ /* 0x000fe20000010033 */
[----:B------:R-:W-:-:S02]  /*54d0*/  SHF.L.U32 R51, R78, 0x10, RZ ;  /* 0x000000104e337819 */ /* 0x000fc400000006ff */
[----:B------:R-:W-:Y:S01]  /*54e0*/  SHF.L.U32 R78, R21, 0x10, RZ ;  /* 0x00000010154e7819 */ /* 0x000fe200000006ff */
        /* <DEDUP_REMOVED lines=8> */
[----:B------:R-:W-:Y:S01]  /*5570*/  IMAD.U32 R38, R82, 0x10000, RZ ;  /* 0x0001000052267824 */ /* 0x000fe200078e00ff */
[----:B------:R-:W-:-:S02]  /*5580*/  SHF.L.U32 R21, R79, 0x10, RZ ;  /* 0x000000104f157819 */ /* 0x000fc400000006ff */
[----:B------:R-:W-:Y:S01]  /*5590*/  SHF.L.U32 R99, R22, 0x10, RZ ;  /* 0x0000001016637819 */ /* 0x000fe200000006ff */
[----:B------:R-:W-:Y:S02]  /*55a0*/  FFMA.FTZ R77, R48, R77, R85 ;  /* 0x0000004d304d7223 */ /* 0x000fe40000010055 */
[----:B------:R-:W4:Y:S01]  /*55b0*/  LDG.E.128 R84, desc[UR6][R18.64+0xd800] ;  /* 0x00d8000612547981 */ /* 0x000f22000c1e1d00 */
[----:B------:R-:W-:Y:S01]  /*55c0*/  FFMA.FTZ R76, R50, R21, R51 ;  /* 0x00000015324c7223 */ /* 0x000fe20000010033 */
[----:B------:R-:W-:Y:S01]  /*55d0*/  FFMA.FTZ R77, R38, R99, R77 ;  /* 0x00000063264d7223 */ /* 0x000fe2000001004d */
[----:B------:R-:W-:Y:S02]  /*55e0*/  PRMT R20, R24, 0x7632, R20 ;  /* 0x0000763218147816 */ /* 0x000fe40000000014 */
[----:B------:R-:W-:Y:S02]  /*55f0*/  PRMT R22, R22, 0x7632, R22 ;  /* 0x0000763216167816 */ /* 0x000fe40000000016 */
[----:B------:R-:W-:-:S02]  /*5600*/  PRMT R50, R82, 0x7632, R50 ;  /* 0x0000763252327816 */ /* 0x000fc40000000032 */
[----:B------:R-:W-:Y:S01]  /*5610*/  SHF.L.U32 R99, R24, 0x10, RZ ;  /* 0x0000001018637819 */ /* 0x000fe200000006ff */
[----:B------:R-:W-:Y:S01]  /*5620*/  IMAD.U32 R20, R20, 0x10000, RZ ;  /* 0x0001000014147824 */ /* 0x000fe200078e00ff */
[----:B------:R-:W-:Y:S02]  /*5630*/  SHF.L.U32 R21, R22, 0x10, RZ ;  /* 0x0000001016157819 */ /* 0x000fe400000006ff */
[----:B------:R-:W-:Y:S01]  /*5640*/  SHF.L.U32 R50, R50, 0x10, RZ ;  /* 0x0000001032327819 */ /* 0x000fe200000006ff */
[----:B------:R-:W-:Y:S01]  /*5650*/  FFMA.FTZ R94, R36, R99, R94 ;  /* 0x00000063245e7223 */ /* 0x000fe2000001005e */
[----:B------:R-:W-:Y:S02]  /*5660*/  SHF.L.U32 R80, R25, 0x10, RZ ;  /* 0x0000001019507819 */ /* 0x000fe400000006ff */
[----:B------:R-:W-:Y:S01]  /*5670*/  SHF.L.U32 R24, R23, 0x10, RZ ;  /* 0x0000001017187819 */ /* 0x000fe200000006ff */
[----:B------:R-:W-:Y:S01]  /*5680*/  FFMA.FTZ R78, R50, R21, R77 ;  /* 0x00000015324e7223 */ /* 0x000fe2000001004d */
[----:B------:R-:W-:Y:S01]  /*5690*/  FFMA.FTZ R94, R37, R20, R94 ;  /* 0x00000014255e7223 */ /* 0x000fe2000001005e */
[----:B------:R-:W-:-:S02]  /*56a0*/  PRMT R25, R23, 0x7632, R25 ;  /* 0x0000763217197816 */ /* 0x000fc40000000019 */
[----:B------:R-:W4:Y:S01]  /*56b0*/  LDG.E.128 R20, desc[UR6][R18.64+0x11000] ;  /* 0x0110000612147981 */ /* 0x000f22000c1e1d00 */
[C---:B------:R-:W-:Y:S02]  /*56c0*/  PRMT R51, R83.reuse, 0x7632, R51 ;  /* 0x0000763253337816 */ /* 0x040fe40000000033 */
[----:B------:R-:W-:Y:S01]  /*56d0*/  SHF.L.U32 R83, R83, 0x10, RZ ;  /* 0x0000001053537819 */ /* 0x000fe200000006ff */
[----:B------:R-:W-:Y:S01]  /*56e0*/  FFMA.FTZ R99, R81, R80, R94 ;  /* 0x0000005051637223 */ /* 0x000fe2000001005e */
[----:B------:R-:W-:Y:S02]  /*56f0*/  PRMT R79, R79, 0x7632, R79 ;  /* 0x000076324f4f7816 */ /* 0x000fe4000000004f */
[----:B------:R-:W-:Y:S01]  /*5700*/  PRMT R77, R25, 0x7632, R77 ;  /* 0x00007632194d7816 */ /* 0x000fe2000000004d */
[----:B------:R-:W-:Y:S01]  /*5710*/  FFMA.FTZ R78, R83, R24, R78 ;  /* 0x00000018534e7223 */ /* 0x000fe2000001004e */
[C---:B-----5:R-:W-:Y:S02]  /*5720*/  PRMT R80, R28.reuse, 0x7632, R80 ;  /* 0x000076321c507816 */ /* 0x060fe40000000050 */
[----:B------:R-:W-:-:S02]  /*5730*/  SHF.L.U32 R82, R28, 0x10, RZ ;  /* 0x000000101c527819 */ /* 0x000fc400000006ff */
[----:B------:R-:W-:Y:S01]  /*5740*/  SHF.L.U32 R24, R79, 0x10, RZ ;  /* 0x000000104f187819 */ /* 0x000fe200000006ff */
[----:B------:R-:W-:Y:S01]  /*5750*/  IMAD.U32 R28, R25, 0x10000, RZ ;  /* 0x00010000191c7824 */ /* 0x000fe200078e00ff */
[----:B------:R-:W-:Y:S01]  /*5760*/  SHF.L.U32 R51, R51, 0x10, RZ ;  /* 0x0000001033337819 */ /* 0x000fe200000006ff */
[----:B------:R-:W-:Y:S01]  /*5770*/  FFMA.FTZ R82, R36, R82, R95 ;  /* 0x0000005224527223 */ /* 0x000fe2000001005f */
[----:B------:R-:W-:Y:S02]  /*5780*/  SHF.L.U32 R77, R77, 0x10, RZ ;  /* 0x000000104d4d7819 */ /* 0x000fe400000006ff */
        /* <DEDUP_REMOVED lines=14> */
[----:B------:R-:W-:Y:S01]  /*5870*/  SHF.L.U32 R79, R78, 0x10, RZ ;  /* 0x000000104e4f7819 */ /* 0x000fe200000006ff */
[----:B------:R-:W5:Y:S01]  /*5880*/  LDG.E.128 R24, desc[UR6][R18.64+0x14800] ;  /* 0x0148000612187981 */ /* 0x000f62000c1e1d00 */
[----:B------:R-:W-:-:S02]  /*5890*/  PRMT R78, R32, 0x7632, R78 ;  /* 0x00007632204e7816 */ /* 0x000fc4000000004e */
[----:B------:R-:W-:Y:S02]  /*58a0*/  SHF.L.U32 R101, R32, 0x10, RZ ;  /* 0x0000001020657819 */ /* 0x000fe400000006ff */
[----:B------:R-:W-:Y:S01]  /*58b0*/  SHF.L.U32 R78, R78, 0x10, RZ ;  /* 0x000000104e4e7819 */ /* 0x000fe200000006ff */
[----:B------:R-:W-:Y:S02]  /*58c0*/  FFMA.FTZ R32, R50, R29, R77 ;  /* 0x0000001d32207223 */ /* 0x000fe4000001004d */
[----:B------:R-:W-:Y:S01]  /*58d0*/  FFMA.FTZ R96, R36, R101, R96 ;  /* 0x0000006524607223 */ /* 0x000fe20000010060 */
[----:B------:R-:W-:Y:S02]  /*58e0*/  IMAD.U32 R29, R30, 0x10000, RZ ;  /* 0x000100001e1d7824 */ /* 0x000fe400078e00ff */
[----:B------:R-:W-:Y:S01]  /*58f0*/  FFMA.FTZ R79, R48, R79, R99 ;  /* 0x0000004f304f7223 */ /* 0x000fe20000010063 */
[----:B------:R-:W-:Y:S01]  /*5900*/  PRMT R30, R30, 0x7632, R30 ;  /* 0x000076321e1e7816 */ /* 0x000fe2000000001e */
[----:B------:R-:W-:Y:S01]  /*5910*/  FFMA.FTZ R96, R37, R78, R96 ;  /* 0x0000004e25607223 */ /* 0x000fe20000010060 */
[C---:B------:R-:W-:Y:S01]  /*5920*/  PRMT R77, R33.reuse, 0x7632, R77 ;  /* 0x00007632214d7816 */ /* 0x040fe2000000004d */
        /* <DEDUP_REMOVED lines=10> */
[C---:B------:R-:W-:Y:S02]  /*59d0*/  PRMT R29, R34.reuse, 0x7632, R29 ;  /* 0x00007632221d7816 */ /* 0x040fe4000000001d */
[----:B------:R-:W-:-:S02]  /*59e0*/  SHF.L.U32 R31, R34, 0x10, RZ ;  /* 0x00000010221f7819 */ /* 0x000fc400000006ff */
[C---:B------:R-:W-:Y:S02]  /*59f0*/  PRMT R34, R12.reuse, 0x7632, R34 ;  /* 0x000076320c227816 */ /* 0x040fe40000000022 */
[----:B------:R-:W-:Y:S01]  /*5a00*/  SHF.L.U32 R79, R12, 0x10, RZ ;  /* 0x000000100c4f7819 */ /* 0x000fe200000006ff */
[----:B------:R-:W-:Y:S01]  /*5a10*/  FFMA.FTZ R31, R38, R31, R77 ;  /* 0x0000001f261f7223 */ /* 0x000fe2000001004d */
[----:B------:R-:W-:Y:S02]  /*5a20*/  SHF.L.U32 R29, R29, 0x10, RZ ;  /* 0x000000101d1d7819 */ /* 0x000fe400000006ff */
[----:B------:R-:W-:Y:S01]  /*5a30*/  SHF.L.U32 R34, R34, 0x10, RZ ;  /* 0x0000001022227819 */ /* 0x000fe200000006ff */
[----:B------:R-:W-:Y:S01]  /*5a40*/  FFMA.FTZ R92, R36, R79, R92 ;  /* 0x0000004f245c7223 */ /* 0x000fe2000001005c */
[----:B------:R-:W-:Y:S01]  /*5a50*/  FFMA.FTZ R77, R83, R28, R30 ;  /* 0x0000001c534d7223 */ /* 0x000fe2000001001e */
[----:B------:R-:W-:Y:S01]  /*5a60*/  FFMA.FTZ R28, R50, R29, R31 ;  /* 0x0000001d321c7223 */ /* 0x000fe2000001001f */
[----:B------:R-:W-:Y:S01]  /*5a70*/  SHF.L.U32 R30, R13, 0x10, RZ ;  /* 0x000000100d1e7819 */ /* 0x000fe200000006ff */
[----:B------:R-:W-:-:S02]  /*5a80*/  IMAD.U32 R12, R35, 0x10000, RZ ;  /* 0x00010000230c7824 */ /* 0x000fc400078e00ff */
[----:B------:R-:W-:Y:S01]  /*5a90*/  FFMA.FTZ R92, R37, R34, R92 ;  /* 0x00000022255c7223 */ /* 0x000fe2000001005c */
[----:B------:R-:W-:Y:S01]  /*5aa0*/  PRMT R34, R13, 0x7632, R34 ;  /* 0x000076320d227816 */ /* 0x000fe20000000022 */
[----:B------:R-:W-:Y:S02]  /*5ab0*/  FFMA.FTZ R13, R83, R12, R28 ;  /* 0x0000000c530d7223 */ /* 0x000fe4000001001c */
[----:B------:R-:W-:Y:S02]  /*5ac0*/  FFMA.FTZ R99, R81, R30, R92 ;  /* 0x0000001e51637223 */ /* 0x000fe4000001005c */
[----:B------:R-:W5:Y:S01]  /*5ad0*/  LDG.E.128 R28, desc[UR6][R18.64+0x18000] ;  /* 0x01800006121c7981 */ /* 0x000f62000c1e1d00 */
[----:B------:R-:W-:Y:S02]  /*5ae0*/  SHF.L.U32 R79, R34, 0x10, RZ ;  /* 0x00000010224f7819 */ /* 0x000fe400000006ff */
[----:B------:R-:W-:Y:S02]  /*5af0*/  PRMT R35, R35, 0x7632, R35 ;  /* 0x0000763223237816 */ /* 0x000fe40000000023 */
[----:B------:R-:W-:-:S02]  /*5b00*/  SHF.L.U32 R76, R76, 0x10, RZ ;  /* 0x000000104c4c7819 */ /* 0x000fc400000006ff */
[----:B------:R-:W-:Y:S01]  /*5b10*/  SHF.L.U32 R82, R33, 0x10, RZ ;  /* 0x0000001021527819 */ /* 0x000fe200000006ff */
[----:B------:R-:W-:Y:S01]  /*5b20*/  FFMA.FTZ R79, R48, R79, R99 ;  /* 0x0000004f304f7223 */ /* 0x000fe20000010063 */
[C---:B------:R-:W-:Y:S01]  /*5b30*/  SHF.L.U32 R33, R14.reuse, 0x10, RZ ;  /* 0x000000100e217819 */ /* 0x040fe200000006ff */
[----:B------:R-:W-:Y:S02]  /*5b40*/  IMAD.U32 R80, R35, 0x10000, RZ ;  /* 0x0001000023507824 */ /* 0x000fe400078e00ff */
[C---:B------:R-:W-:Y:S01]  /*5b50*/  FFMA.FTZ R92, R51.reuse, R76, R32 ;  /* 0x0000004c335c7223 */ /* 0x040fe20000010020 */
[----:B------:R-:W-:Y:S02]  /*5b60*/  PRMT R14, R14, 0x7632, R14 ;  /* 0x000076320e0e7816 */ /* 0x000fe4000000000e */
[----:B------:R-:W-:Y:S01]  /*5b70*/  PRMT R76, R40, 0x7632, R76 ;  /* 0x00007632284c7816 */ /* 0x000fe2000000004c */
[----:B------:R-:W-:Y:S01]  /*5b80*/  FFMA.FTZ R79, R38, R33, R79 ;  /* 0x00000021264f7223 */ /* 0x000fe2000001004f */
[----:B------:R-:W-:Y:S01]  /*5b90*/  SHF.L.U32 R40, R40, 0x10, RZ ;  /* 0x0000001028287819 */ /* 0x000fe200000006ff */
[----:B------:R-:W5:Y:S01]  /*5ba0*/  LDG.E.128 R32, desc[UR6][R18.64+0x1b800] ;  /* 0x01b8000612207981 */ /* 0x000f62000c1e1d00 */
[----:B------:R-:W-:Y:S01]  /*5bb0*/  FFMA.FTZ R80, R51, R80, R13 ;  /* 0x0000005033507223 */ /* 0x000fe2000001000d */
[----:B------:R-:W-:Y:S01]  /*5bc0*/  SHF.L.U32 R13, R14, 0x10, RZ ;  /* 0x000000100e0d7819 */ /* 0x000fe200000006ff */
        /* <DEDUP_REMOVED lines=24> */
[----:B------:R-:W-:Y:S01]  /*5d50*/  PRMT R76, R45, 0x7632, R76 ;  /* 0x000076322d4c7816 */ /* 0x000fe2000000004c */
[--C-:B------:R-:W-:Y:S01]  /*5d60*/  FFMA.FTZ R94, R37, R40, R44.reuse ;  /* 0x00000028255e7223 */ /* 0x100fe2000001002c */
[----:B------:R-:W-:Y:S01]  /*5d70*/  SHF.L.U32 R78, R45, 0x10, RZ ;  /* 0x000000102d4e7819 */ /* 0x000fe200000006ff */
[----:B------:R-:W-:Y:S01]  /*5d80*/  FFMA.FTZ R42, R50, R41, R77 ;  /* 0x00000029322a7223 */ /* 0x000fe2000001004d */
[C---:B------:R-:W-:Y:S01]  /*5d90*/  PRMT R44, R43.reuse, 0x7632, R44 ;  /* 0x000076322b2c7816 */ /* 0x040fe2000000002c */
[----:B------:R-:W-:Y:S01]  /*5da0*/  IMAD.U32 R41, R76, 0x10000, RZ ;  /* 0x000100004c297824 */ /* 0x000fe200078e00ff */
[----:B------:R-:W-:Y:S01]  /*5db0*/  SHF.L.U32 R40, R43, 0x10, RZ ;  /* 0x000000102b287819 */ /* 0x000fe200000006ff */
[----:B------:R-:W-:Y:S01]  /*5dc0*/  FFMA.FTZ R43, R81, R78, R94 ;  /* 0x0000004e512b7223 */ /* 0x000fe2000001005e */
[C---:B------:R-:W-:Y:S02]  /*5dd0*/  PRMT R78, R8.reuse, 0x7632, R78 ;  /* 0x00007632084e7816 */ /* 0x040fe4000000004e */
[----:B------:R-:W-:Y:S01]  /*5de0*/  SHF.L.U32 R8, R8, 0x10, RZ ;  /* 0x0000001008087819 */ /* 0x000fe200000006ff */
[----:B------:R-:W-:Y:S01]  /*5df0*/  FFMA.FTZ R76, R83, R40, R42 ;  /* 0x00000028534c7223 */ /* 0x000fe2000001002a */
[----:B------:R-:W-:Y:S01]  /*5e00*/  SHF.L.U32 R45, R46, 0x10, RZ ;  /* 0x000000102e2d7819 */ /* 0x000fe200000006ff */
[----:B------:R-:W-:Y:S01]  /*5e10*/  FFMA.FTZ R77, R48, R41, R43 ;  /* 0x00000029304d7223 */ /* 0x000fe2000001002b */
[----:B------:R-:W-:Y:S01]  /*5e20*/  PRMT R46, R46, 0x7632, R46 ;  /* 0x000076322e2e7816 */ /* 0x000fe2000000002e */
[----:B------:R-:W5:Y:S01]  /*5e30*/  LDG.E.128 R40, desc[UR6][R18.64+0x22800] ;  /* 0x0228000612287981 */ /* 0x000f62000c1e1d00 */
[----:B------:R-:W-:Y:S01]  /*5e40*/  SHF.L.U32 R78, R78, 0x10, RZ ;  /* 0x000000104e4e7819 */ /* 0x000fe200000006ff */
[----:B------:R-:W-:Y:S01]  /*5e50*/  FFMA.FTZ R8, R36, R8, R93 ;  /* 0x0000000824087223 */ /* 0x000fe2000001005d */
[----:B------:R-:W-:Y:S01]  /*5e60*/  FFMA.FTZ R77, R38, R45, R77 ;  /* 0x0000002d264d7223 */ /* 0x000fe2000001004d */
[----:B------:R-:W-:-:S02]  /*5e70*/  SHF.L.U32 R45, R46, 0x10, RZ ;  /* 0x000000102e2d7819 */ /* 0x000fc400000006ff */
[----:B------:R-:W-:Y:S01]  /*5e80*/  FFMA.FTZ R94, R37, R78, R8 ;  /* 0x0000004e255e7223 */ /* 0x000fe20000010008 */
[----:B------:R-:W-:Y:S01]  /*5e90*/  SHF.L.U32 R8, R44, 0x10, RZ ;  /* 0x000000102c087819 */ /* 0x000fe200000006ff */
[C---:B------:R-:W-:Y:S01]  /*5ea0*/  IMAD.U32 R46, R9.reuse, 0x10000, RZ ;  /* 0x00010000092e7824 */ /* 0x040fe200078e00ff */
[----:B------:R-:W-:Y:S01]  /*5eb0*/  PRMT R79, R9, 0x7632, R79 ;  /* 0x00007632094f7816 */ /* 0x000fe2000000004f */
[----:B------:R-:W-:Y:S01]  /*5ec0*/  FFMA.FTZ R78, R50, R45, R77 ;  /* 0x0000002d324e7223 */ /* 0x000fe2000001004d */
[C---:B------:R-:W-:Y:S02]  /*5ed0*/  SHF.L.U32 R44, R47.reuse, 0x10, RZ ;  /* 0x000000102f2c7819 */ /* 0x040fe400000006ff */
        /* <DEDUP_REMOVED lines=8> */
[----:B------:R-:W-:Y:S01]  /*5f60*/  IMAD.U32 R77, R10, 0x10000, RZ ;  /* 0x000100000a4d7824 */ /* 0x000fe200078e00ff */
[----:B------:R-:W-:Y:S01]  /*5f70*/  PRMT R52, R52, 0x7632, R52 ;  /* 0x0000763234347816 */ /* 0x000fe20000000034 */
[----:B------:R-:W-:Y:S01]  /*5f80*/  FFMA.FTZ R9, R51, R46, R44 ;  /* 0x0000002e33097223 */ /* 0x000fe2000001002c */
[----:B------:R-:W-:Y:S01]  /*5f90*/  PRMT R76, R88, 0x7632, R76 ;  /* 0x00007632584c7816 */ /* 0x000fe2000000004c */
[----:B------:R-:W5:Y:S01]  /*5fa0*/  LDG.E.128 R44, desc[UR6][R18.64+0x26000] ;  /* 0x02600006122c7981 */ /* 0x000f62000c1e1d00 */
[----:B------:R-:W-:-:S02]  /*5fb0*/  PRMT R10, R10, 0x7632, R10 ;  /* 0x000076320a0a7816 */ /* 0x000fc4000000000a */
[----:B------:R-:W-:Y:S01]  /*5fc0*/  SHF.L.U32 R88, R88, 0x10, RZ ;  /* 0x0000001058587819 */ /* 0x000fe200000006ff */
[----:B------:R-:W-:Y:S01]  /*5fd0*/  FFMA.FTZ R79, R38, R77, R79 ;  /* 0x0000004d264f7223 */ /* 0x000fe2000001004f */
[----:B------:R-:W-:Y:S01]  /*5fe0*/  SHF.L.U32 R52, R52, 0x10, RZ ;  /* 0x0000001034347819 */ /* 0x000fe200000006ff */
[----:B------:R-:W-:Y:S01]  /*5ff0*/  FFMA.FTZ R16, R36, R93, R16 ;  /* 0x0000005d24107223 */ /* 0x000fe20000010010 */
[----:B------:R-:W-:Y:S01]  /*6000*/  SHF.L.U32 R77, R10, 0x10, RZ ;  /* 0x000000100a4d7819 */ /* 0x000fe200000006ff */
[----:B------:R-:W-:Y:S01]  /*6010*/  FFMA.FTZ R88, R36, R88, R3 ;  /* 0x0000005824587223 */ /* 0x000fe20000010003 */
[----:B------:R-:W-:Y:S01]  /*6020*/  SHF.L.U32 R76, R76, 0x10, RZ ;  /* 0x000000104c4c7819 */ /* 0x000fe200000006ff */
[C---:B------:R-:W-:Y:S02]  /*6030*/  FFMA.FTZ R52, R37.reuse, R52, R16 ;  /* 0x0000003425347223 */ /* 0x040fe40000010010 */
[----:B------:R-:W-:Y:S02]  /*6040*/  FFMA.FTZ R16, R50, R77, R79 ;  /* 0x0000004d32107223 */ /* 0x000fe4000001004f */
[----:B------:R-:W-:-:S02]  /*6050*/  FFMA.FTZ R88, R37, R76, R88 ;  /* 0x0000004c25587223 */ /* 0x000fc40000010058 */
[----:B------:R0:W5:Y:S01]  /*6060*/  LDG.E.128 R76, desc[UR6][R18.64+0x29800] ;  /* 0x02980006124c7981 */ /* 0x000162000c1e1d00 */
[C---:B------:R-:W-:Y:S01]  /*6070*/  IMAD.U32 R10, R53.reuse, 0x10000, RZ ;  /* 0x00010000350a7824 */ /* 0x040fe200078e00ff */
[----:B------:R-:W-:Y:S01]  /*6080*/  PRMT R53, R53, 0x7632, R53 ;  /* 0x0000763235357816 */ /* 0x000fe20000000035 */
[----:B------:R-:W-:Y:S02]  /*6090*/  IMAD.U32 R94, R56, 0x10000, RZ ;  /* 0x00010000385e7824 */ /* 0x000fe400078e00ff */
[----:B------:R-:W-:Y:S01]  /*60a0*/  FFMA.FTZ R3, R81, R10, R52 ;  /* 0x0000000a51037223 */ /* 0x000fe20000010034 */
[----:B------:R-:W-:Y:S02]  /*60b0*/  SHF.L.U32 R53, R53, 0x10, RZ ;  /* 0x0000001035357819 */ /* 0x000fe400000006ff */
[C---:B------:R-:W-:Y:S02]  /*60c0*/  SHF.L.U32 R52, R89.reuse, 0x10, RZ ;  /* 0x0000001059347819 */ /* 0x040fe400000006ff */
[----:B------:R-:W-:-:S02]  /*60d0*/  PRMT R89, R89, 0x7632, R89 ;  /* 0x0000763259597816 */ /* 0x000fc40000000059 */
[----:B------:R-:W-:Y:S01]  /*60e0*/  PRMT R56, R56, 0x7632, R56 ;  /* 0x0000763238387816 */ /* 0x000fe20000000038 */
[----:B------:R-:W-:Y:S01]  /*60f0*/  FFMA.FTZ R94, R36, R94, R17 ;  /* 0x0000005e245e7223 */ /* 0x000fe20000010011 */
[----:B------:R-:W-:Y:S01]  /*6100*/  SHF.L.U32 R10, R11, 0x10, RZ ;  /* 0x000000100b0a7819 */ /* 0x000fe200000006ff */
[--C-:B------:R-:W-:Y:S01]  /*6110*/  FFMA.FTZ R53, R48, R53, R3.reuse ;  /* 0x0000003530357223 */ /* 0x100fe20000010003 */
[----:B------:R-:W-:Y:S01]  /*6120*/  SHF.L.U32 R17, R54, 0x10, RZ ;  /* 0x0000001036117819 */ /* 0x000fe200000006ff */
[----:B------:R-:W-:Y:S01]  /*6130*/  FFMA.FTZ R93, R81, R52, R88 ;  /* 0x00000034515d7223 */ /* 0x000fe20000010058 */
[----:B------:R-:W-:Y:S02]  /*6140*/  SHF.L.U32 R89, R89, 0x10, RZ ;  /* 0x0000001059597819 */ /* 0x000fe400000006ff */
[----:B------:R-:W-:Y:S02]  /*6150*/  SHF.L.U32 R56, R56, 0x10, RZ ;  /* 0x0000001038387819 */ /* 0x000fe400000006ff */
[----:B------:R-:W-:Y:S01]  /*6160*/  PRMT R3, R54, 0x7632, R3 ;  /* 0x0000763236037816 */ /* 0x000fe20000000003 */
[--C-:B------:R-:W-:Y:S01]  /*6170*/  FFMA.FTZ R10, R83, R10, R16.reuse ;  /* 0x0000000a530a7223 */ /* 0x100fe20000010010 */
[----:B------:R-:W-:Y:S01]  /*6180*/  FFMA.FTZ R17, R38, R17, R53 ;  /* 0x0000001126117223 */ /* 0x000fe20000010035 */
[----:B0-----:R-:W-:Y:S01]  /*6190*/  PRMT R19, R90, 0x7632, R19 ;  /* 0x000076325a137816 */ /* 0x001fe20000000013 */
[----:B------:R-:W-:Y:S01]  /*61a0*/  FFMA.FTZ R89, R48, R89, R93 ;  /* 0x0000005930597223 */ /* 0x000fe2000001005d */
[----:B------:R-:W-:Y:S01]  /*61b0*/  PRMT R16, R55, 0x7632, R16 ;  /* 0x0000763237107816 */ /* 0x000fe20000000010 */
[----:B------:R-:W-:Y:S01]  /*61c0*/  FFMA.FTZ R94, R37, R56, R94 ;  /* 0x00000038255e7223 */ /* 0x000fe2000001005e */
[----:B------:R-:W-:Y:S01]  /*61d0*/  SHF.L.U32 R18, R55, 0x10, RZ ;  /* 0x0000001037127819 */ /* 0x000fe200000006ff */
[----:B------:R-:W-:Y:S01]  /*61e0*/  IMAD.U32 R53, R90, 0x10000, RZ ;  /* 0x000100005a357824 */ /* 0x000fe200078e00ff */
[----:B------:R-:W-:-:S02]  /*61f0*/  SHF.L.U32 R3, R3, 0x10, RZ ;  /* 0x0000001003037819 */ /* 0x000fc400000006ff */
[C---:B------:R-:W-:Y:S02]  /*6200*/  PRMT R55, R57.reuse, 0x7632, R55 ;  /* 0x0000763239377816 */ /* 0x040fe40000000037 */
[----:B------:R-:W-:Y:S01]  /*6210*/  SHF.L.U32 R56, R57, 0x10, RZ ;  /* 0x0000001039387819 */ /* 0x000fe200000006ff */
[----:B------:R-:W-:Y:S01]  /*6220*/  FFMA.FTZ R54, R38, R53, R89 ;  /* 0x0000003526367223 */ /* 0x000fe20000010059 */
[----:B------:R-:W-:Y:S01]  /*6230*/  SHF.L.U32 R19, R19, 0x10, RZ ;  /* 0x0000001013137819 */ /* 0x000fe200000006ff */
[C---:B------:R-:W-:Y:S01]  /*6240*/  FFMA.FTZ R52, R50.reuse, R3, R17 ;  /* 0x0000000332347223 */ /* 0x040fe20000010011 */
[----:B------:R-:W-:Y:S01]  /*6250*/  SHF.L.U32 R55, R55, 0x10, RZ ;  /* 0x0000001037377819 */ /* 0x000fe200000006ff */
[----:B------:R-:W-:Y:S01]  /*6260*/  FFMA.FTZ R3, R81, R56, R94 ;  /* 0x0000003851037223 */ /* 0x000fe2000001005e */
[----:B------:R-:W-:Y:S01]  /*6270*/  PRMT R11, R11, 0x7632, R11 ;  /* 0x000076320b0b7816 */ /* 0x000fe2000000000b */
[----:B------:R-:W-:Y:S01]  /*6280*/  FFMA.FTZ R19, R50, R19, R54 ;  /* 0x0000001332137223 */ /* 0x000fe20000010036 */
[C---:B------:R-:W-:Y:S01]  /*6290*/  IMAD.U32 R54, R91.reuse, 0x10000, RZ ;  /* 0x000100005b367824 */ /* 0x040fe200078e00ff */
        /* <DEDUP_REMOVED lines=10> */
[----:B------:R-:W-:Y:S01]  /*6340*/  IMAD.U32 R17, R58, 0x10000, RZ ;  /* 0x000100003a117824 */ /* 0x000fe200078e00ff */
[----:B--2---:R-:W-:Y:S01]  /*6350*/  SHF.L.U32 R52, R4, 0x10, RZ ;  /* 0x0000001004347819 */ /* 0x004fe200000006ff */
[C---:B------:R-:W-:Y:S01]  /*6360*/  FFMA.FTZ R10, R51.reuse, R11, R10 ;  /* 0x0000000b330a7223 */ /* 0x040fe2000001000a */
[C---:B------:R-:W-:Y:S01]  /*6370*/  FFMA.FTZ R3, R51.reuse, R16, R3 ;  /* 0x0000001033037223 */ /* 0x040fe20000010003 */
[----:B------:R-:W-:Y:S01]  /*6380*/  FFMA.FTZ R11, R51, R18, R19 ;  /* 0x00000012330b7223 */ /* 0x000fe20000010013 */
[----:B------:R-:W-:Y:S01]  /*6390*/  FFMA.FTZ R16, R50, R17, R55 ;  /* 0x0000001132107223 */ /* 0x000fe20000010037 */
[----:B------:R-:W-:-:S02]  /*63a0*/  PRMT R4, R4, 0x7632, R4 ;  /* 0x0000763204047816 */ /* 0x000fc40000000004 */
[----:B------:R-:W-:Y:S02]  /*63b0*/  PRMT R19, R60, 0x7632, R19 ;  /* 0x000076323c137816 */ /* 0x000fe40000000013 */
[----:B------:R-:W-:Y:S02]  /*63c0*/  PRMT R17, R64, 0x7632, R17 ;  /* 0x0000763240117816 */ /* 0x000fe40000000011 */
[----:B------:R-:W-:Y:S02]  /*63d0*/  SHF.L.U32 R60, R60, 0x10, RZ ;  /* 0x000000103c3c7819 */ /* 0x000fe400000006ff */
[----:B------:R-:W-:Y:S01]  /*63e0*/  SHF.L.U32 R64, R64, 0x10, RZ ;  /* 0x0000001040407819 */ /* 0x000fe200000006ff */
[----:B------:R-:W-:Y:S01]  /*63f0*/  FFMA.FTZ R52, R36, R52, R95 ;  /* 0x0000003424347223 */ /* 0x000fe2000001005f */
[----:B------:R-:W-:Y:S01]  /*6400*/  IMAD.U32 R36, R4, 0x10000, RZ ;  /* 0x0001000004247824 */ /* 0x000fe200078e00ff */
[----:B------:R-:W-:Y:S02]  /*6410*/  SHF.L.U32 R18, R59, 0x10, RZ ;  /* 0x000000103b127819 */ /* 0x000fe400000006ff */
[----:B------:R-:W-:Y:S01]  /*6420*/  SHF.L.U32 R19, R19, 0x10, RZ ;  /* 0x0000001013137819 */ /* 0x000fe200000006ff */
[----:B------:R-:W-:Y:S01]  /*6430*/  FFMA.FTZ R39, R64, R60, R39 ;  /* 0x0000003c40277223 */ /* 0x000fe20000010027 */
[----:B------:R-:W-:Y:S01]  /*6440*/  SHF.L.U32 R4, R17, 0x10, RZ ;  /* 0x0000001011047819 */ /* 0x000fe200000006ff */
[----:B------:R-:W-:Y:S01]  /*6450*/  FFMA.FTZ R18, R83, R18, R16 ;  /* 0x0000001253127223 */ /* 0x000fe20000010010 */
[----:B------:R-:W-:-:S03]  /*6460*/  SHF.L.U32 R16, R65, 0x10, RZ ;  /* 0x0000001041107819 */ /* 0x000fc600000006ff */
[----:B------:R-:W-:Y:S01]  /*6470*/  FFMA.FTZ R39, R4, R19, R39 ;  /* 0x0000001304277223 */ /* 0x000fe20000010027 */
[----:B------:R-:W-:Y:S01]  /*6480*/  SHF.L.U32 R19, R61, 0x10, RZ ;  /* 0x000000103d137819 */ /* 0x000fe200000006ff */
[----:B------:R-:W-:Y:S01]  /*6490*/  FFMA.FTZ R52, R37, R36, R52 ;  /* 0x0000002425347223 */ /* 0x000fe20000010034 */
[C---:B------:R-:W-:Y:S01]  /*64a0*/  PRMT R17, R5.reuse, 0x7632, R17 ;  /* 0x0000763205117816 */ /* 0x040fe20000000011 */
[----:B------:R-:W-:Y:S01]  /*64b0*/  IMAD.U32 R36, R5, 0x10000, RZ ;  /* 0x0001000005247824 */ /* 0x000fe200078e00ff */
[----:B------:R-:W-:Y:S01]  /*64c0*/  PRMT R61, R61, 0x7632, R61 ;  /* 0x000076323d3d7816 */ /* 0x000fe2000000003d */
[----:B------:R-:W-:Y:S01]  /*64d0*/  FFMA.FTZ R56, R16, R19, R39 ;  /* 0x0000001310387223 */ /* 0x000fe20000010027 */
[----:B------:R-:W-:Y:S01]  /*64e0*/  PRMT R65, R65, 0x7632, R65 ;  /* 0x0000763241417816 */ /* 0x000fe20000000041 */
[----:B------:R-:W-:Y:S01]  /*64f0*/  FFMA.FTZ R81, R81, R36, R52 ;  /* 0x0000002451517223 */ /* 0x000fe20000010034 */
[----:B------:R-:W-:Y:S02]  /*6500*/  SHF.L.U32 R19, R17, 0x10, RZ ;  /* 0x0000001011137819 */ /* 0x000fe400000006ff */
[----:B------:R-:W-:-:S02]  /*6510*/  SHF.L.U32 R54, R61, 0x10, RZ ;  /* 0x000000103d367819 */ /* 0x000fc400000006ff */
[----:B------:R-:W-:Y:S01]  /*6520*/  SHF.L.U32 R5, R65, 0x10, RZ ;  /* 0x0000001041057819 */ /* 0x000fe200000006ff */
[----:B------:R-:W-:Y:S01]  /*6530*/  FFMA.FTZ R81, R48, R19, R81 ;  /* 0x0000001330517223 */ /* 0x000fe20000010051 */
[----:B------:R-:W-:Y:S01]  /*6540*/  SHF.L.U32 R36, R62, 0x10, RZ ;  /* 0x000000103e247819 */ /* 0x000fe200000006ff */
[----:B------:R-:W-:Y:S01]  /*6550*/  IMAD.U32 R17, R66, 0x10000, RZ ;  /* 0x0001000042117824 */ /* 0x000fe200078e00ff */
[----:B------:R-:W-:Y:S01]  /*6560*/  PRMT R62, R62, 0x7632, R62 ;  /* 0x000076323e3e7816 */ /* 0x000fe2000000003e */
[----:B------:R-:W-:Y:S01]  /*6570*/  FFMA.FTZ R54, R5, R54, R56 ;  /* 0x0000003605367223 */ /* 0x000fe20000010038 */
[----:B------:R-:W-:Y:S02]  /*6580*/  PRMT R19, R66, 0x7632, R19 ;  /* 0x0000763242137816 */ /* 0x000fe40000000013 */
[----:B------:R-:W-:Y:S01]  /*6590*/  SHF.L.U32 R62, R62, 0x10, RZ ;  /* 0x000000103e3e7819 */ /* 0x000fe200000006ff */
[----:B------:R-:W-:Y:S01]  /*65a0*/  FFMA.FTZ R54, R17, R36, R54 ;  /* 0x0000002411367223 */ /* 0x000fe20000010036 */
[----:B------:R-:W-:-:S02]  /*65b0*/  SHF.L.U32 R19, R19, 0x10, RZ ;  /* 0x0000001013137819 */ /* 0x000fc400000006ff */
[C---:B------:R-:W-:Y:S02]  /*65c0*/  SHF.L.U32 R39, R6.reuse, 0x10, RZ ;  /* 0x0000001006277819 */ /* 0x040fe400000006ff */
[----:B------:R-:W-:Y:S01]  /*65d0*/  PRMT R37, R6, 0x7632, R37 ;  /* 0x0000763206257816 */ /* 0x000fe20000000025 */
[----:B------:R-:W-:Y:S01]  /*65e0*/  FFMA.FTZ R55, R19, R62, R54 ;  /* 0x0000003e13377223 */ /* 0x000fe20000010036 */
[----:B------:R-:W-:Y:S01]  /*65f0*/  SHF.L.U32 R6, R67, 0x10, RZ ;  /* 0x0000001043067819 */ /* 0x000fe200000006ff */
[----:B------:R-:W-:Y:S01]  /*6600*/  IMAD.U32 R53, R63, 0x10000, RZ ;  /* 0x000100003f357824 */ /* 0x000fe200078e00ff */
[C---:B------:R-:W-:Y:S02]  /*6610*/  SHF.L.U32 R57, R68.reuse, 0x10, RZ ;  /* 0x0000001044397819 */ /* 0x040fe400000006ff */
[----:B------:R-:W-:Y:S01]  /*6620*/  PRMT R68, R68, 0x7632, R68 ;  /* 0x0000763244447816 */ /* 0x000fe20000000044 */
[----:B------:R-:W-:Y:S01]  /*6630*/  FFMA.FTZ R52, R6, R53, R55 ;  /* 0x0000003506347223 */ /* 0x000fe20000010037 */
[----:B------:R-:W-:-:S02]  /*6640*/  PRMT R36, R7, 0x7632, R36 ;  /* 0x0000763207247816 */ /* 0x000fc40000000024 */
[----:B------:R-:W-:Y:S02]  /*6650*/  SHF.L.U32 R48, R7, 0x10, RZ ;  /* 0x0000001007307819 */ /* 0x000fe400000006ff */
[----:B------:R-:W-:Y:S02]  /*6660*/  PRMT R7, R67, 0x7632, R7 ;  /* 0x0000763243077816 */ /* 0x000fe40000000007 */
        /* <DEDUP_REMOVED lines=8> */
[C---:B------:R-:W-:Y:S01]  /*66f0*/  SHF.L.U32 R55, R69.reuse, 0x10, RZ ;  /* 0x0000001045377819 */ /* 0x040fe200000006ff */
[----:B------:R-:W-:Y:S01]  /*6700*/  FFMA.FTZ R50, R50, R37, R39 ;  /* 0x0000002532327223 */ /* 0x000fe20000010027 */
[----:B------:R-:W-:Y:S01]  /*6710*/  PRMT R69, R69, 0x7632, R69 ;  /* 0x0000763245457816 */ /* 0x000fe20000000045 */
[----:B------:R-:W-:-:S02]  /*6720*/  FFMA.FTZ R37, R7, R38, R52 ;  /* 0x0000002607257223 */ /* 0x000fc40000010034 */
[----:B------:R-:W-:Y:S01]  /*6730*/  FFMA.FTZ R52, R16, R55, R53 ;  /* 0x0000003710347223 */ /* 0x000fe20000010035 */
[C---:B---3--:R-:W-:Y:S02]  /*6740*/  SHF.L.U32 R53, R72.reuse, 0x10, RZ ;  /* 0x0000001048357819 */ /* 0x048fe400000006ff */
[----:B------:R-:W-:Y:S02]  /*6750*/  SHF.L.U32 R38, R69, 0x10, RZ ;  /* 0x0000001045267819 */ /* 0x000fe400000006ff */
[----:B------:R-:W-:Y:S01]  /*6760*/  PRMT R72, R72, 0x7632, R72 ;  /* 0x0000763248487816 */ /* 0x000fe20000000048 */
[----:B------:R-:W-:Y:S01]  /*6770*/  FFMA.FTZ R55, R64, R53, R82 ;  /* 0x0000003540377223 */ /* 0x000fe20000010052 */
[C---:B------:R-:W-:Y:S01]  /*6780*/  PRMT R39, R70.reuse, 0x7632, R39 ;  /* 0x0000763246277816 */ /* 0x040fe20000000027 */
[----:B------:R-:W-:Y:S02]  /*6790*/  IMAD.U32 R70, R70, 0x10000, RZ ;  /* 0x0001000046467824 */ /* 0x000fe400078e00ff */
        /* <DEDUP_REMOVED lines=8> */
[----:B------:R-:W-:Y:S01]  /*6820*/  SHF.L.U32 R39, R71, 0x10, RZ ;  /* 0x0000001047277819 */ /* 0x000fe200000006ff */
[----:B------:R-:W-:Y:S02]  /*6830*/  IMAD.U32 R54, R54, 0x10000, RZ ;  /* 0x0001000036367824 */ /* 0x000fe400078e00ff */
[----:B------:R-:W-:Y:S01]  /*6840*/  FFMA.FTZ R38, R16, R73, R55 ;  /* 0x0000004910267223 */ /* 0x000fe20000010037 */
[----:B----4-:R-:W-:-:S02]  /*6850*/  SHF.L.U32 R55, R84, 0x10, RZ ;  /* 0x0000001054377819 */ /* 0x010fc400000006ff */
[----:B------:R-:W-:Y:S01]  /*6860*/  PRMT R84, R84, 0x7632, R84 ;  /* 0x0000763254547816 */ /* 0x000fe20000000054 */
[----:B------:R-:W-:Y:S01]  /*6870*/  FFMA.FTZ R52, R6, R39, R53 ;  /* 0x0000002706347223 */ /* 0x000fe20000010035 */
[----:B------:R-:W-:Y:S01]  /*6880*/  FFMA.FTZ R56, R5, R54, R38 ;  /* 0x0000003605387223 */ /* 0x000fe20000010026 */
[----:B------:R-:W-:Y:S01]  /*6890*/  SHF.L.U32 R54, R74, 0x10, RZ ;  /* 0x000000104a367819 */ /* 0x000fe200000006ff */
[----:B------:R-:W-:Y:S01]  /*68a0*/  FFMA.FTZ R53, R64, R55, R80 ;  /* 0x0000003740357223 */ /* 0x000fe20000010050 */
[----:B------:R-:W-:Y:S02]  /*68b0*/  SHF.L.U32 R39, R84, 0x10, RZ ;  /* 0x0000001054277819 */ /* 0x000fe400000006ff */
        /* <DEDUP_REMOVED lines=8> */
[----:B------:R-:W-:Y:S01]  /*6940*/  PRMT R85, R85, 0x7632, R85 ;  /* 0x0000763255557816 */ /* 0x000fe20000000055 */
[----:B------:R-:W-:Y:S01]  /*6950*/  FFMA.FTZ R53, R19, R74, R54 ;  /* 0x0000004a13357223 */ /* 0x000fe20000010036 */
[----:B------:R-:W-:Y:S02]  /*6960*/  SHF.L.U32 R39, R75, 0x10, RZ ;  /* 0x000000104b277819 */ /* 0x000fe400000006ff */
[C---:B------:R-:W-:Y:S02]  /*6970*/  SHF.L.U32 R55, R20.reuse, 0x10, RZ ;  /* 0x0000001014377819 */ /* 0x040fe400000006ff */
[----:B------:R-:W-:Y:S01]  /*6980*/  PRMT R20, R20, 0x7632, R20 ;  /* 0x0000763214147816 */ /* 0x000fe20000000014 */
[----:B------:R-:W-:Y:S01]  /*6990*/  FFMA.FTZ R38, R7, R38, R52 ;  /* 0x0000002607267223 */ /* 0x000fe20000010034 */
[----:B------:R-:W-:Y:S01]  /*69a0*/  SHF.L.U32 R54, R85, 0x10, RZ ;  /* 0x0000001055367819 */ /* 0x000fe200000006ff */
[----:B------:R-:W-:-:S02]  /*69b0*/  FFMA.FTZ R52, R6, R39, R53 ;  /* 0x0000002706347223 */ /* 0x000fc40000010035 */
[----:B------:R-:W-:Y:S01]  /*69c0*/  IMAD.U32 R39, R20, 0x10000, RZ ;  /* 0x0001000014277824 */ /* 0x000fe200078e00ff */
[----:B------:R-:W-:Y:S01]  /*69d0*/  PRMT R20, R86, 0x7632, R20 ;  /* 0x0000763256147816 */ /* 0x000fe20000000014 */
[--C-:B------:R-:W-:Y:S01]  /*69e0*/  FFMA.FTZ R55, R64, R55, R49.reuse ;  /* 0x0000003740377223 */ /* 0x100fe20000010031 */
[----:B------:R-:W-:Y:S01]  /*69f0*/  SHF.L.U32 R86, R86, 0x10, RZ ;  /* 0x0000001056567819 */ /* 0x000fe200000006ff */
[----:B------:R-:W-:Y:S01]  /*6a00*/  FFMA.FTZ R54, R5, R54, R56 ;  /* 0x0000003605367223 */ /* 0x000fe20000010038 */
[C---:B------:R-:W-:Y:S01]  /*6a10*/  PRMT R49, R21.reuse, 0x7632, R49 ;  /* 0x0000763215317816 */ /* 0x040fe20000000031 */
[----:B------:R-:W-:Y:S01]  /*6a20*/  FFMA.FTZ R39, R4, R39, R55 ;  /* 0x0000002704277223 */ /* 0x000fe20000010037 */
[----:B------:R-:W-:Y:S01]  /*6a30*/  SHF.L.U32 R21, R21, 0x10, RZ ;  /* 0x0000001015157819 */ /* 0x000fe200000006ff */
[----:B------:R-:W-:Y:S01]  /*6a40*/  FFMA.FTZ R54, R17, R86, R54 ;  /* 0x0000005611367223 */ /* 0x000fe20000010036 */
[----:B------:R-:W-:-:S03]  /*6a50*/  SHF.L.U32 R20, R20, 0x10, RZ ;  /* 0x0000001014147819 */ /* 0x000fc600000006ff */
[----:B------:R-:W-:Y:S01]  /*6a60*/  FFMA.FTZ R58, R16, R21, R39 ;  /* 0x00000015103a7223 */ /* 0x000fe20000010027 */
[----:B------:R-:W-:Y:S02]  /*6a70*/  IMAD.U32 R21, R87, 0x10000, RZ ;  /* 0x0001000057157824 */ /* 0x000fe400078e00ff */
[----:B------:R-:W-:Y:S01]  /*6a80*/  FFMA.FTZ R39, R19, R20, R54 ;  /* 0x0000001413277223 */ /* 0x000fe20000010036 */
[----:B------:R-:W-:Y:S02]  /*6a90*/  SHF.L.U32 R56, R49, 0x10, RZ ;  /* 0x0000001031387819 */ /* 0x000fe400000006ff */
[----:B------:R-:W-:Y:S01]  /*6aa0*/  PRMT R87, R87, 0x7632, R87 ;  /* 0x0000763257577816 */ /* 0x000fe20000000057 */
[--C-:B------:R-:W-:Y:S01]  /*6ab0*/  FFMA.FTZ R21, R6, R21, R39.reuse ;  /* 0x0000001506157223 */ /* 0x100fe20000010027 */
[C---:B------:R-:W-:Y:S01]  /*6ac0*/  SHF.L.U32 R20, R22.reuse, 0x10, RZ ;  /* 0x0000001016147819 */ /* 0x040fe200000006ff */
[----:B------:R-:W-:Y:S01]  /*6ad0*/  FFMA.FTZ R56, R5, R56, R58 ;  /* 0x0000003805387223 */ /* 0x000fe2000001003a */
[----:B------:R-:W-:Y:S01]  /*6ae0*/  PRMT R39, R22, 0x7632, R39 ;  /* 0x0000763216277816 */ /* 0x000fe20000000027 */
[C---:B-----5:R-:W-:Y:S01]  /*6af0*/  IMAD.U32 R53, R24.reuse, 0x10000, RZ ;  /* 0x0001000018357824 */ /* 0x060fe200078e00ff */
[----:B------:R-:W-:-:S02]  /*6b00*/  PRMT R49, R24, 0x7632, R49 ;  /* 0x0000763218317816 */ /* 0x000fc40000000031 */
[----:B------:R-:W-:Y:S02]  /*6b10*/  SHF.L.U32 R22, R87, 0x10, RZ ;  /* 0x0000001057167819 */ /* 0x000fe400000006ff */
[----:B------:R-:W-:Y:S01]  /*6b20*/  PRMT R75, R75, 0x7632, R75 ;  /* 0x000076324b4b7816 */ /* 0x000fe2000000004b */
[----:B------:R-:W-:Y:S01]  /*6b30*/  FFMA.FTZ R56, R17, R20, R56 ;  /* 0x0000001411387223 */ /* 0x000fe20000010038 */
[----:B------:R-:W-:Y:S01]  /*6b40*/  SHF.L.U32 R54, R39, 0x10, RZ ;  /* 0x0000001027367819 */ /* 0x000fe200000006ff */
        /* <DEDUP_REMOVED lines=13> */
[----:B------:R-:W-:Y:S01]  /*6c20*/  FFMA.FTZ R54, R16, R25, R49 ;  /* 0x0000001910367223 */ /* 0x000fe20000010031 */
[----:B------:R-:W-:-:S03]  /*6c30*/  IMAD.U32 R8, R23, 0x10000, RZ ;  /* 0x0001000017087824 */ /* 0x000fc600078e00ff */
[----:B------:R-:W-:Y:S01]  /*6c40*/  FFMA.FTZ R54, R5, R52, R54 ;  /* 0x0000003405367223 */ /* 0x000fe20000010036 */
[----:B------:R-:W-:Y:S01]  /*6c50*/  FFMA.FTZ R24, R7, R8, R24 ;  /* 0x0000000807187223 */ /* 0x000fe20000010018 */
[C---:B------:R-:W-:Y:S02]  /*6c60*/  SHF.L.U32 R52, R26.reuse, 0x10, RZ ;  /* 0x000000101a347819 */ /* 0x040fe400000006ff */
[----:B------:R-:W-:Y:S02]  /*6c70*/  PRMT R26, R26, 0x7632, R26 ;  /* 0x000076321a1a7816 */ /* 0x000fe4000000001a */
[----:B------:R-:W-:Y:S01]  /*6c80*/  PRMT R59, R59, 0x7632, R59 ;  /* 0x000076323b3b7816 */ /* 0x000fe2000000003b */
[----:B------:R-:W0:Y:S01]  /*6c90*/  SHFL.BFLY PT, R55, R24, 0x10, 0x1f ;  /* 0x0e001f0018377f89 */ /* 0x000e2200000e0000 */
[----:B------:R-:W-:Y:S01]  /*6ca0*/  SHF.L.U32 R26, R26, 0x10, RZ ;  /* 0x000000101a1a7819 */ /* 0x000fe200000006ff */
[----:B------:R-:W-:Y:S02]  /*6cb0*/  FFMA.FTZ R52, R17, R52, R54 ;  /* 0x0000003411347223 */ /* 0x000fe40000010036 */
[----:B------:R-:W1:Y:S01]  /*6cc0*/  SHFL.BFLY PT, R49, R20, 0x10, 0x1f ;  /* 0x0e001f0014317f89 */ /* 0x000e6200000e0000 */
[----:B------:R-:W-:Y:S01]  /*6cd0*/  SHF.L.U32 R21, R59, 0x10, RZ ;  /* 0x000000103b157819 */ /* 0x000fe200000006ff */
[----:B------:R-:W-:Y:S01]  /*6ce0*/  FFMA.FTZ R23, R19, R26, R52 ;  /* 0x0000001a13177223 */ /* 0x000fe20000010034 */
[C---:B------:R-:W-:Y:S01]  /*6cf0*/  PRMT R8, R27.reuse, 0x7632, R8 ;  /* 0x000076321b087816 */ /* 0x040fe20000000008 */
[----:B------:R-:W2:Y:S01]  /*6d00*/  SHFL.BFLY PT, R53, R22, 0x10, 0x1f ;  /* 0x0e001f0016357f89 */ /* 0x000ea200000e0000 */
[----:B------:R-:W-:-:S02]  /*6d10*/  IMAD.U32 R27, R27, 0x10000, RZ ;  /* 0x000100001b1b7824 */ /* 0x000fc400078e00ff */
[----:B------:R-:W-:Y:S01]  /*6d20*/  FFMA.FTZ R21, R51, R21, R18 ;  /* 0x0000001533157223 */ /* 0x000fe20000010012 */
[----:B------:R-:W-:Y:S01]  /*6d30*/  SHF.L.U32 R8, R8, 0x10, RZ ;  /* 0x0000001008087819 */ /* 0x000fe200000006ff */
[----:B------:R-:W-:Y:S01]  /*6d40*/  FFMA.FTZ R18, R6, R27, R23 ;  /* 0x0000001b06127223 */ /* 0x000fe20000010017 */
[C---:B------:R-:W-:Y:S02]  /*6d50*/  PRMT R25, R28.reuse, 0x7632, R25 ;  /* 0x000076321c197816 */ /* 0x040fe40000000019 */
[----:B------:R-:W-:Y:S01]  /*6d60*/  SHF.L.U32 R28, R28, 0x10, RZ ;  /* 0x000000101c1c7819 */ /* 0x000fe200000006ff */
[----:B------:R-:W-:Y:S01]  /*6d70*/  FFMA.FTZ R23, R7, R8, R18 ;  /* 0x0000000807177223 */ /* 0x000fe20000010012 */
[----:B------:R-:W-:-:S03]  /*6d80*/  SHF.L.U32 R25, R25, 0x10, RZ ;  /* 0x0000001019197819 */ /* 0x000fc600000006ff */
[----:B------:R-:W-:Y:S01]  /*6d90*/  FFMA.FTZ R9, R64, R28, R9 ;  /* 0x0000001c40097223 */ /* 0x000fe20000010009 */
[----:B------:R-:W3:Y:S01]  /*6da0*/  SHFL.BFLY PT, R26, R23, 0x10, 0x1f ;  /* 0x0e001f00171a7f89 */ /* 0x000ee200000e0000 */
[C---:B------:R-:W-:Y:S02]  /*6db0*/  SHF.L.U32 R27, R29.reuse, 0x10, RZ ;  /* 0x000000101d1b7819 */ /* 0x040fe400000006ff */
[----:B------:R-:W-:Y:S01]  /*6dc0*/  FFMA.FTZ R25, R4, R25, R9 ;  /* 0x0000001904197223 */ /* 0x000fe20000010009 */
[----:B------:R-:W-:Y:S01]  /*6dd0*/  PRMT R29, R29, 0x7632, R29 ;  /* 0x000076321d1d7816 */ /* 0x000fe2000000001d */
[----:B0-----:R-:W-:Y:S01]  /*6de0*/  FADD.FTZ R18, R24, R55 ;  /* 0x0000003718127221 */ /* 0x001fe20000010000 */
[----:B-1----:R-:W-:Y:S01]  /*6df0*/  FADD.FTZ R8, R20, R49 ;  /* 0x0000003114087221 */ /* 0x002fe20000010000 */
[----:B------:R-:W-:Y:S01]  /*6e00*/  FFMA.FTZ R24, R16, R27, R25 ;  /* 0x0000001b10187223 */ /* 0x000fe20000010019 */
[----:B------:R-:W-:Y:S01]  /*6e10*/  SHF.L.U32 R25, R32, 0x10, RZ ;  /* 0x0000001020197819 */ /* 0x000fe200000006ff */
[----:B------:R-:W-:-:S02]  /*6e20*/  IMAD.U32 R20, R29, 0x10000, RZ ;  /* 0x000100001d147824 */ /* 0x000fc400078e00ff */
[----:B--2---:R-:W-:Y:S01]  /*6e30*/  FADD.FTZ R9, R22, R53 ;  /* 0x0000003516097221 */ /* 0x004fe20000010000 */
        /* <DEDUP_REMOVED lines=14> */
[----:B------:R-:W-:Y:S01]  /*6f20*/  FFMA.FTZ R24, R16, R33, R29 ;  /* 0x0000002110187223 */ /* 0x000fe2000001001d */
[----:B---3--:R-:W-:Y:S01]  /*6f30*/  FADD.FTZ R10, R23, R26 ;  /* 0x0000001a170a7221 */ /* 0x008fe20000010000 */
[----:B------:R-:W-:Y:S01]  /*6f40*/  FFMA.FTZ R20, R6, R25, R27 ;  /* 0x0000001906147223 */ /* 0x000fe2000001001b */
[----:B------:R-:W-:-:S02]  /*6f50*/  PRMT R31, R31, 0x7632, R31 ;  /* 0x000076321f1f7816 */ /* 0x000fc4000000001f */
[C---:B------:R-:W-:Y:S02]  /*6f60*/  PRMT R23, R12.reuse, 0x7632, R23 ;  /* 0x000076320c177816 */ /* 0x040fe40000000017 */
[----:B------:R-:W-:Y:S01]  /*6f70*/  SHF.L.U32 R25, R12, 0x10, RZ ;  /* 0x000000100c197819 */ /* 0x000fe200000006ff */
[----:B------:R-:W-:Y:S01]  /*6f80*/  FFMA.FTZ R24, R5, R22, R24 ;  /* 0x0000001605187223 */ /* 0x000fe20000010018 */
[C---:B------:R-:W-:Y:S01]  /*6f90*/  IMAD.U32 R22, R34.reuse, 0x10000, RZ ;  /* 0x0001000022167824 */ /* 0x040fe200078e00ff */
        /* <DEDUP_REMOVED lines=12> */
[----:B------:R-:W-:-:S02]  /*7060*/  IMAD.U32 R12, R12, 0x10000, RZ ;  /* 0x000100000c0c7824 */ /* 0x000fc400078e00ff */
[----:B------:R-:W-:Y:S02]  /*7070*/  FFMA.FTZ R22, R16, R25, R27 ;  /* 0x0000001910167223 */ /* 0x000fe4000001001b */
[----:B------:R-:W-:Y:S01]  /*7080*/  FFMA.FTZ R20, R6, R13, R23 ;  /* 0x0000000d06147223 */ /* 0x000fe20000010017 */
[C---:B------:R-:W-:Y:S01]  /*7090*/  PRMT R13, R40.reuse, 0x7632, R13 ;  /* 0x00007632280d7816 */ /* 0x040fe2000000000d */
[----:B------:R-:W-:Y:S01]  /*70a0*/  FFMA.FTZ R24, R5, R12, R22 ;  /* 0x0000000c05187223 */ /* 0x000fe20000010016 */
        /* <DEDUP_REMOVED lines=8> */
[C---:B------:R-:W-:Y:S01]  /*7130*/  SHF.L.U32 R23, R41.reuse, 0x10, RZ ;  /* 0x0000001029177819 */ /* 0x040fe200000006ff */
[----:B------:R-:W-:Y:S01]  /*7140*/  FFMA.FTZ R25, R4, R13, R11 ;  /* 0x0000000d04197223 */ /* 0x000fe2000001000b */
[----:B------:R-:W-:Y:S01]  /*7150*/  PRMT R41, R41, 0x7632, R41 ;  /* 0x0000763229297816 */ /* 0x000fe20000000029 */
[----:B------:R-:W-:Y:S01]  /*7160*/  FFMA.FTZ R13, R19, R14, R22 ;  /* 0x0000000e130d7223 */ /* 0x000fe20000010016 */
[----:B------:R-:W-:Y:S01]  /*7170*/  SHF.L.U32 R12, R35, 0x10, RZ ;  /* 0x00000010230c7819 */ /* 0x000fe200000006ff */
[----:B------:R-:W-:Y:S01]  /*7180*/  FFMA.FTZ R22, R16, R23, R25 ;  /* 0x0000001710167223 */ /* 0x000fe20000010019 */
[----:B------:R-:W-:-:S03]  /*7190*/  SHF.L.U32 R14, R41, 0x10, RZ ;  /* 0x00000010290e7819 */ /* 0x000fc600000006ff */
[--C-:B------:R-:W-:Y:S01]  /*71a0*/  FFMA.FTZ R12, R7, R12, R20.reuse ;  /* 0x0000000c070c7223 */ /* 0x100fe20000010014 */
[C---:B------:R-:W-:Y:S01]  /*71b0*/  PRMT R20, R42.reuse, 0x7632, R20 ;  /* 0x000076322a147816 */ /* 0x040fe20000000014 */
[----:B------:R-:W-:Y:S02]  /*71c0*/  IMAD.U32 R42, R42, 0x10000, RZ ;  /* 0x000100002a2a7824 */ /* 0x000fe400078e00ff */
[----:B------:R-:W-:Y:S01]  /*71d0*/  FFMA.FTZ R14, R5, R14, R22 ;  /* 0x0000000e050e7223 */ /* 0x000fe20000010016 */
[C---:B------:R-:W-:Y:S02]  /*71e0*/  SHF.L.U32 R23, R44.reuse, 0x10, RZ ;  /* 0x000000102c177819 */ /* 0x040fe400000006ff */
[----:B------:R-:W-:Y:S01]  /*71f0*/  PRMT R11, R15, 0x7632, R11 ;  /* 0x000076320f0b7816 */ /* 0x000fe2000000000b */
[----:B------:R-:W-:Y:S01]  /*7200*/  FFMA.FTZ R14, R17, R42, R14 ;  /* 0x0000002a110e7223 */ /* 0x000fe2000001000e */
[----:B------:R-:W-:Y:S02]  /*7210*/  PRMT R44, R44, 0x7632, R44 ;  /* 0x000076322c2c7816 */ /* 0x000fe4000000002c */
[----:B------:R-:W-:-:S02]  /*7220*/  SHF.L.U32 R20, R20, 0x10, RZ ;  /* 0x0000001014147819 */ /* 0x000fc400000006ff */
[----:B------:R-:W-:Y:S01]  /*7230*/  SHF.L.U32 R15, R15, 0x10, RZ ;  /* 0x000000100f0f7819 */ /* 0x000fe200000006ff */
[----:B------:R-:W-:Y:S01]  /*7240*/  FFMA.FTZ R23, R64, R23, R21 ;  /* 0x0000001740177223 */ /* 0x000fe20000010015 */
[----:B------:R-:W-:Y:S01]  /*7250*/  SHF.L.U32 R36, R36, 0x10, RZ ;  /* 0x0000001024247819 */ /* 0x000fe200000006ff */
[----:B------:R-:W-:Y:S01]  /*7260*/  FFMA.FTZ R83, R83, R48, R50 ;  /* 0x0000003053537223 */ /* 0x000fe20000010032 */
[----:B------:R-:W-:Y:S01]  /*7270*/  SHF.L.U32 R21, R44, 0x10, RZ ;  /* 0x000000102c157819 */ /* 0x000fe200000006ff */
[----:B------:R-:W-:Y:S01]  /*7280*/  FFMA.FTZ R14, R19, R20, R14 ;  /* 0x00000014130e7223 */ /* 0x000fe2000001000e */
[--C-:B------:R-:W-:Y:S01]  /*7290*/  FFMA.FTZ R20, R6, R15, R13.reuse ;  /* 0x0000000f06147223 */ /* 0x100fe2000001000d */
[C---:B------:R-:W-:Y:S01]  /*72a0*/  PRMT R13, R76.reuse, 0x7632, R13 ;  /* 0x000076324c0d7816 */ /* 0x040fe2000000000d */
        /* <DEDUP_REMOVED lines=10> */
[----:B------:R-:W-:Y:S02]  /*7350*/  IMAD.U32 R22, R22, 0x10000, RZ ;  /* 0x0001000016167824 */ /* 0x000fe400078e00ff */
[----:B------:R-:W-:Y:S01]  /*7360*/  FFMA.FTZ R24, R16, R45, R23 ;  /* 0x0000002d10187223 */ /* 0x000fe20000010017 */
[----:B------:R-:W-:Y:S01]  /*7370*/  FFMA.FTZ R13, R4, R13, R51 ;  /* 0x0000000d040d7223 */ /* 0x000fe20000010033 */
[----:B------:R-:W-:-:S02]  /*7380*/  PRMT R43, R43, 0x7632, R43 ;  /* 0x000076322b2b7816 */ /* 0x000fc4000000002b */
[C---:B------:R-:W-:Y:S02]  /*7390*/  PRMT R4, R77.reuse, 0x7632, R4 ;  /* 0x000076324d047816 */ /* 0x040fe40000000004 */
[----:B------:R-:W-:Y:S01]  /*73a0*/  SHF.L.U32 R77, R77, 0x10, RZ ;  /* 0x000000104d4d7819 */ /* 0x000fe200000006ff */
[----:B------:R-:W-:Y:S01]  /*73b0*/  FFMA.FTZ R26, R5, R22, R24 ;  /* 0x00000016051a7223 */ /* 0x000fe20000010018 */
[----:B------:R-:W-:Y:S01]  /*73c0*/  FFMA.FTZ R14, R7, R14, R20 ;  /* 0x0000000e070e7223 */ /* 0x000fe20000010014 */
[----:B------:R-:W-:Y:S02]  /*73d0*/  SHF.L.U32 R22, R43, 0x10, RZ ;  /* 0x000000102b167819 */ /* 0x000fe400000006ff */
[----:B------:R-:W-:Y:S01]  /*73e0*/  SHF.L.U32 R24, R46, 0x10, RZ ;  /* 0x000000102e187819 */ /* 0x000fe200000006ff */
[----:B------:R-:W-:Y:S01]  /*73f0*/  FFMA.FTZ R16, R16, R77, R13 ;  /* 0x0000004d10107223 */ /* 0x000fe2000001000d */
[----:B------:R-:W-:Y:S02]  /*7400*/  PRMT R46, R46, 0x7632, R46 ;  /* 0x000076322e2e7816 */ /* 0x000fe4000000002e */
[----:B------:R-:W-:Y:S01]  /*7410*/  SHF.L.U32 R20, R4, 0x10, RZ ;  /* 0x0000001004147819 */ /* 0x000fe200000006ff */
[----:B------:R-:W0:Y:S01]  /*7420*/  SHFL.BFLY PT, R23, R14, 0x10, 0x1f ;  /* 0x0e001f000e177f89 */ /* 0x000e2200000e0000 */
[----:B------:R-:W-:Y:S01]  /*7430*/  FFMA.FTZ R21, R7, R22, R21 ;  /* 0x0000001607157223 */ /* 0x000fe20000010015 */
[----:B------:R-:W-:Y:S01]  /*7440*/  SHF.L.U32 R46, R46, 0x10, RZ ;  /* 0x000000102e2e7819 */ /* 0x000fe200000006ff */
[----:B------:R-:W-:Y:S01]  /*7450*/  FFMA.FTZ R24, R17, R24, R26 ;  /* 0x0000001811187223 */ /* 0x000fe2000001001a */
[----:B------:R-:W-:Y:S01]  /*7460*/  FFMA.FTZ R22, R5, R20, R16 ;  /* 0x0000001405167223 */ /* 0x000fe20000010010 */
[C---:B------:R-:W-:Y:S01]  /*7470*/  PRMT R5, R78.reuse, 0x7632, R5 ;  /* 0x000076324e057816 */ /* 0x040fe20000000005 */
        /* <DEDUP_REMOVED lines=12> */
[----:B------:R-:W-:-:S03]  /*7540*/  SHF.L.U32 R16, R5, 0x10, RZ ;  /* 0x0000001005107819 */ /* 0x000fc600000006ff */
[----:B------:R-:W-:-:S04]  /*7550*/  FFMA.FTZ R6, R6, R79, R19 ;  /* 0x0000004f06067223 */ /* 0x000fc80000010013 */
[----:B------:R-:W-:Y:S01]  /*7560*/  FFMA.FTZ R6, R7, R16, R6 ;  /* 0x0000001007067223 */ /* 0x000fe20000010006 */
[----:B0-----:R-:W-:Y:S01]  /*7570*/  FADD.FTZ R23, R14, R23 ;  /* 0x000000170e177221 */ /* 0x001fe20000010000 */
[----:B------:R-:W0:Y:S04]  /*7580*/  SHFL.BFLY PT, R56, R37, 0x10, 0x1f ;  /* 0x0e001f0025387f89 */ /* 0x000e2800000e0000 */
[----:B------:R-:W1:Y:S04]  /*7590*/  SHFL.BFLY PT, R39, R38, 0x10, 0x1f ;  /* 0x0e001f0026277f89 */ /* 0x000e6800000e0000 */
[----:B------:R-:W2:Y:S04]  /*75a0*/  SHFL.BFLY PT, R26, R3, 0x10, 0x1f ;  /* 0x0e001f00031a7f89 */ /* 0x000ea800000e0000 */
[----:B------:R-:W3:Y:S04]  /*75b0*/  SHFL.BFLY PT, R15, R12, 0x10, 0x1f ;  /* 0x0e001f000c0f7f89 */ /* 0x000ee800000e0000 */
[----:B------:R-:W4:Y:S04]  /*75c0*/  SHFL.BFLY PT, R24, R21, 0x10, 0x1f ;  /* 0x0e001f0015187f89 */ /* 0x000f2800000e0000 */
        /* <DEDUP_REMOVED lines=139> */
[----:B------:R-:W1:Y:S04]  /*7e80*/  LDS.128 R40, [UR4] ;  /* 0x00000004ff287984 */ /* 0x000e680008000c00 */
[----:B------:R-:W1:Y:S01]  /*7e90*/  LDS.128 R32, [UR4+0xb0] ;  /* 0x0000b004ff207984 */ /* 0x000e620008000c00 */
[----:B0-----:R-:W-:-:S04]  /*7ea0*/  FADD.FTZ R24, RZ, R24 ;  /* 0x00000018ff187221 */ /* 0x001fc80000010000 */
[----:B------:R-:W-:Y:S01]  /*7eb0*/  FADD.FTZ R25, R24, R25 ;  /* 0x0000001918197221 */ /* 0x000fe20000010000 */
[----:B--2---:R-:W-:-:S03]  /*7ec0*/  FADD.FTZ R28, RZ, R28 ;  /* 0x0000001cff1c7221 */ /* 0x004fc60000010000 */
[----:B------:R-:W-:Y:S01]  /*7ed0*/  FADD.FTZ R26, R25, R26 ;  /* 0x0000001a191a7221 */ /* 0x000fe20000010000 */
[----:B------:R-:W-:Y:S01]  /*7ee0*/  FADD.FTZ R29, R28, R29 ;  /* 0x0000001d1c1d7221 */ /* 0x000fe20000010000 */
[----:B---3--:R-:W-:Y:S02]  /*7ef0*/  FADD.FTZ R20, RZ, R20 ;  /* 0x00000014ff147221 */ /* 0x008fe40000010000 */
[----:B------:R-:W-:Y:S01]  /*7f00*/  FADD.FTZ R26, R26, R27 ;  /* 0x0000001b1a1a7221 */ /* 0x000fe20000010000 */
[----:B------:R-:W-:Y:S01]  /*7f10*/  FADD.FTZ R30, R29, R30 ;  /* 0x0000001e1d1e7221 */ /* 0x000fe20000010000 */
[----:B----4-:R-:W-:Y:S01]  /*7f20*/  FADD.FTZ R4, RZ, R4 ;  /* 0x00000004ff047221 */ /* 0x010fe20000010000 */
[----:B------:R-:W-:Y:S01]  /*7f30*/  FADD.FTZ R21, R20, R21 ;  /* 0x0000001514157221 */ /* 0x000fe20000010000 */
[----:B-----5:R-:W-:Y:S01]  /*7f40*/  FADD.FTZ R16, RZ, R16 ;  /* 0x00000010ff107221 */ /* 0x020fe20000010000 */
[----:B------:R-:W-:Y:S01]  /*7f50*/  F2FP.BF16.F32.PACK_AB R28, RZ, R26 ;  /* 0x0000001aff1c723e */ /* 0x000fe200000010ff */
[----:B------:R-:W-:Y:S01]  /*7f60*/  FADD.FTZ R30, R30, R31 ;  /* 0x0000001f1e1e7221 */ /* 0x000fe20000010000 */
[----:B------:R-:W0:Y:S01]  /*7f70*/  LDS.128 R24, [UR4+0x80] ;  /* 0x00008004ff187984 */ /* 0x000e220008000c00 */
[----:B------:R-:W-:Y:S01]  /*7f80*/  FADD.FTZ R8, RZ, R8 ;  /* 0x00000008ff087221 */ /* 0x000fe20000010000 */
[----:B------:R-:W-:Y:S01]  /*7f90*/  PRMT R44, R28, 0x7610, R44 ;  /* 0x000076101c2c7816 */ /* 0x000fe2000000002c */
[----:B------:R-:W-:Y:S01]  /*7fa0*/  FADD.FTZ R5, R4, R5 ;  /* 0x0000000504057221 */ /* 0x000fe20000010000 */
[----:B------:R-:W-:Y:S01]  /*7fb0*/  F2FP.BF16.F32.PACK_AB R0, RZ, R30 ;  /* 0x0000001eff00723e */ /* 0x000fe200000010ff */
[----:B------:R-:W-:Y:S01]  /*7fc0*/  FADD.FTZ R12, RZ, R12 ;  /* 0x0000000cff0c7221 */ /* 0x000fe20000010000 */
[----:B------:R-:W2:Y:S01]  /*7fd0*/  LDS.128 R28, [UR4+0x90] ;  /* 0x00009004ff1c7984 */ /* 0x000ea20008000c00 */
[----:B------:R-:W-:Y:S01]  /*7fe0*/  FADD.FTZ R17, R16, R17 ;  /* 0x0000001110117221 */ /* 0x000fe20000010000 */
[----:B------:R-:W-:Y:S01]  /*7ff0*/  FADD.FTZ R9, R8, R9 ;  /* 0x0000000908097221 */ /* 0x000fe20000010000 */
[----:B-1----:R-:W-:Y:S01]  /*8000*/  FADD.FTZ R36, RZ, R36 ;  /* 0x00000024ff247221 */ /* 0x002fe20000010000 */
        /* <DEDUP_REMOVED lines=30> */
[----:B------:R1:W-:Y:S01]  /*81f0*/  STG.E.U16 desc[UR6][R2.64+0x900], R22 ;  /* 0x0009001602007986 */ /* 0x0003e2000c101506 */
[----:B------:R-:W-:Y:S01]  /*8200*/  F2FP.BF16.F32.PACK_AB R38, RZ, R38 ;  /* 0x00000026ff26723e */ /* 0x000fe200000010ff */
[----:B------:R-:W-:Y:S01]  /*8210*/  FADD.FTZ R25, R24, R25 ;  /* 0x0000001918197221 */ /* 0x000fe20000010000 */
[----:B------:R-:W-:Y:S01]  /*8220*/  F2FP.BF16.F32.PACK_AB R42, RZ, R42 ;  /* 0x0000002aff2a723e */ /* 0x000fe200000010ff */
[----:B--2---:R-:W-:Y:S01]  /*8230*/  FADD.FTZ R28, RZ, R28 ;  /* 0x0000001cff1c7221 */ /* 0x004fe20000010000 */
[----:B------:R-:W-:Y:S01]  /*8240*/  F2FP.BF16.F32.PACK_AB R34, RZ, R34 ;  /* 0x00000022ff22723e */ /* 0x000fe200000010ff */
[----:B------:R-:W-:Y:S01]  /*8250*/  FADD.FTZ R26, R25, R26 ;  /* 0x0000001a191a7221 */ /* 0x000fe20000010000 */
[----:B------:R1:W-:Y:S01]  /*8260*/  STG.E.U16 desc[UR6][R2.64+0xc00], R6 ;  /* 0x000c000602007986 */ /* 0x0003e2000c101506 */
[----:B------:R-:W-:-:S02]  /*8270*/  FADD.FTZ R29, R28, R29 ;  /* 0x0000001d1c1d7221 */ /* 0x000fc40000010000 */
[----:B------:R-:W-:Y:S01]  /*8280*/  FADD.FTZ R26, R26, R27 ;  /* 0x0000001b1a1a7221 */ /* 0x000fe20000010000 */
[----:B------:R1:W-:Y:S01]  /*8290*/  STG.E.U16 desc[UR6][R2.64+0xf00], R18 ;  /* 0x000f001202007986 */ /* 0x0003e2000c101506 */
[----:B------:R-:W-:-:S03]  /*82a0*/  FADD.FTZ R30, R29, R30 ;  /* 0x0000001e1d1e7221 */ /* 0x000fc60000010000 */
[----:B------:R-:W-:Y:S01]  /*82b0*/  F2FP.BF16.F32.PACK_AB R26, RZ, R26 ;  /* 0x0000001aff1a723e */ /* 0x000fe200000010ff */
[----:B------:R-:W-:Y:S01]  /*82c0*/  FADD.FTZ R30, R30, R31 ;  /* 0x0000001f1e1e7221 */ /* 0x000fe20000010000 */
[----:B------:R1:W-:Y:S04]  /*82d0*/  STG.E.U16 desc[UR6][R2.64+0x1200], R10 ;  /* 0x0012000a02007986 */ /* 0x0003e8000c101506 */
[----:B------:R-:W-:Y:S01]  /*82e0*/  F2FP.BF16.F32.PACK_AB R30, RZ, R30 ;  /* 0x0000001eff1e723e */ /* 0x000fe200000010ff */
[----:B------:R1:W-:Y:S04]  /*82f0*/  STG.E.U16 desc[UR6][R2.64+0x1500], R14 ;  /* 0x0015000e02007986 */ /* 0x0003e8000c101506 */
[----:B------:R1:W-:Y:S04]  /*8300*/  STG.E.U16 desc[UR6][R2.64+0x1800], R26 ;  /* 0x0018001a02007986 */ /* 0x0003e8000c101506 */
[----:B------:R1:W-:Y:S04]  /*8310*/  STG.E.U16 desc[UR6][R2.64+0x1b00], R30 ;  /* 0x001b001e02007986 */ /* 0x0003e8000c101506 */
[----:B------:R1:W-:Y:S04]  /*8320*/  STG.E.U16 desc[UR6][R2.64+0x1e00], R38 ;  /* 0x001e002602007986 */ /* 0x0003e8000c101506 */
[----:B------:R1:W-:Y:S04]  /*8330*/  STG.E.U16 desc[UR6][R2.64], R42 ;  /* 0x0000002a02007986 */ /* 0x0003e8000c101506 */
[----:B------:R1:W-:Y:S02]  /*8340*/  STG.E.U16 desc[UR6][R2.64+0x2100], R34 ;  /* 0x0021002202007986 */ /* 0x0003e4000c101506 */
.L_x_13:
[----:B------:R-:W-:Y:S05]  /*8350*/  BSYNC B0 ;  /* 0x0000000000007941 */ /* 0x000fea0003800000 */
.L_x_12:
[----:B------:R-:W-:Y:S01]  /*8360*/  PREEXIT ;  /* 0x000000000000782d */ /* 0x000fe20000000000 */
[----:B------:R-:W-:Y:S05]  /*8370*/  EXIT ;  /* 0x000000000000794d */ /* 0x000fea0003800000 */
.L_x_14:
        /* <DEDUP_REMOVED lines=16> */
.L_x_104:


//--------------------- .text._Z30router_gemm_kernel_bf16_outputI13__nv_bfloat16Li128ELi8ELi11ELi384ELi7168EEvPS0_PKT_S4_ --------------------------
	.section	.text._Z30router_gemm_kernel_bf16_outputI13__nv_bfloat16Li128ELi8ELi11ELi384ELi7168EEvPS0_PKT_S4_,"ax",@progbits
	.align	128
        .global         _Z30router_gemm_kernel_bf16_outputI13__nv_bfloat16Li128ELi8ELi11ELi384ELi7168EEvPS0_PKT_S4_
        .type           _Z30router_gemm_kernel_bf16_outputI13__nv_bfloat16Li128ELi8ELi11ELi384ELi7168EEvPS0_PKT_S4_,@function
        .size           _Z30router_gemm_kernel_bf16_outputI13__nv_bfloat16Li128ELi8ELi11ELi384ELi7168EEvPS0_PKT_S4_,(.L_x_105 - _Z30router_gemm_kernel_bf16_outputI13__nv_bfloat16Li128ELi8ELi11ELi384ELi7168EEvPS0_PKT_S4_)
        .other          _Z30router_gemm_kernel_bf16_outputI13__nv_bfloat16Li128ELi8ELi11ELi384ELi7168EEvPS0_PKT_S4_,@"STO_CUDA_ENTRY STV_DEFAULT"
_Z30router_gemm_kernel_bf16_outputI13__nv_bfloat16Li128ELi8ELi11ELi384ELi7168EEvPS0_PKT_S4_:
.text._Z30router_gemm_kernel_bf16_outputI13__nv_bfloat16Li128ELi8ELi11ELi384ELi7168EEvPS0_PKT_S4_:
        /* <DEDUP_REMOVED lines=41> */
[----:B------:R-:W-:Y:S01]  /*0290*/  PRMT R21, R21, 0x7632, R21 ;  /* 0x0000763215157816 */ /* 0x000fe20000000015 */
[----:B------:R-:W2:Y:S01]  /*02a0*/  LDG.E.128 R44, desc[UR6][R2.64+0xb000] ;  /* 0x00b00006022c7981 */ /* 0x000ea2000c1e1d00 */
[----:B------:R-:W-:Y:S01]  /*02b0*/  PRMT R88, R33, 0x7632, R88 ;  /* 0x0000763221587816 */ /* 0x000fe20000000058 */
[----:B------:R-:W-:Y:S02]  /*02c0*/  FFMA.FTZ R41, R94, R41, R43 ;  /* 0x000000295e297223 */ /* 0x000fe4000001002b */
[----:B------:R-:W-:Y:S01]  /*02d0*/  IMAD.U32 R21, R21, 0x10000, RZ ;  /* 0x0001000015157824 */ /* 0x000fe200078e00ff */
[----:B------:R-:W-:-:S02]  /*02e0*/  SHF.L.U32 R88, R88, 0x10, RZ ;  /* 0x0000001058587819 */ /* 0x000fc400000006ff */
[----:B------:R-:W-:-:S03]  /*02f0*/  SHF.L.U32 R86, R34, 0x10, RZ ;  /* 0x0000001022567819 */ /* 0x000fc600000006ff */
[----:B------:R-:W-:Y:S01]  /*0300*/  FFMA.FTZ R41, R88, R21, R41 ;  /* 0x0000001558297223 */ /* 0x000fe20000010029 */
[----:B------:R-:W-:Y:S01]  /*0310*/  SHF.L.U32 R21, R22, 0x10, RZ ;  /* 0x0000001016157819 */ /* 0x000fe200000006ff */
[C---:B---3--:R-:W-:Y:S01]  /*0320*/  IMAD.U32 R33, R16.reuse, 0x10000, RZ ;  /* 0x0001000010217824 */ /* 0x048fe200078e00ff */
[----:B------:R-:W-:Y:S02]  /*0330*/  PRMT R20, R16, 0x7632, R20 ;  /* 0x0000763210147816 */ /* 0x000fe40000000014 */
[C---:B------:R-:W-:Y:S01]  /*0340*/  PRMT R85, R35.reuse, 0x7632, R85 ;  /* 0x0000763223557816 */ /* 0x040fe20000000055 */
[----:B------:R-:W-:Y:S01]  /*0350*/  FFMA.FTZ R21, R86, R21, R41 ;  /* 0x0000001556157223 */ /* 0x000fe20000010029 */
[----:B------:R-:W-:Y:S01]  /*0360*/  SHF.L.U32 R84, R35, 0x10, RZ ;  /* 0x0000001023547819 */ /* 0x000fe200000006ff */
[----:B------:R-:W3:Y:S01]  /*0370*/  LDG.E.128 R40, desc[UR6][R2.64+0xe800] ;  /* 0x00e8000602287981 */ /* 0x000ee2000c1e1d00 */
[----:B------:R-:W-:Y:S01]  /*0380*/  SHF.L.U32 R35, R20, 0x10, RZ ;  /* 0x0000001014237819 */ /* 0x000fe200000006ff */
[----:B------:R-:W-:Y:S01]  /*0390*/  FFMA.FTZ R77, R0, R33, RZ ;  /* 0x00000021004d7223 */ /* 0x000fe200000100ff */
[----:B------:R-:W-:-:S02]  /*03a0*/  PRMT R90, R34, 0x7632, R90 ;  /* 0x00007632225a7816 */ /* 0x000fc4000000005a */
[----:B------:R-:W-:Y:S01]  /*03b0*/  PRMT R22, R22, 0x7632, R22 ;  /* 0x0000763216167816 */ /* 0x000fe20000000016 */
[----:B------:R-:W-:Y:S01]  /*03c0*/  FFMA.FTZ R77, R92, R35, R77 ;  /* 0x000000235c4d7223 */ /* 0x000fe2000001004d */
[C---:B------:R-:W-:Y:S02]  /*03d0*/  PRMT R16, R17.reuse, 0x7632, R16 ;  /* 0x0000763211107816 */ /* 0x040fe40000000010 */
[----:B------:R-:W-:Y:S01]  /*03e0*/  SHF.L.U32 R33, R17, 0x10, RZ ;  /* 0x0000001011217819 */ /* 0x000fe200000006ff */
[----:B------:R-:W-:Y:S01]  /*03f0*/  IMAD.U32 R17, R22, 0x10000, RZ ;  /* 0x0001000016117824 */ /* 0x000fe200078e00ff */
[----:B------:R-:W-:Y:S02]  /*0400*/  SHF.L.U32 R90, R90, 0x10, RZ ;  /* 0x000000105a5a7819 */ /* 0x000fe400000006ff */
[----:B------:R-:W-:Y:S01]  /*0410*/  SHF.L.U32 R35, R16, 0x10, RZ ;  /* 0x0000001010237819 */ /* 0x000fe200000006ff */
[----:B------:R-:W-:Y:S02]  /*0420*/  FFMA.FTZ R33, R94, R33, R77 ;  /* 0x000000215e217223 */ /* 0x000fe4000001004d */
[----:B------:R-:W-:Y:S01]  /*0430*/  FFMA.FTZ R17, R90, R17, R21 ;  /* 0x000000115a117223 */ /* 0x000fe20000010015 */
[----:B------:R-:W-:-:S02]  /*0440*/  IMAD.U32 R21, R18, 0x10000, RZ ;  /* 0x0001000012157824 */ /* 0x000fc400078e00ff */
[----:B------:R-:W-:Y:S01]  /*0450*/  FFMA.FTZ R33, R88, R35, R33 ;  /* 0x0000002358217223 */ /* 0x000fe20000010021 */
[C---:B----4-:R-:W-:Y:S02]  /*0460*/  PRMT R16, R24.reuse, 0x7632, R16 ;  /* 0x0000763218107816 */ /* 0x050fe40000000010 */
[----:B------:R-:W-:Y:S01]  /*0470*/  SHF.L.U32 R35, R24, 0x10, RZ ;  /* 0x0000001018237819 */ /* 0x000fe200000006ff */
[----:B------:R-:W-:Y:S01]  /*0480*/  FFMA.FTZ R33, R86, R21, R33 ;  /* 0x0000001556217223 */ /* 0x000fe20000010021 */
[C---:B------:R-:W-:Y:S02]  /*0490*/  PRMT R32, R23.reuse, 0x7632, R32 ;  /* 0x0000763217207816 */ /* 0x040fe40000000020 */
[----:B------:R-:W-:Y:S01]  /*04a0*/  SHF.L.U32 R23, R23, 0x10, RZ ;  /* 0x0000001017177819 */ /* 0x000fe200000006ff */
[----:B------:R-:W-:Y:S01]  /*04b0*/  FFMA.FTZ R35, R0, R35, RZ ;  /* 0x0000002300237223 */ /* 0x000fe200000100ff */
[----:B------:R-:W-:Y:S02]  /*04c0*/  SHF.L.U32 R21, R16, 0x10, RZ ;  /* 0x0000001010157819 */ /* 0x000fe400000006ff */
[----:B------:R-:W-:Y:S01]  /*04d0*/  PRMT R18, R18, 0x7632, R18 ;  /* 0x0000763212127816 */ /* 0x000fe20000000012 */
[----:B------:R-:W-:Y:S01]  /*04e0*/  FFMA.FTZ R24, R84, R23, R17 ;  /* 0x0000001754187223 */ /* 0x000fe20000010011 */
[C---:B------:R-:W-:Y:S01]  /*04f0*/  PRMT R16, R25.reuse, 0x7632, R16 ;  /* 0x0000763219107816 */ /* 0x040fe20000000010 */
[----:B------:R-:W-:Y:S01]  /*0500*/  FFMA.FTZ R77, R92, R21, R35 ;  /* 0x000000155c4d7223 */ /* 0x000fe20000010023 */
[----:B------:R-:W-:Y:S01]  /*0510*/  SHF.L.U32 R17, R18, 0x10, RZ ;  /* 0x0000001012117819 */ /* 0x000fe200000006ff */
[----:B------:R-:W4:Y:S01]  /*0520*/  LDG.E.128 R20, desc[UR6][R2.64+0x12000] ;  /* 0x0120000602147981 */ /* 0x000f22000c1e1d00 */
[----:B------:R-:W-:Y:S01]  /*0530*/  IMAD.U32 R25, R25, 0x10000, RZ ;  /* 0x0001000019197824 */ /* 0x000fe200078e00ff */
[----:B------:R-:W-:-:S02]  /*0540*/  SHF.L.U32 R35, R16, 0x10, RZ ;  /* 0x0000001010237819 */ /* 0x000fc400000006ff */
[----:B------:R-:W-:Y:S01]  /*0550*/  FFMA.FTZ R33, R90, R17, R33 ;  /* 0x000000115a217223 */ /* 0x000fe20000010021 */
[----:B------:R-:W-:Y:S01]  /*0560*/  FFMA.FTZ R25, R94, R25, R77 ;  /* 0x000000195e197223 */ /* 0x000fe2000001004d */
[C---:B------:R-:W-:Y:S02]  /*0570*/  SHF.L.U32 R17, R19.reuse, 0x10, RZ ;  /* 0x0000001013117819 */ /* 0x040fe400000006ff */
[----:B------:R-:W-:Y:S01]  /*0580*/  PRMT R16, R26, 0x7632, R16 ;  /* 0x000076321a107816 */ /* 0x000fe20000000010 */
[--C-:B------:R-:W-:Y:S01]  /*0590*/  FFMA.FTZ R79, R88, R35, R25.reuse ;  /* 0x00000023584f7223 */ /* 0x100fe20000010019 */
[----:B------:R-:W-:Y:S01]  /*05a0*/  PRMT R25, R19, 0x7632, R25 ;  /* 0x0000763213197816 */ /* 0x000fe20000000019 */
[----:B------:R-:W-:Y:S02]  /*05b0*/  FFMA.FTZ R33, R84, R17, R33 ;  /* 0x0000001154217223 */ /* 0x000fe40000010021 */
[----:B------:R-:W-:Y:S02]  /*05c0*/  IMAD.U32 R35, R16, 0x10000, RZ ;  /* 0x0001000010237824 */ /* 0x000fe400078e00ff */
[----:B------:R-:W5:Y:S01]  /*05d0*/  LDG.E.128 R16, desc[UR6][R2.64+0x15800] ;  /* 0x0158000602107981 */ /* 0x000f62000c1e1d00 */
[----:B------:R-:W-:-:S02]  /*05e0*/  SHF.L.U32 R77, R26, 0x10, RZ ;  /* 0x000000101a4d7819 */ /* 0x000fc400000006ff */
[----:B------:R-:W-:-:S03]  /*05f0*/  PRMT R34, R27, 0x7632, R34 ;  /* 0x000076321b227816 */ /* 0x000fc60000000022 */
        /* <DEDUP_REMOVED lines=8> */
[C---:B------:R-:W-:Y:S01]  /*0680*/  SHF.L.U32 R25, R12.reuse, 0x10, RZ ;  /* 0x000000100c197819 */ /* 0x040fe200000006ff */
[C-C-:B------:R-:W-:Y:S01]  /*0690*/  FFMA.FTZ R97, R85.reuse, R32, R24.reuse ;  /* 0x0000002055617223 */ /* 0x140fe20000010018 */
[----:B------:R-:W-:Y:S01]  /*06a0*/  PRMT R24, R12, 0x7632, R24 ;  /* 0x000076320c187816 */ /* 0x000fe20000000018 */
[----:B------:R-:W-:Y:S01]  /*06b0*/  FFMA.FTZ R89, R85, R34, R27 ;  /* 0x0000002255597223 */ /* 0x000fe2000001001b */
[C---:B------:R-:W-:Y:S01]  /*06c0*/  PRMT R12, R13.reuse, 0x7632, R12 ;  /* 0x000076320d0c7816 */ /* 0x040fe2000000000c */
[----:B------:R-:W-:Y:S01]  /*06d0*/  FFMA.FTZ R25, R0, R25, RZ ;  /* 0x0000001900197223 */ /* 0x000fe200000100ff */
[----:B------:R-:W-:Y:S01]  /*06e0*/  SHF.L.U32 R27, R13, 0x10, RZ ;  /* 0x000000100d1b7819 */ /* 0x000fe200000006ff */
[----:B------:R-:W-:Y:S01]  /*06f0*/  IMAD.U32 R13, R24, 0x10000, RZ ;  /* 0x00010000180d7824 */ /* 0x000fe200078e00ff */
[----:B------:R-:W-:-:S02]  /*0700*/  PRMT R24, R28, 0x7632, R24 ;  /* 0x000076321c187816 */ /* 0x000fc40000000018 */
        /* <DEDUP_REMOVED lines=8> */
[----:B------:R-:W-:Y:S01]  /*0790*/  FFMA.FTZ R77, R0, R77, RZ ;  /* 0x0000004d004d7223 */ /* 0x000fe200000100ff */
[C---:B------:R-:W-:Y:S02]  /*07a0*/  PRMT R32, R15.reuse, 0x7632, R32 ;  /* 0x000076320f207816 */ /* 0x040fe40000000020 */
[----:B------:R-:W-:-:S02]  /*07b0*/  SHF.L.U32 R35, R15, 0x10, RZ ;  /* 0x000000100f237819 */ /* 0x000fc400000006ff */
[----:B------:R-:W5:Y:S01]  /*07c0*/  LDG.E.128 R12, desc[UR6][R2.64+0x19000] ;  /* 0x01900006020c7981 */ /* 0x000f62000c1e1d00 */
[C---:B------:R-:W-:Y:S01]  /*07d0*/  PRMT R24, R29.reuse, 0x7632, R24 ;  /* 0x000076321d187816 */ /* 0x040fe20000000018 */
[----:B------:R-:W-:Y:S01]  /*07e0*/  FFMA.FTZ R77, R92, R79, R77 ;  /* 0x0000004f5c4d7223 */ /* 0x000fe2000001004d */
[----:B------:R-:W-:Y:S01]  /*07f0*/  SHF.L.U32 R29, R29, 0x10, RZ ;  /* 0x000000101d1d7819 */ /* 0x000fe200000006ff */
[----:B------:R-:W-:Y:S02]  /*0800*/  FFMA.FTZ R25, R88, R25, R27 ;  /* 0x0000001958197223 */ /* 0x000fe4000001001b */
[----:B------:R-:W-:Y:S02]  /*0810*/  IMAD.U32 R27, R24, 0x10000, RZ ;  /* 0x00010000181b7824 */ /* 0x000fe400078e00ff */
[----:B------:R-:W-:Y:S01]  /*0820*/  FFMA.FTZ R29, R94, R29, R77 ;  /* 0x0000001d5e1d7223 */ /* 0x000fe2000001004d */
[----:B------:R-:W-:Y:S01]  /*0830*/  FFMA.FTZ R33, R86, R33, R25 ;  /* 0x0000002156217223 */ /* 0x000fe20000010019 */
[----:B------:R-:W-:-:S02]  /*0840*/  SHF.L.U32 R25, R26, 0x10, RZ ;  /* 0x000000101a197819 */ /* 0x000fc400000006ff */
[----:B------:R-:W-:Y:S01]  /*0850*/  FFMA.FTZ R29, R88, R27, R29 ;  /* 0x0000001b581d7223 */ /* 0x000fe2000001001d */
[----:B------:R-:W-:Y:S02]  /*0860*/  SHF.L.U32 R27, R30, 0x10, RZ ;  /* 0x000000101e1b7819 */ /* 0x000fe400000006ff */
[----:B------:R-:W-:Y:S01]  /*0870*/  PRMT R24, R8, 0x7632, R24 ;  /* 0x0000763208187816 */ /* 0x000fe20000000018 */
[----:B------:R-:W-:Y:S01]  /*0880*/  FFMA.FTZ R25, R90, R25, R33 ;  /* 0x000000195a197223 */ /* 0x000fe20000010021 */
[----:B------:R-:W-:Y:S02]  /*0890*/  SHF.L.U32 R77, R8, 0x10, RZ ;  /* 0x00000010084d7819 */ /* 0x000fe400000006ff */
[----:B------:R-:W-:Y:S01]  /*08a0*/  PRMT R30, R30, 0x7632, R30 ;  /* 0x000076321e1e7816 */ /* 0x000fe2000000001e */
[----:B------:R-:W-:Y:S01]  /*08b0*/  FFMA.FTZ R33, R86, R27, R29 ;  /* 0x0000001b56217223 */ /* 0x000fe2000001001d */
[----:B------:R-:W-:Y:S01]  /*08c0*/  SHF.L.U32 R79, R24, 0x10, RZ ;  /* 0x00000010184f7819 */ /* 0x000fe200000006ff */
[----:B------:R-:W-:Y:S01]  /*08d0*/  FFMA.FTZ R77, R0, R77, RZ ;  /* 0x0000004d004d7223 */ /* 0x000fe200000100ff */
[----:B------:R-:W-:Y:S01]  /*08e0*/  FFMA.FTZ R8, R84, R35, R25 ;  /* 0x0000002354087223 */ /* 0x000fe20000010019 */
[----:B------:R-:W-:Y:S01]  /*08f0*/  IMAD.U32 R29, R30, 0x10000, RZ ;  /* 0x000100001e1d7824 */ /* 0x000fe200078e00ff */
[----:B------:R-:W5:Y:S01]  /*0900*/  LDG.E.128 R24, desc[UR6][R2.64+0x1c800] ;  /* 0x01c8000602187981 */ /* 0x000f62000c1e1d00 */
[----:B------:R-:W-:-:S02]  /*0910*/  PRMT R28, R9, 0x7632, R28 ;  /* 0x00007632091c7816 */ /* 0x000fc4000000001c */
[----:B------:R-:W-:Y:S02]  /*0920*/  SHF.L.U32 R35, R9, 0x10, RZ ;  /* 0x0000001009237819 */ /* 0x000fe400000006ff */
[----:B------:R-:W-:Y:S01]  /*0930*/  SHF.L.U32 R32, R32, 0x10, RZ ;  /* 0x0000001020207819 */ /* 0x000fe200000006ff */
[----:B------:R-:W-:Y:S01]  /*0940*/  FFMA.FTZ R77, R92, R79, R77 ;  /* 0x0000004f5c4d7223 */ /* 0x000fe2000001004d */
[----:B------:R-:W-:Y:S01]  /*0950*/  SHF.L.U32 R9, R31, 0x10, RZ ;  /* 0x000000101f097819 */ /* 0x000fe200000006ff */
[----:B------:R-:W-:Y:S01]  /*0960*/  FFMA.FTZ R29, R90, R29, R33 ;  /* 0x0000001d5a1d7223 */ /* 0x000fe20000010021 */
[----:B------:R-:W-:Y:S02]  /*0970*/  IMAD.U32 R33, R28, 0x10000, RZ ;  /* 0x000100001c217824 */ /* 0x000fe400078e00ff */
[----:B------:R-:W-:Y:S01]  /*0980*/  FFMA.FTZ R101, R85, R32, R8 ;  /* 0x0000002055657223 */ /* 0x000fe20000010008 */
[----:B------:R-:W-:Y:S01]  /*0990*/  FFMA.FTZ R35, R94, R35, R77 ;  /* 0x000000235e237223 */ /* 0x000fe2000001004d */
[----:B------:R-:W-:Y:S01]  /*09a0*/  PRMT R31, R31, 0x7632, R31 ;  /* 0x000076321f1f7816 */ /* 0x000fe2000000001f */
[----:B------:R-:W-:Y:S01]  /*09b0*/  FFMA.FTZ R8, R84, R9, R29 ;  /* 0x0000000954087223 */ /* 0x000fe2000001001d */
[----:B------:R-:W-:-:S02]  /*09c0*/  PRMT R9, R10, 0x7632, R9 ;  /* 0x000076320a097816 */ /* 0x000fc40000000009 */
[----:B------:R-:W-:Y:S02]  /*09d0*/  SHF.L.U32 R29, R10, 0x10, RZ ;  /* 0x000000100a1d7819 */ /* 0x000fe400000006ff */
[C---:B------:R-:W-:Y:S02]  /*09e0*/  PRMT R10, R4.reuse, 0x7632, R10 ;  /* 0x00007632040a7816 */ /* 0x040fe4000000000a */
[----:B------:R-:W-:Y:S01]  /*09f0*/  SHF.L.U32 R79, R4, 0x10, RZ ;  /* 0x00000010044f7819 */ /* 0x000fe200000006ff */
[----:B------:R-:W-:Y:S01]  /*0a00*/  FFMA.FTZ R77, R88, R33, R35 ;  /* 0x00000021584d7223 */ /* 0x000fe20000010023 */
[----:B------:R-:W-:Y:S01]  /*0a10*/  IMAD.U32 R4, R31, 0x10000, RZ ;  /* 0x000100001f047824 */ /* 0x000fe200078e00ff */
[----:B------:R-:W-:Y:S01]  /*0a20*/  SHF.L.U32 R31, R10, 0x10, RZ ;  /* 0x000000100a1f7819 */ /* 0x000fe200000006ff */
[----:B------:R-:W5:Y:S01]  /*0a30*/  LDG.E.128 R32, desc[UR6][R2.64+0x20000] ;  /* 0x0200000602207981 */ /* 0x000f62000c1e1d00 */
[----:B------:R-:W-:Y:S01]  /*0a40*/  SHF.L.U32 R9, R9, 0x10, RZ ;  /* 0x0000001009097819 */ /* 0x000fe200000006ff */
[----:B------:R-:W-:Y:S01]  /*0a50*/  FFMA.FTZ R79, R0, R79, RZ ;  /* 0x0000004f004f7223 */ /* 0x000fe200000100ff */
[----:B------:R-:W-:Y:S01]  /*0a60*/  FFMA.FTZ R29, R86, R29, R77 ;  /* 0x0000001d561d7223 */ /* 0x000fe2000001004d */
[----:B------:R-:W-:-:S02]  /*0a70*/  SHF.L.U32 R77, R5, 0x10, RZ ;  /* 0x00000010054d7819 */ /* 0x000fc400000006ff */
[----:B------:R-:W-:Y:S01]  /*0a80*/  PRMT R5, R5, 0x7632, R5 ;  /* 0x0000763205057816 */ /* 0x000fe20000000005 */
[----:B------:R-:W-:Y:S01]  /*0a90*/  FFMA.FTZ R31, R92, R31, R79 ;  /* 0x0000001f5c1f7223 */ /* 0x000fe2000001004f */
[----:B------:R-:W-:Y:S01]  /*0aa0*/  FFMA.FTZ R29, R90, R9, R29 ;  /* 0x000000095a1d7223 */ /* 0x000fe2000001001d */
[----:B------:R-:W-:Y:S02]  /*0ab0*/  SHF.L.U32 R9, R11, 0x10, RZ ;  /* 0x000000100b097819 */ /* 0x000fe400000006ff */
[----:B------:R-:W-:Y:S01]  /*0ac0*/  SHF.L.U32 R5, R5, 0x10, RZ ;  /* 0x0000001005057819 */ /* 0x000fe200000006ff */
[----:B------:R-:W-:Y:S01]  /*0ad0*/  FFMA.FTZ R77, R94, R77, R31 ;  /* 0x0000004d5e4d7223 */ /* 0x000fe2000001001f */
[----:B------:R-:W-:Y:S01]  /*0ae0*/  FFMA.FTZ R99, R85, R4, R8 ;  /* 0x0000000455637223 */ /* 0x000fe20000010008 */
[----:B------:R-:W-:Y:S01]  /*0af0*/  FFMA.FTZ R8, R84, R9, R29 ;  /* 0x0000000954087223 */ /* 0x000fe2000001001d */
[C---:B------:R-:W-:Y:S01]  /*0b00*/  PRMT R4, R6.reuse, 0x7632, R4 ;  /* 0x0000763206047816 */ /* 0x040fe20000000004 */
[----:B------:R-:W-:Y:S01]  /*0b10*/  IMAD.U32 R9, R6, 0x10000, RZ ;  /* 0x0001000006097824 */ /* 0x000fe200078e00ff */
[----:B------:R-:W-:Y:S01]  /*0b20*/  PRMT R10, R80, 0x7632, R10 ;  /* 0x00007632500a7816 */ /* 0x000fe2000000000a */
[----:B------:R-:W-:Y:S01]  /*0b30*/  FFMA.FTZ R77, R88, R5, R77 ;  /* 0x00000005584d7223 */ /* 0x000fe2000001004d */
[----:B------:R-:W-:Y:S01]  /*0b40*/  SHF.L.U32 R79, R80, 0x10, RZ ;  /* 0x00000010504f7819 */ /* 0x000fe200000006ff */
[----:B------:R-:W5:Y:S01]  /*0b50*/  LDG.E.128 R28, desc[UR6][R2.64+0x23800] ;  /* 0x02380006021c7981 */ /* 0x000f62000c1e1d00 */
[----:B------:R-:W-:Y:S01]  /*0b60*/  SHF.L.U32 R5, R4, 0x10, RZ ;  /* 0x0000001004057819 */ /* 0x000fe200000006ff */
[----:B------:R-:W-:Y:S01]  /*0b70*/  FFMA.FTZ R9, R86, R9, R77 ;  /* 0x0000000956097223 */ /* 0x000fe2000001004d */
[----:B------:R-:W-:-:S02]  /*0b80*/  IMAD.U32 R87, R10, 0x10000, RZ ;  /* 0x000100000a577824 */ /* 0x000fc400078e00ff */
[----:B------:R-:W-:Y:S01]  /*0b90*/  FFMA.FTZ R79, R0, R79, RZ ;  /* 0x0000004f004f7223 */ /* 0x000fe200000100ff */
[----:B------:R-:W-:Y:S01]  /*0ba0*/  PRMT R6, R7, 0x7632, R6 ;  /* 0x0000763207067816 */ /* 0x000fe20000000006 */
[----:B------:R-:W-:Y:S01]  /*0bb0*/  FFMA.FTZ R5, R90, R5, R9 ;  /* 0x000000055a057223 */ /* 0x000fe20000010009 */
[----:B------:R-:W-:Y:S02]  /*0bc0*/  PRMT R11, R11, 0x7632, R11 ;  /* 0x000076320b0b7816 */ /* 0x000fe4000000000b */
[----:B------:R-:W-:Y:S02]  /*0bd0*/  SHF.L.U32 R7, R7, 0x10, RZ ;  /* 0x0000001007077819 */ /* 0x000fe400000006ff */
[C---:B------:R-:W-:Y:S01]  /*0be0*/  SHF.L.U32 R77, R81.reuse, 0x10, RZ ;  /* 0x00000010514d7819 */ /* 0x040fe200000006ff */
[----:B------:R-:W-:Y:S01]  /*0bf0*/  FFMA.FTZ R79, R92, R87, R79 ;  /* 0x000000575c4f7223 */ /* 0x000fe2000001004f */
[----:B------:R-:W-:Y:S01]  /*0c00*/  PRMT R81, R81, 0x7632, R81 ;  /* 0x0000763251517816 */ /* 0x000fe20000000051 */
[----:B------:R-:W-:Y:S01]  /*0c10*/  FFMA.FTZ R5, R84, R7, R5 ;  /* 0x0000000754057223 */ /* 0x000fe20000010005 */
[----:B------:R-:W-:-:S02]  /*0c20*/  SHF.L.U32 R4, R11, 0x10, RZ ;  /* 0x000000100b047819 */ /* 0x000fc400000006ff */
[----:B------:R-:W-:Y:S01]  /*0c30*/  SHF.L.U32 R6, R6, 0x10, RZ ;  /* 0x0000001006067819 */ /* 0x000fe200000006ff */
[----:B------:R-:W-:Y:S01]  /*0c40*/  FFMA.FTZ R77, R94, R77, R79 ;  /* 0x0000004d5e4d7223 */ /* 0x000fe2000001004f */
[----:B------:R-:W-:Y:S02]  /*0c50*/  IMAD.U32 R81, R81, 0x10000, RZ ;  /* 0x0001000051517824 */ /* 0x000fe400078e00ff */
[C---:B------:R-:W-:Y:S01]  /*0c60*/  FFMA.FTZ R103, R85.reuse, R4, R8 ;  /* 0x0000000455677223 */ /* 0x040fe20000010008 */
[----:B------:R-:W-:Y:S01]  /*0c70*/  SHF.L.U32 R7, R82, 0x10, RZ ;  /* 0x0000001052077819 */ /* 0x000fe200000006ff */
[----:B------:R-:W-:Y:S01]  /*0c80*/  FFMA.FTZ R91, R85, R6, R5 ;  /* 0x00000006555b7223 */ /* 0x000fe20000010005 */
[----:B------:R-:W-:Y:S01]  /*0c90*/  FFMA.FTZ R77, R88, R81, R77 ;  /* 0x00000051584d7223 */ /* 0x000fe2000001004d */
[C---:B------:R-:W-:Y:S01]  /*0ca0*/  PRMT R4, R36.reuse, 0x7632, R4 ;  /* 0x0000763224047816 */ /* 0x040fe20000000004 */
[----:B------:R-:W5:Y:S01]  /*0cb0*/  LDG.E.128 R8, desc[UR6][R2.64+0x1000] ;  /* 0x0010000602087981 */ /* 0x000f62000c1e1d00 */
[----:B------:R-:W-:Y:S01]  /*0cc0*/  SHF.L.U32 R5, R36, 0x10, RZ ;  /* 0x0000001024057819 */ /* 0x000fe200000006ff */
[----:B------:R-:W-:Y:S01]  /*0cd0*/  FFMA.FTZ R81, R86, R7, R77 ;  /* 0x0000000756517223 */ /* 0x000fe2000001004d */
[----:B------:R-:W-:Y:S01]  /*0ce0*/  PRMT R82, R82, 0x7632, R82 ;  /* 0x0000763252527816 */ /* 0x000fe20000000052 */
[----:B------:R-:W-:Y:S01]  /*0cf0*/  IMAD.U32 R7, R4, 0x10000, RZ ;  /* 0x0001000004077824 */ /* 0x000fe200078e00ff */
[C---:B------:R-:W-:Y:S01]  /*0d00*/  PRMT R36, R37.reuse, 0x7632, R36 ;  /* 0x0000763225247816 */ /* 0x040fe20000000024 */
[----:B------:R-:W-:Y:S01]  /*0d10*/  FFMA.FTZ R5, R0, R5, RZ ;  /* 0x0000000500057223 */ /* 0x000fe200000100ff */
[----:B------:R-:W-:Y:S01]  /*0d20*/  SHF.L.U32 R87, R37, 0x10, RZ ;  /* 0x0000001025577819 */ /* 0x000fe200000006ff */
[----:B------:R-:W5:Y:S01]  /*0d30*/  LDG.E.128 R76, desc[UR6][R56.64+0x1000] ;  /* 0x00100006384c7981 */ /* 0x000f62000c1e1d00 */
[----:B------:R-:W-:Y:S01]  /*0d40*/  SHF.L.U32 R37, R82, 0x10, RZ ;  /* 0x0000001052257819 */ /* 0x000fe200000006ff */
[----:B------:R-:W-:Y:S01]  /*0d50*/  FFMA.FTZ R105, R92, R7, R5 ;  /* 0x000000075c697223 */ /* 0x000fe20000010005 */
[----:B------:R-:W-:Y:S01]  /*0d60*/  SHF.L.U32 R93, R36, 0x10, RZ ;  /* 0x00000010245d7819 */ /* 0x000fe200000006ff */
[----:B------:R-:W5:Y:S01]  /*0d70*/  LDG.E.128 R4, desc[UR6][R2.64+0x4800] ;  /* 0x0048000602047981 */ /* 0x000f62000c1e1d00 */
[C---:B------:R-:W-:Y:S01]  /*0d80*/  PRMT R36, R83.reuse, 0x7632, R36 ;  /* 0x0000763253247816 */ /* 0x040fe20000000024 */
[----:B------:R-:W-:Y:S01]  /*0d90*/  FFMA.FTZ R87, R94, R87, R105 ;  /* 0x000000575e577223 */ /* 0x000fe20000010069 */
[----:B------:R-:W-:-:S02]  /*0da0*/  IMAD.U32 R83, R83, 0x10000, RZ ;  /* 0x0001000053537824 */ /* 0x000fc400078e00ff */
[----:B------:R-:W-:Y:S01]  /*0db0*/  FFMA.FTZ R37, R90, R37, R81 ;  /* 0x000000255a257223 */ /* 0x000fe20000010051 */
[----:B------:R-:W-:Y:S01]  /*0dc0*/  PRMT R80, R38, 0x7632, R80 ;  /* 0x0000763226507816 */ /* 0x000fe20000000050 */
[----:B------:R-:W-:Y:S01]  /*0dd0*/  FFMA.FTZ R87, R88, R93, R87 ;  /* 0x0000005d58577223 */ /* 0x000fe20000010057 */
[----:B------:R-:W-:Y:S01]  /*0de0*/  SHF.L.U32 R81, R38, 0x10, RZ ;  /* 0x0000001026517819 */ /* 0x000fe200000006ff */
[----:B------:R-:W-:Y:S01]  /*0df0*/  FFMA.FTZ R38, R84, R83, R37 ;  /* 0x0000005354267223 */ /* 0x000fe20000010025 */
[C---:B------:R-:W-:Y:S02]  /*0e00*/  PRMT R82, R72.reuse, 0x7632, R82 ;  /* 0x0000763248527816 */ /* 0x040fe40000000052 */
[----:B------:R-:W-:Y:S01]  /*0e10*/  SHF.L.U32 R93, R72, 0x10, RZ ;  /* 0x00000010485d7819 */ /* 0x000fe200000006ff */
[----:B------:R-:W-:Y:S01]  /*0e20*/  FFMA.FTZ R87, R86, R81, R87 ;  /* 0x0000005156577223 */ /* 0x000fe20000010057 */
[----:B------:R-:W-:Y:S01]  /*0e30*/  SHF.L.U32 R37, R80, 0x10, RZ ;  /* 0x0000001050257819 */ /* 0x000fe200000006ff */
[----:B------:R-:W-:Y:S01]  /*0e40*/  IMAD.U32 R83, R82, 0x10000, RZ ;  /* 0x0001000052537824 */ /* 0x000fe200078e00ff */
[C---:B------:R-:W-:Y:S01]  /*0e50*/  SHF.L.U32 R81, R39.reuse, 0x10, RZ ;  /* 0x0000001027517819 */ /* 0x040fe200000006ff */
[----:B------:R-:W-:Y:S01]  /*0e60*/  FFMA.FTZ R93, R0, R93, RZ ;  /* 0x0000005d005d7223 */ /* 0x000fe200000100ff */
[----:B------:R-:W-:Y:S01]  /*0e70*/  PRMT R39, R39, 0x7632, R39 ;  /* 0x0000763227277816 */ /* 0x000fe20000000027 */
[----:B------:R-:W-:Y:S01]  /*0e80*/  FFMA.FTZ R37, R90, R37, R87 ;  /* 0x000000255a257223 */ /* 0x000fe20000010057 */
[C---:B------:R-:W-:Y:S01]  /*0e90*/  SHF.L.U32 R87, R73.reuse, 0x10, RZ ;  /* 0x0000001049577819 */ /* 0x040fe200000006ff */
[----:B------:R-:W-:Y:S01]  /*0ea0*/  FFMA.FTZ R83, R92, R83, R93 ;  /* 0x000000535c537223 */ /* 0x000fe2000001005d */
[----:B------:R-:W-:Y:S01]  /*0eb0*/  PRMT R73, R73, 0x7632, R73 ;  /* 0x0000763249497816 */ /* 0x000fe20000000049 */
[----:B------:R-:W-:Y:S01]  /*0ec0*/  FFMA.FTZ R37, R84, R81, R37 ;  /* 0x0000005154257223 */ /* 0x000fe20000010025 */
[----:B------:R-:W-:-:S02]  /*0ed0*/  IMAD.U32 R72, R39, 0x10000, RZ ;  /* 0x0001000027487824 */ /* 0x000fc400078e00ff */
[----:B------:R-:W-:Y:S01]  /*0ee0*/  FFMA.FTZ R83, R94, R87, R83 ;  /* 0x000000575e537223 */ /* 0x000fe20000010053 */
[----:B------:R-:W-:Y:S02]  /*0ef0*/  SHF.L.U32 R73, R73, 0x10, RZ ;  /* 0x0000001049497819 */ /* 0x000fe400000006ff */
[C---:B------:R-:W-:Y:S02]  /*0f00*/  PRMT R39, R48.reuse, 0x7632, R39 ;  /* 0x0000763230277816 */ /* 0x040fe40000000027 */
[----:B------:R-:W-:Y:S01]  /*0f10*/  SHF.L.U32 R81, R48, 0x10, RZ ;  /* 0x0000001030517819 */ /* 0x000fe200000006ff */
[----:B------:R-:W-:Y:S01]  /*0f20*/  FFMA.FTZ R73, R88, R73, R83 ;  /* 0x0000004958497223 */ /* 0x000fe20000010053 */
[----:B------:R-:W-:Y:S02]  /*0f30*/  SHF.L.U32 R36, R36, 0x10, RZ ;  /* 0x0000001024247819 */ /* 0x000fe400000006ff */
[----:B------:R-:W-:Y:S01]  /*0f40*/  SHF.L.U32 R39, R39, 0x10, RZ ;  /* 0x0000001027277819 */ /* 0x000fe200000006ff */
[----:B------:R-:W-:Y:S01]  /*0f50*/  FFMA.FTZ R83, R0, R81, RZ ;  /* 0x0000005100537223 */ /* 0x000fe200000100ff */
[----:B------:R-:W-:Y:S01]  /*0f60*/  FFMA.FTZ R93, R85, R72, R37 ;  /* 0x00000048555d7223 */ /* 0x000fe20000010025 */
[C---:B------:R-:W-:Y:S01]  /*0f70*/  PRMT R0, R74.reuse, 0x7632, R0 ;  /* 0x000076324a007816 */ /* 0x040fe20000000000 */
[----:B------:R-:W-:Y:S01]  /*0f80*/  IMAD.U32 R37, R74, 0x10000, RZ ;  /* 0x000100004a257824 */ /* 0x000fe200078e00ff */
[----:B------:R-:W-:Y:S01]  /*0f90*/  SHF.L.U32 R81, R49, 0x10, RZ ;  /* 0x0000001031517819 */ /* 0x000fe200000006ff */
        /* <DEDUP_REMOVED lines=9> */
[----:B------:R-:W-:Y:S01]  /*1030*/  IMAD.U32 R49, R75, 0x10000, RZ ;  /* 0x000100004b317824 */ /* 0x000fe200078e00ff */
[----:B------:R-:W5:Y:S01]  /*1040*/  LDG.E.128 R36, desc[UR6][R2.64+0x8000] ;  /* 0x0080000602247981 */ /* 0x000f62000c1e1d00 */
        /* <DEDUP_REMOVED lines=10> */
[C---:B------:R-:W-:Y:S01]  /*10f0*/  SHF.L.U32 R73, R51.reuse, 0x10, RZ ;  /* 0x0000001033497819 */ /* 0x040fe200000006ff */
[----:B------:R-:W-:Y:S01]  /*1100*/  FFMA.FTZ R81, R90, R49, R81 ;  /* 0x000000315a517223 */ /* 0x000fe20000010051 */
[----:B------:R-:W-:-:S02]  /*1110*/  PRMT R64, R51, 0x7632, R64 ;  /* 0x0000763233407816 */ /* 0x000fc40000000040 */
[----:B------:R-:W5:Y:S01]  /*1120*/  LDG.E.128 R48, desc[UR6][R2.64+0xb800] ;  /* 0x00b8000602307981 */ /* 0x000f62000c1e1d00 */
[----:B------:R-:W-:Y:S02]  /*1130*/  SHF.L.U32 R0, R0, 0x10, RZ ;  /* 0x0000001000007819 */ /* 0x000fe400000006ff */
[----:B------:R-:W-:Y:S02]  /*1140*/  SHF.L.U32 R83, R83, 0x10, RZ ;  /* 0x0000001053537819 */ /* 0x000fe400000006ff */
[----:B------:R-:W-:-:S03]  /*1150*/  PRMT R75, R75, 0x7632, R75 ;  /* 0x000076324b4b7816 */ /* 0x000fc6000000004b */
[--C-:B------:R-:W-:Y:S01]  /*1160*/  FFMA.FTZ R105, R83, R0, R68.reuse ;  /* 0x0000000053697223 */ /* 0x100fe20000010044 */
        /* <DEDUP_REMOVED lines=13> */
[----:B------:R-:W-:Y:S02]  /*1240*/  PRMT R65, R65, 0x7632, R65 ;  /* 0x0000763241417816 */ /* 0x000fe40000000041 */
[----:B------:R-:W-:Y:S02]  /*1250*/  SHF.L.U32 R69, R61, 0x10, RZ ;  /* 0x000000103d457819 */ /* 0x000fe400000006ff */
        /* <DEDUP_REMOVED lines=8> */
[----:B------:R-:W-:-:S02]  /*12e0*/  PRMT R97, R71, 0x7632, R97 ;  /* 0x0000763247617816 */ /* 0x000fc40000000061 */
[----:B------:R-:W-:Y:S02]  /*12f0*/  SHF.L.U32 R0, R71, 0x10, RZ ;  /* 0x0000001047007819 */ /* 0x000fe400000006ff */
[----:B------:R-:W-:Y:S01]  /*1300*/  PRMT R64, R52, 0x7632, R64 ;  /* 0x0000763234407816 */ /* 0x000fe20000000040 */
[----:B------:R-:W5:Y:S01]  /*1310*/  LDG.E.128 R68, desc[UR6][R2.64+0xf000] ;  /* 0x00f0000602447981 */ /* 0x000f62000c1e1d00 */
[----:B------:R-:W-:Y:S01]  /*1320*/  PRMT R60, R61, 0x7632, R60 ;  /* 0x000076323d3c7816 */ /* 0x000fe2000000003c */
[----:B------:R-:W-:Y:S01]  /*1330*/  FFMA.FTZ R65, R88, R65, R105 ;  /* 0x0000004158417223 */ /* 0x000fe20000010069 */
[----:B------:R-:W-:Y:S01]  /*1340*/  SHF.L.U32 R64, R64, 0x10, RZ ;  /* 0x0000001040407819 */ /* 0x000fe200000006ff */
[----:B------:R-:W-:Y:S01]  /*1350*/  IMAD.U32 R61, R66, 0x10000, RZ ;  /* 0x00010000423d7824 */ /* 0x000fe200078e00ff */
[----:B------:R-:W-:Y:S02]  /*1360*/  SHF.L.U32 R89, R60, 0x10, RZ ;  /* 0x000000103c597819 */ /* 0x000fe400000006ff */
[----:B------:R-:W-:Y:S01]  /*1370*/  PRMT R52, R66, 0x7632, R52 ;  /* 0x0000763242347816 */ /* 0x000fe20000000034 */
[----:B------:R-:W-:Y:S01]  /*1380*/  FFMA.FTZ R75, R80, R61, R65 ;  /* 0x0000003d504b7223 */ /* 0x000fe20000010041 */
[----:B------:R-:W-:Y:S01]  /*1390*/  PRMT R60, R67, 0x7632, R60 ;  /* 0x00007632433c7816 */ /* 0x000fe2000000003c */
[--C-:B------:R-:W-:Y:S01]  /*13a0*/  FFMA.FTZ R107, R83, R64, R72.reuse ;  /* 0x00000040536b7223 */ /* 0x100fe20000010048 */
[----:B------:R-:W-:Y:S01]  /*13b0*/  SHF.L.U32 R73, R67, 0x10, RZ ;  /* 0x0000001043497819 */ /* 0x000fe200000006ff */
[----:B------:R-:W-:Y:S01]  /*13c0*/  FFMA.FTZ R95, R88, R89, R95 ;  /* 0x00000059585f7223 */ /* 0x000fe2000001005f */
[----:B------:R-:W5:Y:S01]  /*13d0*/  LDG.E.128 R64, desc[UR6][R2.64+0x12800] ;  /* 0x0128000602407981 */ /* 0x000f62000c1e1d00 */
[C---:B------:R-:W-:Y:S01]  /*13e0*/  PRMT R72, R62.reuse, 0x7632, R72 ;  /* 0x000076323e487816 */ /* 0x040fe20000000048 */
[----:B------:R-:W-:Y:S01]  /*13f0*/  IMAD.U32 R89, R62, 0x10000, RZ ;  /* 0x000100003e597824 */ /* 0x000fe200078e00ff */
[----:B------:R-:W-:-:S02]  /*1400*/  SHF.L.U32 R61, R52, 0x10, RZ ;  /* 0x00000010343d7819 */ /* 0x000fc400000006ff */
[----:B------:R-:W-:Y:S01]  /*1410*/  SHF.L.U32 R86, R86, 0x10, RZ ;  /* 0x0000001056567819 */ /* 0x000fe200000006ff */
[----:B------:R-:W-:Y:S01]  /*1420*/  FFMA.FTZ R52, R80, R89, R95 ;  /* 0x0000005950347223 */ /* 0x000fe2000001005f */
[C---:B------:R-:W-:Y:S02]  /*1430*/  PRMT R62, R53.reuse, 0x7632, R62 ;  /* 0x00007632353e7816 */ /* 0x040fe4000000003e */
[----:B------:R-:W-:Y:S01]  /*1440*/  SHF.L.U32 R105, R53, 0x10, RZ ;  /* 0x0000001035697819 */ /* 0x000fe200000006ff */
[----:B------:R-:W-:Y:S02]  /*1450*/  IMAD.U32 R53, R72, 0x10000, RZ ;  /* 0x0001000048357824 */ /* 0x000fe400078e00ff */
        /* <DEDUP_REMOVED lines=11> */
[----:B------:R-:W-:-:S02]  /*1510*/  SHF.L.U32 R97, R97, 0x10, RZ ;  /* 0x0000001061617819 */ /* 0x000fc400000006ff */
[----:B------:R-:W-:Y:S02]  /*1520*/  SHF.L.U32 R54, R63, 0x10, RZ ;  /* 0x000000103f367819 */ /* 0x000fe400000006ff */
[C---:B--2---:R-:W-:Y:S01]  /*1530*/  PRMT R62, R44.reuse, 0x7632, R62 ;  /* 0x000076322c3e7816 */ /* 0x044fe2000000003e */
[----:B------:R-:W-:Y:S01]  /*1540*/  IMAD.U32 R44, R44, 0x10000, RZ ;  /* 0x000100002c2c7824 */ /* 0x000fe200078e00ff */
[----:B------:R-:W-:Y:S01]  /*1550*/  SHF.L.U32 R61, R61, 0x10, RZ ;  /* 0x000000103d3d7819 */ /* 0x000fe200000006ff */
[----:B------:R-:W-:Y:S01]  /*1560*/  FFMA.FTZ R75, R80, R89, R75 ;  /* 0x00000059504b7223 */ /* 0x000fe2000001004b */
        /* <DEDUP_REMOVED lines=8> */
[----:B------:R-:W2:Y:S01]  /*15f0*/  LDG.E.128 R72, desc[UR6][R2.64+0x16000] ;  /* 0x0160000602487981 */ /* 0x000ea2000c1e1d00 */
[----:B------:R-:W-:Y:S01]  /*1600*/  FFMA.FTZ R95, R97, R60, R52 ;  /* 0x0000003c615f7223 */ /* 0x000fe20000010034 */
[----:B------:R-:W-:Y:S01]  /*1610*/  FFMA.FTZ R101, R83, R62, R44 ;  /* 0x0000003e53657223 */ /* 0x000fe2000001002c */
[----:B---3--:R-:W-:Y:S01]  /*1620*/  PRMT R54, R40, 0x7632, R54 ;  /* 0x0000763228367816 */ /* 0x008fe20000000036 */
        /* <DEDUP_REMOVED lines=9> */
[----:B------:R-:W3:Y:S01]  /*16c0*/  LDG.E.128 R60, desc[UR6][R2.64+0x19800] ;  /* 0x01980006023c7981 */ /* 0x000ee2000c1e1d00 */
[----:B------:R-:W-:Y:S01]  /*16d0*/  SHF.L.U32 R55, R41, 0x10, RZ ;  /* 0x0000001029377819 */ /* 0x000fe200000006ff */
[----:B------:R-:W-:Y:S01]  /*16e0*/  FFMA.FTZ R53, R88, R45, R53 ;  /* 0x0000002d58357223 */ /* 0x000fe20000010035 */
[C---:B------:R-:W-:Y:S01]  /*16f0*/  PRMT R40, R46.reuse, 0x7632, R40 ;  /* 0x000076322e287816 */ /* 0x040fe20000000028 */
[--C-:B------:R-:W-:Y:S01]  /*1700*/  FFMA.FTZ R99, R83, R54, R44.reuse ;  /* 0x0000003653637223 */ /* 0x100fe2000001002c */
[----:B------:R-:W-:Y:S01]  /*1710*/  IMAD.U32 R45, R46, 0x10000, RZ ;  /* 0x000100002e2d7824 */ /* 0x000fe200078e00ff */
[----:B------:R-:W-:-:S02]  /*1720*/  PRMT R44, R41, 0x7632, R44 ;  /* 0x00007632292c7816 */ /* 0x000fc4000000002c */
[----:B------:R-:W-:Y:S01]  /*1730*/  SHF.L.U32 R41, R40, 0x10, RZ ;  /* 0x0000001028297819 */ /* 0x000fe200000006ff */
[----:B------:R-:W-:Y:S01]  /*1740*/  FFMA.FTZ R99, R84, R55, R99 ;  /* 0x0000003754637223 */ /* 0x000fe20000010063 */
[----:B------:R-:W-:Y:S01]  /*1750*/  FFMA.FTZ R53, R80, R45, R53 ;  /* 0x0000002d50357223 */ /* 0x000fe20000010035 */
[----:B------:R-:W-:Y:S01]  /*1760*/  SHF.L.U32 R55, R44, 0x10, RZ ;  /* 0x000000102c377819 */ /* 0x000fe200000006ff */
[C---:B------:R-:W-:Y:S02]  /*1770*/  IMAD.U32 R45, R47.reuse, 0x10000, RZ ;  /* 0x000100002f2d7824 */ /* 0x040fe400078e00ff */
[----:B------:R-:W-:Y:S01]  /*1780*/  FFMA.FTZ R41, R86, R41, R53 ;  /* 0x0000002956297223 */ /* 0x000fe20000010035 */
[----:B------:R-:W-:Y:S01]  /*1790*/  SHF.L.U32 R53, R42, 0x10, RZ ;  /* 0x000000102a357819 */ /* 0x000fe200000006ff */
[----:B------:R-:W-:Y:S01]  /*17a0*/  FFMA.FTZ R55, R88, R55, R99 ;  /* 0x0000003758377223 */ /* 0x000fe20000010063 */
[----:B------:R-:W-:Y:S01]  /*17b0*/  PRMT R42, R42, 0x7632, R42 ;  /* 0x000076322a2a7816 */ /* 0x000fe2000000002a */
[----:B------:R-:W-:Y:S01]  /*17c0*/  FFMA.FTZ R40, R0, R45, R41 ;  /* 0x0000002d00287223 */ /* 0x000fe20000010029 */
[----:B------:R-:W-:Y:S01]  /*17d0*/  PRMT R47, R47, 0x7632, R47 ;  /* 0x000076322f2f7816 */ /* 0x000fe2000000002f */
[----:B------:R-:W-:Y:S01]  /*17e0*/  FFMA.FTZ R45, R80, R53, R55 ;  /* 0x00000035502d7223 */ /* 0x000fe20000010037 */
[C---:B----4-:R-:W-:Y:S01]  /*17f0*/  SHF.L.U32 R46, R20.reuse, 0x10, RZ ;  /* 0x00000010142e7819 */ /* 0x050fe200000006ff */
[----:B------:R-:W4:Y:S01]  /*1800*/  LDG.E.128 R52, desc[UR6][R2.64+0x1d000] ;  /* 0x01d0000602347981 */ /* 0x000f22000c1e1d00 */
        /* <DEDUP_REMOVED lines=10> */
[----:B-----5:R-:W-:-:S02]  /*18b0*/  PRMT R40, R16, 0x7632, R40 ;  /* 0x0000763210287816 */ /* 0x020fc40000000028 */
[----:B------:R-:W-:Y:S01]  /*18c0*/  SHF.L.U32 R16, R16, 0x10, RZ ;  /* 0x0000001010107819 */ /* 0x000fe200000006ff */
[----:B------:R-:W-:Y:S01]  /*18d0*/  FFMA.FTZ R47, R84, R45, R47 ;  /* 0x0000002d542f7223 */ /* 0x000fe2000001002f */
[----:B------:R-:W-:Y:S02]  /*18e0*/  SHF.L.U32 R45, R20, 0x10, RZ ;  /* 0x00000010142d7819 */ /* 0x000fe400000006ff */
[----:B------:R-:W-:Y:S01]  /*18f0*/  SHF.L.U32 R40, R40, 0x10, RZ ;  /* 0x0000001028287819 */ /* 0x000fe200000006ff */
[----:B------:R-:W-:Y:S01]  /*1900*/  FFMA.FTZ R42, R82, R16, R91 ;  /* 0x00000010522a7223 */ /* 0x000fe2000001005b */
[----:B------:R-:W-:Y:S02]  /*1910*/  IMAD.U32 R21, R43, 0x10000, RZ ;  /* 0x000100002b157824 */ /* 0x000fe400078e00ff */
        /* <DEDUP_REMOVED lines=8> */
[----:B------:R-:W-:Y:S01]  /*19a0*/  SHF.L.U32 R91, R44, 0x10, RZ ;  /* 0x000000102c5b7819 */ /* 0x000fe200000006ff */
[----:B------:R-:W-:-:S04]  /*19b0*/  IMAD.U32 R21, R22, 0x10000, RZ ;  /* 0x0001000016157824 */ /* 0x000fc800078e00ff */
[----:B------:R-:W-:Y:S01]  /*19c0*/  FFMA.FTZ R21, R80, R21, R45 ;  /* 0x0000001550157223 */ /* 0x000fe2000001002d */
[----:B------:R-:W-:Y:S02]  /*19d0*/  FFMA.FTZ R105, R88, R91, R47 ;  /* 0x0000005b58697223 */ /* 0x000fe4000001002f */
[----:B------:R-:W5:Y:S01]  /*19e0*/  LDG.E.128 R44, desc[UR6][R2.64+0x24000] ;  /* 0x02400006022c7981 */ /* 0x000f62000c1e1d00 */
[----:B------:R-:W-:Y:S02]  /*19f0*/  PRMT R17, R22, 0x7632, R17 ;  /* 0x0000763216117816 */ /* 0x000fe40000000011 */
[C---:B------:R-:W-:Y:S02]  /*1a00*/  PRMT R90, R18.reuse, 0x7632, R90 ;  /* 0x00007632125a7816 */ /* 0x040fe4000000005a */
[----:B------:R-:W-:Y:S01]  /*1a10*/  SHF.L.U32 R99, R18, 0x10, RZ ;  /* 0x0000001012637819 */ /* 0x000fe200000006ff */
[----:B------:R-:W-:Y:S01]  /*1a20*/  IMAD.U32 R17, R17, 0x10000, RZ ;  /* 0x0001000011117824 */ /* 0x000fe200078e00ff */
[----:B------:R-:W-:-:S02]  /*1a30*/  SHF.L.U32 R91, R90, 0x10, RZ ;  /* 0x000000105a5b7819 */ /* 0x000fc400000006ff */
[----:B------:R-:W-:Y:S01]  /*1a40*/  PRMT R90, R12, 0x7632, R90 ;  /* 0x000076320c5a7816 */ /* 0x000fe2000000005a */
[----:B------:R-:W-:Y:S01]  /*1a50*/  FFMA.FTZ R18, R80, R99, R105 ;  /* 0x0000006350127223 */ /* 0x000fe20000010069 */
[----:B------:R-:W-:Y:S01]  /*1a60*/  SHF.L.U32 R12, R12, 0x10, RZ ;  /* 0x000000100c0c7819 */ /* 0x000fe200000006ff */
[C---:B------:R-:W-:Y:S01]  /*1a70*/  FFMA.FTZ R17, R86.reuse, R17, R21 ;  /* 0x0000001156117223 */ /* 0x040fe20000010015 */
[----:B------:R-:W-:Y:S01]  /*1a80*/  SHF.L.U32 R21, R19, 0x10, RZ ;  /* 0x0000001013157819 */ /* 0x000fe200000006ff */
[----:B------:R-:W-:Y:S01]  /*1a90*/  FFMA.FTZ R18, R86, R91, R18 ;  /* 0x0000005b56127223 */ /* 0x000fe20000010012 */
[C---:B------:R-:W-:Y:S02]  /*1aa0*/  PRMT R22, R23.reuse, 0x7632, R22 ;  /* 0x0000763217167816 */ /* 0x040fe40000000016 */
[----:B------:R-:W-:Y:S01]  /*1ab0*/  SHF.L.U32 R23, R23, 0x10, RZ ;  /* 0x0000001017177819 */ /* 0x000fe200000006ff */
[----:B------:R-:W-:Y:S02]  /*1ac0*/  IMAD.U32 R90, R90, 0x10000, RZ ;  /* 0x000100005a5a7824 */ /* 0x000fe400078e00ff */
[----:B------:R-:W-:Y:S01]  /*1ad0*/  FFMA.FTZ R12, R82, R12, R87 ;  /* 0x0000000c520c7223 */ /* 0x000fe20000010057 */
[----:B------:R-:W-:Y:S01]  /*1ae0*/  PRMT R19, R19, 0x7632, R19 ;  /* 0x0000763213137816 */ /* 0x000fe20000000013 */
[C-C-:B------:R-:W-:Y:S01]  /*1af0*/  FFMA.FTZ R21, R0.reuse, R21, R18.reuse ;  /* 0x0000001500157223 */ /* 0x140fe20000010012 */
[C---:B------:R-:W-:Y:S01]  /*1b00*/  PRMT R18, R13.reuse, 0x7632, R18 ;  /* 0x000076320d127816 */ /* 0x040fe20000000012 */
[----:B------:R-:W-:Y:S01]  /*1b10*/  FFMA.FTZ R17, R0, R23, R17 ;  /* 0x0000001700117223 */ /* 0x000fe20000010011 */
[----:B------:R-:W-:Y:S01]  /*1b20*/  SHF.L.U32 R13, R13, 0x10, RZ ;  /* 0x000000100d0d7819 */ /* 0x000fe200000006ff */
[----:B------:R-:W-:Y:S01]  /*1b30*/  FFMA.FTZ R23, R83, R90, R12 ;  /* 0x0000005a53177223 */ /* 0x000fe2000001000c */
[----:B------:R-:W-:Y:S01]  /*1b40*/  IMAD.U32 R12, R19, 0x10000, RZ ;  /* 0x00010000130c7824 */ /* 0x000fe200078e00ff */
[----:B------:R-:W-:-:S02]  /*1b50*/  SHF.L.U32 R20, R20, 0x10, RZ ;  /* 0x0000001014147819 */ /* 0x000fc400000006ff */
[----:B------:R-:W-:Y:S01]  /*1b60*/  SHF.L.U32 R19, R18, 0x10, RZ ;  /* 0x0000001012137819 */ /* 0x000fe200000006ff */
[----:B------:R-:W-:Y:S01]  /*1b70*/  FFMA.FTZ R13, R84, R13, R23 ;  /* 0x0000000d540d7223 */ /* 0x000fe20000010017 */
[----:B------:R-:W-:Y:S01]  /*1b80*/  SHF.L.U32 R22, R22, 0x10, RZ ;  /* 0x0000001016167819 */ /* 0x000fe200000006ff */
[C-C-:B------:R-:W-:Y:S01]  /*1b90*/  FFMA.FTZ R105, R97.reuse, R20, R16.reuse ;  /* 0x0000001461697223 */ /* 0x140fe20000010010 */
[----:B------:R-:W-:Y:S01]  /*1ba0*/  FFMA.FTZ R91, R97, R12, R21 ;  /* 0x0000000c615b7223 */ /* 0x000fe20000010015 */
[----:B------:R-:W-:Y:S01]  /*1bb0*/  FFMA.FTZ R19, R88, R19, R13 ;  /* 0x0000001358137223 */ /* 0x000fe2000001000d */
[C---:B------:R-:W-:Y:S02]  /*1bc0*/  PRMT R16, R14.reuse, 0x7632, R16 ;  /* 0x000076320e107816 */ /* 0x040fe40000000010 */
[----:B------:R-:W-:Y:S02]  /*1bd0*/  SHF.L.U32 R13, R14, 0x10, RZ ;  /* 0x000000100e0d7819 */ /* 0x000fe400000006ff */
[----:B------:R-:W-:-:S02]  /*1be0*/  PRMT R12, R24, 0x7632, R12 ;  /* 0x00007632180c7816 */ /* 0x000fc4000000000c */
[----:B------:R-:W-:Y:S01]  /*1bf0*/  SHF.L.U32 R14, R24, 0x10, RZ ;  /* 0x00000010180e7819 */ /* 0x000fe200000006ff */
[----:B------:R-:W-:Y:S01]  /*1c00*/  FFMA.FTZ R87, R97, R22, R17 ;  /* 0x0000001661577223 */ /* 0x000fe20000010011 */
[C---:B------:R-:W-:Y:S01]  /*1c10*/  PRMT R24, R15.reuse, 0x7632, R24 ;  /* 0x000076320f187816 */ /* 0x040fe20000000018 */
[----:B------:R-:W-:Y:S02]  /*1c20*/  IMAD.U32 R23, R15, 0x10000, RZ ;  /* 0x000100000f177824 */ /* 0x000fe400078e00ff */
[----:B------:R-:W-:Y:S01]  /*1c30*/  FFMA.FTZ R99, R80, R13, R19 ;  /* 0x0000000d50637223 */ /* 0x000fe20000010013 */
[----:B------:R-:W-:Y:S01]  /*1c40*/  SHF.L.U32 R20, R12, 0x10, RZ ;  /* 0x000000100c147819 */ /* 0x000fe200000006ff */
[----:B------:R-:W-:Y:S01]  /*1c50*/  FFMA.FTZ R22, R82, R14, R93 ;  /* 0x0000000e52167223 */ /* 0x000fe2000001005d */
[----:B------:R-:W-:Y:S01]  /*1c60*/  SHF.L.U32 R21, R16, 0x10, RZ ;  /* 0x0000001010157819 */ /* 0x000fe200000006ff */
[----:B------:R-:W5:Y:S04]  /*1c70*/  LDG.E.128 R12, desc[UR6][R2.64+0x1800] ;  /* 0x00180006020c7981 */ /* 0x000f68000c1e1d00 */
[----:B------:R-:W5:Y:S01]  /*1c80*/  LDG.E.128 R16, desc[UR6][R56.64+0x1800] ;  /* 0x0018000638107981 */ /* 0x000f62000c1e1d00 */
[----:B------:R-:W-:Y:S01]  /*1c90*/  SHF.L.U32 R93, R25, 0x10, RZ ;  /* 0x00000010195d7819 */ /* 0x000fe200000006ff */
[----:B------:R-:W-:Y:S01]  /*1ca0*/  FFMA.FTZ R107, R83, R20, R22 ;  /* 0x00000014536b7223 */ /* 0x000fe20000010016 */
[----:B------:R-:W-:-:S02]  /*1cb0*/  PRMT R25, R25, 0x7632, R25 ;  /* 0x0000763219197816 */ /* 0x000fc40000000019 */
[C---:B------:R-:W-:Y:S01]  /*1cc0*/  PRMT R20, R32.reuse, 0x7632, R20 ;  /* 0x0000763220147816 */ /* 0x040fe20000000014 */
        /* <DEDUP_REMOVED lines=15> */
[----:B------:R-:W5:Y:S01]  /*1dc0*/  LDG.E.128 R20, desc[UR6][R2.64+0x5000] ;  /* 0x0050000602147981 */ /* 0x000f62000c1e1d00 */
[----:B------:R-:W-:Y:S01]  /*1dd0*/  SHF.L.U32 R25, R26, 0x10, RZ ;  /* 0x000000101a197819 */ /* 0x000fe200000006ff */
[----:B------:R-:W-:Y:S01]  /*1de0*/  FFMA.FTZ R81, R84, R81, R99 ;  /* 0x0000005154517223 */ /* 0x000fe20000010063 */
[----:B------:R-:W-:Y:S02]  /*1df0*/  SHF.L.U32 R24, R24, 0x10, RZ ;  /* 0x0000001018187819 */ /* 0x000fe400000006ff */
[----:B------:R-:W-:-:S02]  /*1e00*/  PRMT R26, R28, 0x7632, R26 ;  /* 0x000076321c1a7816 */ /* 0x000fc4000000001a */
        /* <DEDUP_REMOVED lines=17> */
[----:B------:R-:W5:Y:S01]  /*1f20*/  LDG.E.128 R24, desc[UR6][R2.64+0x8800] ;  /* 0x0088000602187981 */ /* 0x000f62000c1e1d00 */
[----:B------:R-:W-:Y:S01]  /*1f30*/  FFMA.FTZ R93, R86, R29, R93 ;  /* 0x0000001d565d7223 */ /* 0x000fe2000001005d */
[C---:B------:R-:W-:Y:S01]  /*1f40*/  SHF.L.U32 R33, R30.reuse, 0x10, RZ ;  /* 0x000000101e217819 */ /* 0x040fe200000006ff */
[----:B------:R-:W-:Y:S01]  /*1f50*/  IMAD.U32 R29, R35, 0x10000, RZ ;  /* 0x00010000231d7824 */ /* 0x000fe200078e00ff */
[----:B------:R-:W-:Y:S01]  /*1f60*/  PRMT R30, R30, 0x7632, R30 ;  /* 0x000076321e1e7816 */ /* 0x000fe2000000001e */
[----:B------:R-:W-:Y:S01]  /*1f70*/  FFMA.FTZ R85, R84, R85, R99 ;  /* 0x0000005554557223 */ /* 0x000fe20000010063 */
[----:B------:R-:W-:Y:S01]  /*1f80*/  SHF.L.U32 R28, R28, 0x10, RZ ;  /* 0x000000101c1c7819 */ /* 0x000fe200000006ff */
[----:B------:R-:W-:Y:S01]  /*1f90*/  FFMA.FTZ R90, R0, R29, R93 ;  /* 0x0000001d005a7223 */ /* 0x000fe2000001005d */
[----:B------:R-:W-:Y:S01]  /*1fa0*/  SHF.L.U32 R34, R8, 0x10, RZ ;  /* 0x0000001008227819 */ /* 0x000fe200000006ff */
[----:B------:R-:W-:Y:S01]  /*1fb0*/  FFMA.FTZ R83, R88, R83, R85 ;  /* 0x0000005358537223 */ /* 0x000fe20000010055 */
[----:B------:R-:W-:Y:S01]  /*1fc0*/  IMAD.U32 R29, R30, 0x10000, RZ ;  /* 0x000100001e1d7824 */ /* 0x000fe200078e00ff */
[----:B------:R-:W-:Y:S01]  /*1fd0*/  SHF.L.U32 R88, R76, 0x10, RZ ;  /* 0x000000104c587819 */ /* 0x000fe200000006ff */
[----:B------:R-:W-:Y:S01]  /*1fe0*/  FFMA.FTZ R99, R97, R28, R32 ;  /* 0x0000001c61637223 */ /* 0x000fe20000010020 */
[----:B------:R-:W-:-:S02]  /*1ff0*/  PRMT R8, R8, 0x7632, R8 ;  /* 0x0000763208087816 */ /* 0x000fc40000000008 */
        /* <DEDUP_REMOVED lines=8> */
[----:B------:R-:W-:Y:S01]  /*2080*/  SHF.L.U32 R28, R28, 0x10, RZ ;  /* 0x000000101c1c7819 */ /* 0x000fe200000006ff */
[C---:B------:R-:W-:Y:S01]  /*2090*/  IMAD.U32 R33, R31.reuse, 0x10000, RZ ;  /* 0x000100001f217824 */ /* 0x040fe200078e00ff */
[----:B------:R-:W-:Y:S01]  /*20a0*/  PRMT R4, R31, 0x7632, R4 ;  /* 0x000076321f047816 */ /* 0x000fe20000000004 */
[C---:B------:R-:W-:Y:S01]  /*20b0*/  FFMA.FTZ R95, R93.reuse, R8, R34 ;  /* 0x000000085d5f7223 */ /* 0x040fe20000010022 */
[----:B------:R-:W-:Y:S01]  /*20c0*/  FFMA.FTZ R83, R86, R29, R83 ;  /* 0x0000001d56537223 */ /* 0x000fe20000010053 */
[----:B------:R-:W-:Y:S01]  /*20d0*/  FFMA.FTZ R8, R93, R28, R30 ;  /* 0x0000001c5d087223 */ /* 0x000fe2000001001e */
[----:B------:R-:W-:Y:S01]  /*20e0*/  SHF.L.U32 R85, R9, 0x10, RZ ;  /* 0x0000001009557819 */ /* 0x000fe200000006ff */
[----:B------:R-:W5:Y:S01]  /*20f0*/  LDG.E.128 R28, desc[UR6][R2.64+0xc000] ;  /* 0x00c00006021c7981 */ /* 0x000f62000c1e1d00 */
[----:B------:R-:W-:-:S02]  /*2100*/  SHF.L.U32 R84, R77, 0x10, RZ ;  /* 0x000000104d547819 */ /* 0x000fc400000006ff */
[----:B------:R-:W-:Y:S01]  /*2110*/  PRMT R35, R35, 0x7632, R35 ;  /* 0x0000763223237816 */ /* 0x000fe20000000023 */
[----:B------:R-:W-:Y:S02]  /*2120*/  FFMA.FTZ R83, R0, R33, R83 ;  /* 0x0000002100537223 */ /* 0x000fe40000010053 */
[----:B------:R-:W-:Y:S01]  /*2130*/  FFMA.FTZ R85, R84, R85, R95 ;  /* 0x0000005554557223 */ /* 0x000fe2000001005f */
[----:B------:R-:W-:Y:S02]  /*2140*/  SHF.L.U32 R95, R35, 0x10, RZ ;  /* 0x00000010235f7819 */ /* 0x000fe400000006ff */
[----:B------:R-:W5:Y:S01]  /*2150*/  LDG.E.128 R32, desc[UR6][R2.64+0xf800] ;  /* 0x00f8000602207981 */ /* 0x000f62000c1e1d00 */
[C---:B------:R-:W-:Y:S01]  /*2160*/  IMAD.U32 R89, R5.reuse, 0x10000, RZ ;  /* 0x0001000005597824 */ /* 0x040fe200078e00ff */
[----:B------:R-:W-:Y:S02]  /*2170*/  PRMT R5, R5, 0x7632, R5 ;  /* 0x0000763205057816 */ /* 0x000fe40000000005 */
[----:B------:R-:W-:-:S02]  /*2180*/  PRMT R82, R77, 0x7632, R82 ;  /* 0x000076324d527816 */ /* 0x000fc40000000052 */
[----:B------:R-:W-:Y:S02]  /*2190*/  PRMT R9, R9, 0x7632, R9 ;  /* 0x0000763209097816 */ /* 0x000fe40000000009 */
[----:B------:R-:W-:Y:S01]  /*21a0*/  SHF.L.U32 R4, R4, 0x10, RZ ;  /* 0x0000001004047819 */ /* 0x000fe200000006ff */
[----:B------:R-:W-:Y:S01]  /*21b0*/  FFMA.FTZ R8, R84, R89, R8 ;  /* 0x0000005954087223 */ /* 0x000fe20000010008 */
[----:B------:R-:W-:Y:S01]  /*21c0*/  SHF.L.U32 R5, R5, 0x10, RZ ;  /* 0x0000001005057819 */ /* 0x000fe200000006ff */
[----:B------:R-:W-:Y:S01]  /*21d0*/  IMAD.U32 R82, R82, 0x10000, RZ ;  /* 0x0001000052527824 */ /* 0x000fe200078e00ff */
[----:B------:R-:W-:Y:S01]  /*21e0*/  SHF.L.U32 R9, R9, 0x10, RZ ;  /* 0x0000001009097819 */ /* 0x000fe200000006ff */
[C---:B------:R-:W-:Y:S01]  /*21f0*/  FFMA.FTZ R95, R97.reuse, R95, R90 ;  /* 0x0000005f615f7223 */ /* 0x040fe2000001005a */
        /* <DEDUP_REMOVED lines=8> */
[----:B------:R-:W-:Y:S01]  /*2280*/  PRMT R6, R6, 0x7632, R6 ;  /* 0x0000763206067816 */ /* 0x000fe20000000006 */
[C---:B------:R-:W-:Y:S01]  /*2290*/  FFMA.FTZ R5, R83.reuse, R76, R5 ;  /* 0x0000004c53057223 */ /* 0x040fe20000010005 */
[----:B------:R-:W-:Y:S01]  /*22a0*/  PRMT R9, R36, 0x7632, R9 ;  /* 0x0000763224097816 */ /* 0x000fe20000000009 */
[----:B------:R-:W-:Y:S01]  /*22b0*/  FFMA.FTZ R8, R83, R0, R4 ;  /* 0x0000000053087223 */ /* 0x000fe20000010004 */
[----:B------:R-:W-:Y:S01]  /*22c0*/  SHF.L.U32 R10, R10, 0x10, RZ ;  /* 0x000000100a0a7819 */ /* 0x000fe200000006ff */
[----:B------:R-:W-:Y:S01]  /*22d0*/  IMAD.U32 R76, R6, 0x10000, RZ ;  /* 0x00010000064c7824 */ /* 0x000fe200078e00ff */
        /* <DEDUP_REMOVED lines=10> */
[----:B------:R-:W5:Y:S01]  /*2380*/  LDG.E.128 R8, desc[UR6][R2.64+0x13000] ;  /* 0x0130000602087981 */ /* 0x000f62000c1e1d00 */
[----:B------:R-:W-:Y:S01]  /*2390*/  PRMT R92, R79, 0x7632, R92 ;  /* 0x000076324f5c7816 */ /* 0x000fe2000000005c */
[----:B------:R-:W-:Y:S01]  /*23a0*/  FFMA.FTZ R77, R85, R4, R6 ;  /* 0x00000004554d7223 */ /* 0x000fe20000010006 */
[----:B------:R-:W-:-:S02]  /*23b0*/  PRMT R7, R7, 0x7632, R7 ;  /* 0x0000763207077816 */ /* 0x000fc40000000007 */
[----:B------:R-:W-:Y:S02]  /*23c0*/  SHF.L.U32 R79, R37, 0x10, RZ ;  /* 0x00000010254f7819 */ /* 0x000fe400000006ff */
[C---:B------:R-:W-:Y:S01]  /*23d0*/  PRMT R4, R48.reuse, 0x7632, R4 ;  /* 0x0000763230047816 */ /* 0x040fe20000000004 */
[----:B------:R-:W-:Y:S01]  /*23e0*/  FFMA.FTZ R101, R93, R76, R78 ;  /* 0x0000004c5d657223 */ /* 0x000fe2000001004e */
        /* <DEDUP_REMOVED lines=15> */
[----:B------:R-:W-:Y:S01]  /*24e0*/  FFMA.FTZ R77, R93, R4, R6 ;  /* 0x000000045d4d7223 */ /* 0x000fe20000010006 */
[----:B------:R-:W-:Y:S01]  /*24f0*/  SHF.L.U32 R38, R38, 0x10, RZ ;  /* 0x0000001026267819 */ /* 0x000fe200000006ff */
[----:B------:R-:W5:Y:S01]  /*2500*/  LDG.E.128 R4, desc[UR6][R2.64+0x16800] ;  /* 0x0168000602047981 */ /* 0x000f62000c1e1d00 */
[----:B------:R-:W-:Y:S01]  /*2510*/  PRMT R37, R49, 0x7632, R37 ;  /* 0x0000763231257816 */ /* 0x000fe20000000025 */
[----:B------:R-:W-:Y:S01]  /*2520*/  FFMA.FTZ R36, R83, R36, R48 ;  /* 0x0000002453247223 */ /* 0x000fe20000010030 */
[----:B------:R-:W-:Y:S01]  /*2530*/  SHF.L.U32 R49, R49, 0x10, RZ ;  /* 0x0000001031317819 */ /* 0x000fe200000006ff */
[----:B------:R-:W-:Y:S01]  /*2540*/  IMAD.U32 R76, R39, 0x10000, RZ ;  /* 0x00010000274c7824 */ /* 0x000fe200078e00ff */
[----:B------:R-:W-:Y:S01]  /*2550*/  SHF.L.U32 R37, R37, 0x10, RZ ;  /* 0x0000001025257819 */ /* 0x000fe200000006ff */
[----:B------:R-:W-:-:S02]  /*2560*/  FFMA.FTZ R78, R89, R38, R36 ;  /* 0x00000026594e7223 */ /* 0x000fc40000010024 */
[----:B------:R-:W-:Y:S01]  /*2570*/  FFMA.FTZ R49, R84, R49, R77 ;  /* 0x0000003154317223 */ /* 0x000fe2000001004d */
[C---:B------:R-:W-:Y:S01]  /*2580*/  SHF.L.U32 R79, R68.reuse, 0x10, RZ ;  /* 0x00000010444f7819 */ /* 0x040fe200000006ff */
[----:B------:R-:W-:Y:S01]  /*2590*/  FFMA.FTZ R77, R85, R76, R78 ;  /* 0x0000004c554d7223 */ /* 0x000fe2000001004e */
[----:B------:R-:W-:Y:S01]  /*25a0*/  PRMT R76, R68, 0x7632, R76 ;  /* 0x00007632444c7816 */ /* 0x000fe2000000004c */
[--C-:B------:R-:W-:Y:S01]  /*25b0*/  FFMA.FTZ R80, R82, R37, R49.reuse ;  /* 0x0000002552507223 */ /* 0x100fe20000010031 */
[C---:B------:R-:W-:Y:S02]  /*25c0*/  PRMT R49, R50.reuse, 0x7632, R49 ;  /* 0x0000763232317816 */ /* 0x040fe40000000031 */
[----:B------:R-:W-:Y:S02]  /*25d0*/  PRMT R48, R39, 0x7632, R48 ;  /* 0x0000763227307816 */ /* 0x000fe40000000030 */
[----:B------:R-:W-:Y:S01]  /*25e0*/  SHF.L.U32 R50, R50, 0x10, RZ ;  /* 0x0000001032327819 */ /* 0x000fe200000006ff */
[----:B------:R-:W5:Y:S01]  /*25f0*/  LDG.E.128 R36, desc[UR6][R2.64+0x1a000] ;  /* 0x01a0000602247981 */ /* 0x000f62000c1e1d00 */
[----:B------:R-:W-:Y:S01]  /*2600*/  FFMA.FTZ R78, R88, R79, R105 ;  /* 0x0000004f584e7223 */ /* 0x000fe20000010069 */
[----:B------:R-:W-:Y:S01]  /*2610*/  IMAD.U32 R76, R76, 0x10000, RZ ;  /* 0x000100004c4c7824 */ /* 0x000fe200078e00ff */
[----:B------:R-:W-:Y:S01]  /*2620*/  SHF.L.U32 R68, R49, 0x10, RZ ;  /* 0x0000001031447819 */ /* 0x000fe200000006ff */
[----:B------:R-:W-:Y:S01]  /*2630*/  FFMA.FTZ R80, R83, R50, R80 ;  /* 0x0000003253507223 */ /* 0x000fe20000010050 */
[----:B------:R-:W-:Y:S01]  /*2640*/  SHF.L.U32 R79, R69, 0x10, RZ ;  /* 0x00000010454f7819 */ /* 0x000fe200000006ff */
[----:B------:R-:W-:Y:S01]  /*2650*/  FFMA.FTZ R101, R93, R76, R78 ;  /* 0x0000004c5d657223 */ /* 0x000fe2000001004e */
[----:B------:R-:W-:-:S02]  /*2660*/  PRMT R69, R69, 0x7632, R69 ;  /* 0x0000763245457816 */ /* 0x000fc40000000045 */
[----:B------:R-:W-:Y:S02]  /*2670*/  SHF.L.U32 R49, R48, 0x10, RZ ;  /* 0x0000001030317819 */ /* 0x000fe400000006ff */
[C---:B------:R-:W-:Y:S02]  /*2680*/  SHF.L.U32 R48, R64.reuse, 0x10, RZ ;  /* 0x0000001040307819 */ /* 0x040fe400000006ff */
[----:B------:R-:W-:Y:S01]  /*2690*/  PRMT R64, R64, 0x7632, R64 ;  /* 0x0000763240407816 */ /* 0x000fe20000000040 */
[----:B------:R-:W-:Y:S01]  /*26a0*/  FFMA.FTZ R68, R89, R68, R80 ;  /* 0x0000004459447223 */ /* 0x000fe20000010050 */
[----:B------:R-:W-:Y:S01]  /*26b0*/  SHF.L.U32 R50, R51, 0x10, RZ ;  /* 0x0000001033327819 */ /* 0x000fe200000006ff */
[----:B------:R-:W-:Y:S01]  /*26c0*/  FFMA.FTZ R79, R84, R79, R101 ;  /* 0x0000004f544f7223 */ /* 0x000fe20000010065 */
[----:B------:R-:W-:Y:S02]  /*26d0*/  SHF.L.U32 R69, R69, 0x10, RZ ;  /* 0x0000001045457819 */ /* 0x000fe400000006ff */
[----:B------:R-:W-:-:S02]  /*26e0*/  PRMT R51, R51, 0x7632, R51 ;  /* 0x0000763233337816 */ /* 0x000fc40000000033 */
[----:B------:R-:W-:Y:S01]  /*26f0*/  SHF.L.U32 R76, R64, 0x10, RZ ;  /* 0x00000010404c7819 */ /* 0x000fe200000006ff */
[----:B------:R-:W-:Y:S02]  /*2700*/  IMAD.U32 R64, R70, 0x10000, RZ ;  /* 0x0001000046407824 */ /* 0x000fe400078e00ff */
[----:B------:R-:W-:Y:S01]  /*2710*/  FFMA.FTZ R50, R85, R50, R68 ;  /* 0x0000003255327223 */ /* 0x000fe20000010044 */
[----:B------:R-:W-:Y:S01]  /*2720*/  FFMA.FTZ R78, R88, R48, R87 ;  /* 0x00000030584e7223 */ /* 0x000fe20000010057 */
[----:B------:R-:W-:Y:S01]  /*2730*/  PRMT R70, R70, 0x7632, R70 ;  /* 0x0000763246467816 */ /* 0x000fe20000000046 */
[----:B------:R-:W-:Y:S01]  /*2740*/  FFMA.FTZ R68, R82, R69, R79 ;  /* 0x0000004552447223 */ /* 0x000fe2000001004f */
[----:B------:R-:W-:Y:S01]  /*2750*/  IMAD.U32 R51, R51, 0x10000, RZ ;  /* 0x0001000033337824 */ /* 0x000fe200078e00ff */
[C---:B------:R-:W-:Y:S01]  /*2760*/  SHF.L.U32 R69, R65.reuse, 0x10, RZ ;  /* 0x0000001041457819 */ /* 0x040fe200000006ff */
        /* <DEDUP_REMOVED lines=8> */
[----:B------:R-:W-:Y:S01]  /*27f0*/  FFMA.FTZ R69, R84, R69, R77 ;  /* 0x0000004554457223 */ /* 0x000fe2000001004d */
[----:B------:R-:W-:Y:S01]  /*2800*/  FFMA.FTZ R70, R89, R70, R76 ;  /* 0x0000004659467223 */ /* 0x000fe2000001004c */
[----:B------:R-:W-:-:S02]  /*2810*/  SHF.L.U32 R76, R66, 0x10, RZ ;  /* 0x00000010424c7819 */ /* 0x000fc400000006ff */
[----:B------:R-:W-:Y:S01]  /*2820*/  PRMT R66, R66, 0x7632, R66 ;  /* 0x0000763242427816 */ /* 0x000fe20000000042 */
[----:B------:R-:W-:Y:S01]  /*2830*/  FFMA.FTZ R78, R82, R65, R69 ;  /* 0x00000041524e7223 */ /* 0x000fe20000010045 */
[C---:B------:R-:W-:Y:S01]  /*2840*/  IMAD.U32 R68, R71.reuse, 0x10000, RZ ;  /* 0x0001000047447824 */ /* 0x040fe200078e00ff */
[----:B------:R-:W-:Y:S02]  /*2850*/  PRMT R64, R71, 0x7632, R64 ;  /* 0x0000763247407816 */ /* 0x000fe40000000040 */
[----:B------:R-:W-:Y:S01]  /*2860*/  SHF.L.U32 R66, R66, 0x10, RZ ;  /* 0x0000001042427819 */ /* 0x000fe200000006ff */
[----:B------:R-:W-:Y:S01]  /*2870*/  FFMA.FTZ R76, R83, R76, R78 ;  /* 0x0000004c534c7223 */ /* 0x000fe2000001004e */
[----:B------:R-:W-:Y:S01]  /*2880*/  FFMA.FTZ R65, R85, R68, R70 ;  /* 0x0000004455417223 */ /* 0x000fe20000010046 */
[----:B------:R-:W-:Y:S02]  /*2890*/  SHF.L.U32 R87, R64, 0x10, RZ ;  /* 0x0000001040577819 */ /* 0x000fe400000006ff */
[C---:B--2---:R-:W-:Y:S01]  /*28a0*/  PRMT R68, R72.reuse, 0x7632, R68 ;  /* 0x0000763248447816 */ /* 0x044fe20000000044 */
[----:B------:R-:W-:Y:S01]  /*28b0*/  IMAD.U32 R72, R72, 0x10000, RZ ;  /* 0x0001000048487824 */ /* 0x000fe200078e00ff */
[----:B------:R-:W-:Y:S01]  /*28c0*/  SHF.L.U32 R64, R67, 0x10, RZ ;  /* 0x0000001043407819 */ /* 0x000fe200000006ff */
[----:B------:R-:W-:Y:S01]  /*28d0*/  FFMA.FTZ R66, R89, R66, R76 ;  /* 0x0000004259427223 */ /* 0x000fe2000001004c */
[----:B------:R-:W-:Y:S01]  /*28e0*/  FFMA.FTZ R87, R92, R87, R65 ;  /* 0x000000575c577223 */ /* 0x000fe20000010041 */
[----:B------:R-:W-:Y:S01]  /*28f0*/  FFMA.FTZ R70, R88, R72, R91 ;  /* 0x0000004858467223 */ /* 0x000fe2000001005b */
[----:B------:R-:W-:Y:S01]  /*2900*/  PRMT R72, R67, 0x7632, R72 ;  /* 0x0000763243487816 */ /* 0x000fe20000000048 */
[----:B------:R-:W-:Y:S01]  /*2910*/  FFMA.FTZ R79, R85, R64, R66 ;  /* 0x00000040554f7223 */ /* 0x000fe20000010042 */
[----:B------:R-:W-:Y:S01]  /*2920*/  SHF.L.U32 R68, R68, 0x10, RZ ;  /* 0x0000001044447819 */ /* 0x000fe200000006ff */
[----:B------:R-:W2:Y:S01]  /*2930*/  LDG.E.128 R64, desc[UR6][R2.64+0x21000] ;  /* 0x0210000602407981 */ /* 0x000ea2000c1e1d00 */
[----:B---3--:R-:W-:-:S02]  /*2940*/  PRMT R76, R60, 0x7632, R76 ;  /* 0x000076323c4c7816 */ /* 0x008fc4000000004c */
[----:B------:R-:W-:Y:S01]  /*2950*/  SHF.L.U32 R60, R60, 0x10, RZ ;  /* 0x000000103c3c7819 */ /* 0x000fe200000006ff */
[----:B------:R-:W-:Y:S01]  /*2960*/  FFMA.FTZ R101, R93, R68, R70 ;  /* 0x000000445d657223 */ /* 0x000fe20000010046 */
[C---:B------:R-:W-:Y:S01]  /*2970*/  SHF.L.U32 R91, R73.reuse, 0x10, RZ ;  /* 0x00000010495b7819 */ /* 0x040fe200000006ff */
[----:B------:R-:W-:Y:S01]  /*2980*/  IMAD.U32 R77, R72, 0x10000, RZ ;  /* 0x00010000484d7824 */ /* 0x000fe200078e00ff */
[----:B------:R-:W-:Y:S01]  /*2990*/  PRMT R73, R73, 0x7632, R73 ;  /* 0x0000763249497816 */ /* 0x000fe20000000049 */
[----:B------:R-:W3:Y:S01]  /*29a0*/  LDG.E.128 R68, desc[UR6][R2.64+0x24800] ;  /* 0x0248000602447981 */ /* 0x000ee2000c1e1d00 */
[----:B------:R-:W-:Y:S01]  /*29b0*/  SHF.L.U32 R76, R76, 0x10, RZ ;  /* 0x000000104c4c7819 */ /* 0x000fe200000006ff */
[----:B------:R-:W-:Y:S01]  /*29c0*/  FFMA.FTZ R60, R88, R60, R81 ;  /* 0x0000003c583c7223 */ /* 0x000fe20000010051 */
[----:B------:R-:W-:Y:S01]  /*29d0*/  FFMA.FTZ R81, R92, R77, R79 ;  /* 0x0000004d5c517223 */ /* 0x000fe2000001004f */
[----:B------:R-:W-:Y:S01]  /*29e0*/  SHF.L.U32 R73, R73, 0x10, RZ ;  /* 0x0000001049497819 */ /* 0x000fe200000006ff */
[----:B------:R-:W-:Y:S01]  /*29f0*/  FFMA.FTZ R91, R84, R91, R101 ;  /* 0x0000005b545b7223 */ /* 0x000fe20000010065 */
[----:B------:R-:W-:-:S02]  /*2a00*/  IMAD.U32 R77, R61, 0x10000, RZ ;  /* 0x000100003d4d7824 */ /* 0x000fc400078e00ff */
[--C-:B------:R-:W-:Y:S01]  /*2a10*/  FFMA.FTZ R79, R93, R76, R60.reuse ;  /* 0x0000004c5d4f7223 */ /* 0x100fe2000001003c */
[----:B------:R-:W-:Y:S02]  /*2a20*/  PRMT R61, R61, 0x7632, R61 ;  /* 0x000076323d3d7816 */ /* 0x000fe4000000003d */
[----:B------:R-:W-:Y:S01]  /*2a30*/  PRMT R60, R74, 0x7632, R60 ;  /* 0x000076324a3c7816 */ /* 0x000fe2000000003c */
[----:B------:R-:W-:Y:S01]  /*2a40*/  FFMA.FTZ R72, R82, R73, R91 ;  /* 0x0000004952487223 */ /* 0x000fe2000001005b */
[----:B------:R-:W-:Y:S01]  /*2a50*/  SHF.L.U32 R74, R74, 0x10, RZ ;  /* 0x000000104a4a7819 */ /* 0x000fe200000006ff */
[----:B------:R-:W-:Y:S01]  /*2a60*/  FFMA.FTZ R77, R84, R77, R79 ;  /* 0x0000004d544d7223 */ /* 0x000fe2000001004f */
[----:B------:R-:W-:Y:S02]  /*2a70*/  SHF.L.U32 R61, R61, 0x10, RZ ;  /* 0x000000103d3d7819 */ /* 0x000fe400000006ff */
[----:B------:R-:W-:Y:S01]  /*2a80*/  PRMT R73, R62, 0x7632, R73 ;  /* 0x000076323e497816 */ /* 0x000fe20000000049 */
[----:B------:R-:W-:Y:S01]  /*2a90*/  FFMA.FTZ R72, R83, R74, R72 ;  /* 0x0000004a53487223 */ /* 0x000fe20000010048 */
[----:B------:R-:W-:Y:S01]  /*2aa0*/  SHF.L.U32 R60, R60, 0x10, RZ ;  /* 0x000000103c3c7819 */ /* 0x000fe200000006ff */
[----:B------:R-:W-:Y:S01]  /*2ab0*/  IMAD.U32 R62, R62, 0x10000, RZ ;  /* 0x000100003e3e7824 */ /* 0x000fe200078e00ff */
[----:B------:R-:W-:Y:S01]  /*2ac0*/  SHF.L.U32 R74, R73, 0x10, RZ ;  /* 0x00000010494a7819 */ /* 0x000fe200000006ff */
[----:B------:R-:W-:Y:S01]  /*2ad0*/  FFMA.FTZ R76, R82, R61, R77 ;  /* 0x0000003d524c7223 */ /* 0x000fe2000001004d */
[----:B----4-:R-:W-:-:S02]  /*2ae0*/  SHF.L.U32 R73, R52, 0x10, RZ ;  /* 0x0000001034497819 */ /* 0x010fc400000006ff */
[----:B------:R-:W-:Y:S01]  /*2af0*/  PRMT R52, R75, 0x7632, R52 ;  /* 0x000076324b347816 */ /* 0x000fe20000000034 */
[----:B------:R-:W-:Y:S01]  /*2b00*/  FFMA.FTZ R72, R89, R60, R72 ;  /* 0x0000003c59487223 */ /* 0x000fe20000010048 */
[----:B------:R-:W-:Y:S01]  /*2b10*/  SHF.L.U32 R60, R75, 0x10, RZ ;  /* 0x000000104b3c7819 */ /* 0x000fe200000006ff */
[--C-:B------:R-:W-:Y:S01]  /*2b20*/  FFMA.FTZ R62, R83, R62, R76.reuse ;  /* 0x0000003e533e7223 */ /* 0x100fe2000001004c */
[----:B------:R-:W-:Y:S01]  /*2b30*/  PRMT R76, R52, 0x7632, R76 ;  /* 0x00007632344c7816 */ /* 0x000fe2000000004c */
[----:B------:R-:W-:Y:S02]  /*2b40*/  FFMA.FTZ R96, R88, R73, R99 ;  /* 0x0000004958607223 */ /* 0x000fe40000010063 */
[----:B------:R-:W-:Y:S01]  /*2b50*/  FFMA.FTZ R61, R85, R60, R72 ;  /* 0x0000003c553d7223 */ /* 0x000fe20000010048 */
[----:B------:R-:W-:Y:S01]  /*2b60*/  FFMA.FTZ R62, R89, R74, R62 ;  /* 0x0000004a593e7223 */ /* 0x000fe2000001003e */
[----:B------:R-:W-:Y:S01]  /*2b70*/  SHF.L.U32 R86, R76, 0x10, RZ ;  /* 0x000000104c567819 */ /* 0x000fe200000006ff */
[----:B------:R-:W4:Y:S01]  /*2b80*/  LDG.E.128 R72, desc[UR6][R2.64+0x2000] ;  /* 0x0020000602487981 */ /* 0x000f22000c1e1d00 */
[C---:B------:R-:W-:Y:S01]  /*2b90*/  IMAD.U32 R60, R63.reuse, 0x10000, RZ ;  /* 0x000100003f3c7824 */ /* 0x040fe200078e00ff */
[----:B------:R-:W-:-:S02]  /*2ba0*/  PRMT R63, R63, 0x7632, R63 ;  /* 0x000076323f3f7816 */ /* 0x000fc4000000003f */
[----:B------:R-:W4:Y:S01]  /*2bb0*/  LDG.E.128 R76, desc[UR6][R56.64+0x2000] ;  /* 0x00200006384c7981 */ /* 0x000f22000c1e1d00 */
[----:B------:R-:W-:Y:S01]  /*2bc0*/  SHF.L.U32 R99, R53, 0x10, RZ ;  /* 0x0000001035637819 */ /* 0x000fe200000006ff */
[----:B------:R-:W-:Y:S01]  /*2bd0*/  FFMA.FTZ R101, R93, R86, R96 ;  /* 0x000000565d657223 */ /* 0x000fe20000010060 */
[----:B------:R-:W-:Y:S01]  /*2be0*/  PRMT R53, R53, 0x7632, R53 ;  /* 0x0000763235357816 */ /* 0x000fe20000000035 */
[----:B------:R-:W-:Y:S01]  /*2bf0*/  FFMA.FTZ R60, R85, R60, R62 ;  /* 0x0000003c553c7223 */ /* 0x000fe2000001003e */
[----:B------:R-:W-:Y:S02]  /*2c00*/  IMAD.U32 R63, R63, 0x10000, RZ ;  /* 0x000100003f3f7824 */ /* 0x000fe400078e00ff */
[----:B------:R-:W-:Y:S01]  /*2c10*/  FFMA.FTZ R99, R84, R99, R101 ;  /* 0x0000006354637223 */ /* 0x000fe20000010065 */
[----:B------:R-:W-:Y:S01]  /*2c20*/  SHF.L.U32 R53, R53, 0x10, RZ ;  /* 0x0000001035357819 */ /* 0x000fe200000006ff */
[----:B------:R-:W-:Y:S01]  /*2c30*/  FFMA.FTZ R86, R92, R63, R60 ;  /* 0x0000003f5c567223 */ /* 0x000fe2000001003c */
[----:B-----5:R-:W-:-:S02]  /*2c40*/  SHF.L.U32 R62, R40, 0x10, RZ ;  /* 0x00000010283e7819 */ /* 0x020fc400000006ff */
[----:B------:R-:W-:Y:S02]  /*2c50*/  PRMT R60, R40, 0x7632, R60 ;  /* 0x00007632283c7816 */ /* 0x000fe4000000003c */
[----:B------:R-:W-:Y:S01]  /*2c60*/  SHF.L.U32 R91, R52, 0x10, RZ ;  /* 0x00000010345b7819 */ /* 0x000fe200000006ff */
[----:B------:R-:W-:Y:S01]  /*2c70*/  FFMA.FTZ R52, R82, R53, R99 ;  /* 0x0000003552347223 */ /* 0x000fe20000010063 */
[----:B------:R-:W-:Y:S01]  /*2c80*/  SHF.L.U32 R40, R54, 0x10, RZ ;  /* 0x0000001036287819 */ /* 0x000fe200000006ff */
[----:B------:R-:W-:Y:S01]  /*2c90*/  FFMA.FTZ R98, R88, R62, R95 ;  /* 0x0000003e58627223 */ /* 0x000fe2000001005f */
[----:B------:R-:W-:Y:S01]  /*2ca0*/  IMAD.U32 R96, R60, 0x10000, RZ ;  /* 0x000100003c607824 */ /* 0x000fe200078e00ff */
[----:B------:R-:W-:Y:S02]  /*2cb0*/  PRMT R54, R54, 0x7632, R54 ;  /* 0x0000763236367816 */ /* 0x000fe40000000036 */
[--C-:B------:R-:W-:Y:S01]  /*2cc0*/  FFMA.FTZ R40, R83, R40, R52.reuse ;  /* 0x0000002853287223 */ /* 0x100fe20000010034 */
[----:B------:R-:W-:-:S02]  /*2cd0*/  PRMT R52, R44, 0x7632, R52 ;  /* 0x000076322c347816 */ /* 0x000fc40000000034 */
[----:B------:R-:W-:Y:S01]  /*2ce0*/  SHF.L.U32 R44, R44, 0x10, RZ ;  /* 0x000000102c2c7819 */ /* 0x000fe200000006ff */
[----:B------:R-:W-:Y:S01]  /*2cf0*/  IMAD.U32 R53, R41, 0x10000, RZ ;  /* 0x0001000029357824 */ /* 0x000fe200078e00ff */
[C---:B------:R-:W-:Y:S02]  /*2d00*/  PRMT R60, R55.reuse, 0x7632, R60 ;  /* 0x00007632373c7816 */ /* 0x040fe4000000003c */
        /* <DEDUP_REMOVED lines=13> */
[----:B------:R-:W-:Y:S01]  /*2de0*/  FFMA.FTZ R93, R85, R62, R40 ;  /* 0x0000003e555d7223 */ /* 0x000fe20000010028 */
[----:B------:R-:W-:Y:S01]  /*2df0*/  FFMA.FTZ R44, R82, R41, R61 ;  /* 0x00000029522c7223 */ /* 0x000fe2000001003d */
[----:B------:R-:W-:-:S02]  /*2e00*/  IMAD.U32 R41, R60, 0x10000, RZ ;  /* 0x000100003c297824 */ /* 0x000fc400078e00ff */
[----:B------:R-:W-:Y:S02]  /*2e10*/  FFMA.FTZ R95, R84, R63, R95 ;  /* 0x0000003f545f7223 */ /* 0x000fe4000001005f */
[----:B------:R-:W5:Y:S01]  /*2e20*/  LDG.E.128 R60, desc[UR6][R2.64+0x9000] ;  /* 0x00900006023c7981 */ /* 0x000f62000c1e1d00 */
[----:B------:R-:W-:-:S04]  /*2e30*/  PRMT R45, R45, 0x7632, R45 ;  /* 0x000076322d2d7816 */ /* 0x000fc8000000002d */
[----:B------:R-:W-:Y:S02]  /*2e40*/  SHF.L.U32 R45, R45, 0x10, RZ ;  /* 0x000000102d2d7819 */ /* 0x000fe400000006ff */
[C---:B------:R-:W-:Y:S02]  /*2e50*/  SHF.L.U32 R40, R42.reuse, 0x10, RZ ;  /* 0x000000102a287819 */ /* 0x040fe400000006ff */
[----:B------:R-:W-:Y:S01]  /*2e60*/  PRMT R42, R42, 0x7632, R42 ;  /* 0x000076322a2a7816 */ /* 0x000fe2000000002a */
[----:B------:R-:W-:Y:S01]  /*2e70*/  FFMA.FTZ R96, R82, R45, R95 ;  /* 0x0000002d52607223 */ /* 0x000fe2000001005f */
[C---:B------:R-:W-:Y:S01]  /*2e80*/  IMAD.U32 R82, R46.reuse, 0x10000, RZ ;  /* 0x000100002e527824 */ /* 0x040fe200078e00ff */
[----:B------:R-:W-:Y:S01]  /*2e90*/  PRMT R46, R46, 0x7632, R46 ;  /* 0x000076322e2e7816 */ /* 0x000fe2000000002e */
[C---:B------:R-:W-:Y:S01]  /*2ea0*/  FFMA.FTZ R88, R83.reuse, R40, R44 ;  /* 0x0000002853587223 */ /* 0x040fe2000001002c */
[----:B------:R-:W-:Y:S01]  /*2eb0*/  SHF.L.U32 R42, R42, 0x10, RZ ;  /* 0x000000102a2a7819 */ /* 0x000fe200000006ff */
[----:B------:R-:W-:Y:S01]  /*2ec0*/  FFMA.FTZ R84, R92, R41, R93 ;  /* 0x000000295c547223 */ /* 0x000fe2000001005d */
[----:B------:R-:W-:Y:S01]  /*2ed0*/  SHF.L.U32 R46, R46, 0x10, RZ ;  /* 0x000000102e2e7819 */ /* 0x000fe200000006ff */
[----:B------:R-:W-:Y:S01]  /*2ee0*/  FFMA.FTZ R82, R83, R82, R96 ;  /* 0x0000005253527223 */ /* 0x000fe20000010060 */
[----:B------:R-:W-:-:S02]  /*2ef0*/  PRMT R40, R43, 0x7632, R40 ;  /* 0x000076322b287816 */ /* 0x000fc40000000028 */
[----:B------:R-:W-:Y:S01]  /*2f00*/  SHF.L.U32 R44, R43, 0x10, RZ ;  /* 0x000000102b2c7819 */ /* 0x000fe200000006ff */
[----:B------:R-:W-:Y:S01]  /*2f10*/  IMAD.U32 R83, R16, 0x10000, RZ ;  /* 0x0001000010537824 */ /* 0x000fe200078e00ff */
[C---:B------:R-:W-:Y:S02]  /*2f20*/  PRMT R43, R12.reuse, 0x7632, R43 ;  /* 0x000076320c2b7816 */ /* 0x040fe4000000002b */
[----:B------:R-:W-:Y:S02]  /*2f30*/  SHF.L.U32 R45, R12, 0x10, RZ ;  /* 0x000000100c2d7819 */ /* 0x000fe400000006ff */
[----:B------:R-:W-:Y:S01]  /*2f40*/  PRMT R41, R16, 0x7632, R41 ;  /* 0x0000763210297816 */ /* 0x000fe20000000029 */
[C---:B------:R-:W-:Y:S01]  /*2f50*/  FFMA.FTZ R42, R89.reuse, R42, R88 ;  /* 0x0000002a592a7223 */ /* 0x040fe20000010058 */
[----:B------:R-:W-:Y:S01]  /*2f60*/  FFMA.FTZ R89, R89, R46, R82 ;  /* 0x0000002e59597223 */ /* 0x000fe20000010052 */
[----:B------:R-:W-:Y:S01]  /*2f70*/  SHF.L.U32 R12, R47, 0x10, RZ ;  /* 0x000000102f0c7819 */ /* 0x000fe200000006ff */
[----:B------:R-:W-:Y:S01]  /*2f80*/  FFMA.FTZ R45, R83, R45, R94 ;  /* 0x0000002d532d7223 */ /* 0x000fe2000001005e */
[----:B------:R-:W-:-:S02]  /*2f90*/  SHF.L.U32 R43, R43, 0x10, RZ ;  /* 0x000000102b2b7819 */ /* 0x000fc400000006ff */
[----:B------:R-:W-:Y:S01]  /*2fa0*/  SHF.L.U32 R82, R41, 0x10, RZ ;  /* 0x0000001029527819 */ /* 0x000fe200000006ff */
[----:B------:R-:W-:Y:S01]  /*2fb0*/  FFMA.FTZ R41, R85, R44, R42 ;  /* 0x0000002c55297223 */ /* 0x000fe2000001002a */
[----:B------:R-:W-:Y:S01]  /*2fc0*/  PRMT R47, R47, 0x7632, R47 ;  /* 0x000076322f2f7816 */ /* 0x000fe2000000002f */
[C---:B------:R-:W-:Y:S01]  /*2fd0*/  IMAD.U32 R42, R13.reuse, 0x10000, RZ ;  /* 0x000100000d2a7824 */ /* 0x040fe200078e00ff */
        /* <DEDUP_REMOVED lines=8> */
[----:B------:R-:W-:-:S02]  /*3060*/  FFMA.FTZ R43, R85, R42, R44 ;  /* 0x0000002a552b7223 */ /* 0x000fc4000001002c */
[----:B------:R-:W-:Y:S02]  /*3070*/  FFMA.FTZ R92, R92, R47, R12 ;  /* 0x0000002f5c5c7223 */ /* 0x000fe4000001000c */
[----:B------:R-:W5:Y:S01]  /*3080*/  LDG.E.128 R44, desc[UR6][R2.64+0xc800] ;  /* 0x00c80006022c7981 */ /* 0x000f62000c1e1d00 */
[----:B------:R-:W-:Y:S01]  /*3090*/  SHF.L.U32 R88, R88, 0x10, RZ ;  /* 0x0000001058587819 */ /* 0x000fe200000006ff */
[----:B------:R-:W-:Y:S01]  /*30a0*/  IMAD.U32 R17, R16, 0x10000, RZ ;  /* 0x0001000010117824 */ /* 0x000fe200078e00ff */
[C---:B------:R-:W-:Y:S01]  /*30b0*/  PRMT R13, R20.reuse, 0x7632, R13 ;  /* 0x00007632140d7816 */ /* 0x040fe2000000000d */
[----:B------:R-:W-:Y:S02]  /*30c0*/  IMAD.U32 R20, R20, 0x10000, RZ ;  /* 0x0001000014147824 */ /* 0x000fe400078e00ff */
[----:B------:R-:W-:Y:S02]  /*30d0*/  FFMA.FTZ R96, R88, R17, R43 ;  /* 0x0000001158607223 */ /* 0x000fe4000001002b */
[----:B------:R-:W5:Y:S01]  /*30e0*/  LDG.E.128 R40, desc[UR6][R2.64+0x10000] ;  /* 0x0100000602287981 */ /* 0x000f62000c1e1d00 */
[----:B------:R-:W-:-:S02]  /*30f0*/  SHF.L.U32 R16, R14, 0x10, RZ ;  /* 0x000000100e107819 */ /* 0x000fc400000006ff */
[C---:B------:R-:W-:Y:S02]  /*3100*/  SHF.L.U32 R89, R18.reuse, 0x10, RZ ;  /* 0x0000001012597819 */ /* 0x040fe400000006ff */
[C---:B------:R-:W-:Y:S02]  /*3110*/  PRMT R12, R19.reuse, 0x7632, R12 ;  /* 0x00007632130c7816 */ /* 0x040fe4000000000c */
[----:B------:R-:W-:Y:S01]  /*3120*/  SHF.L.U32 R93, R19, 0x10, RZ ;  /* 0x00000010135d7819 */ /* 0x000fe200000006ff */
[----:B------:R-:W-:Y:S01]  /*3130*/  FFMA.FTZ R19, R83, R20, R0 ;  /* 0x0000001453137223 */ /* 0x000fe20000010000 */
[----:B------:R-:W-:Y:S02]  /*3140*/  SHF.L.U32 R13, R13, 0x10, RZ ;  /* 0x000000100d0d7819 */ /* 0x000fe400000006ff */
[----:B------:R-:W-:Y:S02]  /*3150*/  PRMT R18, R18, 0x7632, R18 ;  /* 0x0000763212127816 */ /* 0x000fe40000000012 */
[----:B------:R-:W-:Y:S01]  /*3160*/  PRMT R14, R14, 0x7632, R14 ;  /* 0x000076320e0e7816 */ /* 0x000fe2000000000e */
[----:B------:R-:W-:Y:S01]  /*3170*/  FFMA.FTZ R17, R89, R16, R96 ;  /* 0x0000001059117223 */ /* 0x000fe20000010060 */
[----:B------:R-:W-:Y:S01]  /*3180*/  FFMA.FTZ R96, R82, R13, R19 ;  /* 0x0000000d52607223 */ /* 0x000fe20000010013 */
[----:B------:R-:W-:-:S02]  /*3190*/  SHF.L.U32 R0, R18, 0x10, RZ ;  /* 0x0000001012007819 */ /* 0x000fc400000006ff */
[C---:B------:R-:W-:Y:S01]  /*31a0*/  PRMT R16, R21.reuse, 0x7632, R16 ;  /* 0x0000763215107816 */ /* 0x040fe20000000010 */
[----:B------:R-:W-:Y:S01]  /*31b0*/  IMAD.U32 R13, R14, 0x10000, RZ ;  /* 0x000100000e0d7824 */ /* 0x000fe200078e00ff */
[----:B------:R-:W-:Y:S02]  /*31c0*/  SHF.L.U32 R20, R21, 0x10, RZ ;  /* 0x0000001015147819 */ /* 0x000fe400000006ff */
[----:B------:R-:W-:Y:S01]  /*31d0*/  SHF.L.U32 R19, R16, 0x10, RZ ;  /* 0x0000001010137819 */ /* 0x000fe200000006ff */
[----:B------:R-:W-:Y:S01]  /*31e0*/  FFMA.FTZ R18, R0, R13, R17 ;  /* 0x0000000d00127223 */ /* 0x000fe20000010011 */
[C---:B------:R-:W-:Y:S01]  /*31f0*/  SHF.L.U32 R17, R24.reuse, 0x10, RZ ;  /* 0x0000001018117819 */ /* 0x040fe200000006ff */
[----:B------:R-:W-:Y:S01]  /*3200*/  FFMA.FTZ R21, R85, R20, R96 ;  /* 0x0000001455157223 */ /* 0x000fe20000010060 */
[----:B------:R-:W-:Y:S01]  /*3210*/  PRMT R24, R24, 0x7632, R24 ;  /* 0x0000763218187816 */ /* 0x000fe20000000018 */
[----:B------:R-:W-:Y:S01]  /*3220*/  IMAD.U32 R20, R22, 0x10000, RZ ;  /* 0x0001000016147824 */ /* 0x000fe200078e00ff */
[----:B------:R-:W-:Y:S01]  /*3230*/  SHF.L.U32 R16, R15, 0x10, RZ ;  /* 0x000000100f107819 */ /* 0x000fe200000006ff */
[----:B------:R-:W-:Y:S01]  /*3240*/  FFMA.FTZ R96, R88, R19, R21 ;  /* 0x0000001358607223 */ /* 0x000fe20000010015 */
[----:B------:R-:W-:Y:S01]  /*3250*/  FFMA.FTZ R19, R83, R17, R90 ;  /* 0x0000001153137223 */ /* 0x000fe2000001005a */
[----:B------:R-:W-:-:S02]  /*3260*/  PRMT R22, R22, 0x7632, R22 ;  /* 0x0000763216167816 */ /* 0x000fc40000000016 */
[----:B------:R-:W-:Y:S02]  /*3270*/  SHF.L.U32 R17, R24, 0x10, RZ ;  /* 0x0000001018117819 */ /* 0x000fe400000006ff */
[----:B------:R-:W-:Y:S01]  /*3280*/  PRMT R14, R15, 0x7632, R14 ;  /* 0x000076320f0e7816 */ /* 0x000fe2000000000e */
[----:B------:R-:W-:Y:S01]  /*3290*/  FFMA.FTZ R95, R93, R16, R18 ;  /* 0x000000105d5f7223 */ /* 0x000fe20000010012 */
[----:B------:R-:W-:Y:S01]  /*32a0*/  FFMA.FTZ R15, R89, R20, R96 ;  /* 0x00000014590f7223 */ /* 0x000fe20000010060 */
[----:B------:R-:W-:Y:S01]  /*32b0*/  SHF.L.U32 R13, R22, 0x10, RZ ;  /* 0x00000010160d7819 */ /* 0x000fe200000006ff */
[----:B------:R-:W-:Y:S01]  /*32c0*/  FFMA.FTZ R18, R82, R17, R19 ;  /* 0x0000001152127223 */ /* 0x000fe20000010013 */
[C---:B------:R-:W-:Y:S02]  /*32d0*/  SHF.L.U32 R16, R25.reuse, 0x10, RZ ;  /* 0x0000001019107819 */ /* 0x040fe400000006ff */
[----:B------:R-:W-:Y:S02]  /*32e0*/  PRMT R25, R25, 0x7632, R25 ;  /* 0x0000763219197816 */ /* 0x000fe40000000019 */
[----:B------:R-:W-:-:S02]  /*32f0*/  SHF.L.U32 R21, R14, 0x10, RZ ;  /* 0x000000100e157819 */ /* 0x000fc400000006ff */
[----:B------:R-:W-:Y:S02]  /*3300*/  SHF.L.U32 R90, R12, 0x10, RZ ;  /* 0x000000100c5a7819 */ /* 0x000fe400000006ff */
[C---:B------:R-:W-:Y:S01]  /*3310*/  PRMT R20, R23.reuse, 0x7632, R20 ;  /* 0x0000763217147816 */ /* 0x040fe20000000014 */
[----:B------:R-:W-:Y:S02]  /*3320*/  IMAD.U32 R22, R23, 0x10000, RZ ;  /* 0x0001000017167824 */ /* 0x000fe400078e00ff */
[----:B------:R-:W-:Y:S01]  /*3330*/  FFMA.FTZ R24, R0, R13, R15 ;  /* 0x0000000d00187223 */ /* 0x000fe2000001000f */
[----:B------:R-:W-:Y:S01]  /*3340*/  FFMA.FTZ R23, R85, R16, R18 ;  /* 0x0000001055177223 */ /* 0x000fe20000010012 */
[----:B------:R-:W-:Y:S01]  /*3350*/  IMAD.U32 R25, R25, 0x10000, RZ ;  /* 0x0001000019197824 */ /* 0x000fe200078e00ff */
[----:B------:R-:W5:Y:S01]  /*3360*/  LDG.E.128 R12, desc[UR6][R2.64+0x13800] ;  /* 0x01380006020c7981 */ /* 0x000f62000c1e1d00 */
[----:B------:R-:W-:Y:S01]  /*3370*/  FFMA.FTZ R96, R90, R21, R95 ;  /* 0x000000155a607223 */ /* 0x000fe2000001005f */
[----:B------:R-:W-:-:S02]  /*3380*/  SHF.L.U32 R95, R20, 0x10, RZ ;  /* 0x00000010145f7819 */ /* 0x000fc400000006ff */
[----:B------:R-:W5:Y:S01]  /*3390*/  LDG.E.128 R16, desc[UR6][R2.64+0x17000] ;  /* 0x0170000602107981 */ /* 0x000f62000c1e1d00 */
[C---:B------:R-:W-:Y:S01]  /*33a0*/  SHF.L.U32 R20, R26.reuse, 0x10, RZ ;  /* 0x000000101a147819 */ /* 0x040fe200000006ff */
        /* <DEDUP_REMOVED lines=10> */
[--C-:B------:R-:W-:Y:S01]  /*3450*/  FFMA.FTZ R22, R0, R21, R23.reuse ;  /* 0x0000001500167223 */ /* 0x100fe20000010017 */
[C---:B------:R-:W-:Y:S01]  /*3460*/  PRMT R23, R32.reuse, 0x7632, R23 ;  /* 0x0000763220177816 */ /* 0x040fe20000000017 */
[----:B------:R-:W-:Y:S01]  /*3470*/  IMAD.U32 R32, R32, 0x10000, RZ ;  /* 0x0001000020207824 */ /* 0x000fe200078e00ff */
[----:B------:R-:W-:Y:S01]  /*3480*/  SHF.L.U32 R24, R29, 0x10, RZ ;  /* 0x000000101d187819 */ /* 0x000fe200000006ff */
[C---:B------:R-:W-:Y:S01]  /*3490*/  FFMA.FTZ R26, R82.reuse, R25, R97 ;  /* 0x00000019521a7223 */ /* 0x040fe20000010061 */
        /* <DEDUP_REMOVED lines=10> */
[----:B------:R-:W-:-:S02]  /*3540*/  IMAD.U32 R24, R30, 0x10000, RZ ;  /* 0x000100001e187824 */ /* 0x000fc400078e00ff */
[----:B------:R-:W-:Y:S01]  /*3550*/  FFMA.FTZ R26, R88, R29, R21 ;  /* 0x0000001d581a7223 */ /* 0x000fe20000010015 */
[----:B------:R-:W-:Y:S01]  /*3560*/  SHF.L.U32 R25, R20, 0x10, RZ ;  /* 0x0000001014197819 */ /* 0x000fe200000006ff */
[----:B------:R-:W-:Y:S01]  /*3570*/  FFMA.FTZ R29, R85, R22, R32 ;  /* 0x00000016551d7223 */ /* 0x000fe20000010020 */
[----:B------:R-:W-:Y:S01]  /*3580*/  PRMT R28, R27, 0x7632, R28 ;  /* 0x000076321b1c7816 */ /* 0x000fe2000000001c */
[----:B------:R-:W5:Y:S01]  /*3590*/  LDG.E.128 R20, desc[UR6][R2.64+0x1a800] ;  /* 0x01a8000602147981 */ /* 0x000f62000c1e1d00 */
[----:B------:R-:W-:Y:S01]  /*35a0*/  FFMA.FTZ R27, R89, R24, R26 ;  /* 0x00000018591b7223 */ /* 0x000fe2000001001a */
[----:B------:R-:W-:Y:S02]  /*35b0*/  PRMT R30, R30, 0x7632, R30 ;  /* 0x000076321e1e7816 */ /* 0x000fe4000000001e */
[----:B------:R-:W-:Y:S01]  /*35c0*/  PRMT R24, R34, 0x7632, R24 ;  /* 0x0000763222187816 */ /* 0x000fe20000000018 */
[----:B------:R-:W-:Y:S01]  /*35d0*/  FFMA.FTZ R26, R88, R25, R29 ;  /* 0x00000019581a7223 */ /* 0x000fe2000001001d */
[----:B------:R-:W-:-:S02]  /*35e0*/  SHF.L.U32 R34, R34, 0x10, RZ ;  /* 0x0000001022227819 */ /* 0x000fc400000006ff */
[----:B------:R-:W-:Y:S01]  /*35f0*/  SHF.L.U32 R25, R30, 0x10, RZ ;  /* 0x000000101e197819 */ /* 0x000fe200000006ff */
[C---:B------:R-:W-:Y:S01]  /*3600*/  IMAD.U32 R30, R31.reuse, 0x10000, RZ ;  /* 0x000100001f1e7824 */ /* 0x040fe200078e00ff */
        /* <DEDUP_REMOVED lines=8> */
[----:B------:R-:W5:Y:S01]  /*3690*/  LDG.E.128 R24, desc[UR6][R2.64+0x1e000] ;  /* 0x01e0000602187981 */ /* 0x000f62000c1e1d00 */
[----:B------:R-:W-:-:S02]  /*36a0*/  IMAD.U32 R33, R33, 0x10000, RZ ;  /* 0x0001000021217824 */ /* 0x000fc400078e00ff */
[----:B------:R-:W-:Y:S01]  /*36b0*/  FFMA.FTZ R81, R83, R34, R81 ;  /* 0x0000002253517223 */ /* 0x000fe20000010051 */
[----:B------:R-:W-:Y:S01]  /*36c0*/  PRMT R35, R35, 0x7632, R35 ;  /* 0x0000763223237816 */ /* 0x000fe20000000023 */
[C---:B------:R-:W-:Y:S01]  /*36d0*/  FFMA.FTZ R30, R93.reuse, R30, R32 ;  /* 0x0000001e5d1e7223 */ /* 0x040fe20000010020 */
[--C-:B------:R-:W-:Y:S01]  /*36e0*/  FFMA.FTZ R8, R93, R8, R31.reuse ;  /* 0x000000085d087223 */ /* 0x100fe2000001001f */
        /* <DEDUP_REMOVED lines=23> */
[----:B------:R-:W5:Y:S01]  /*3860*/  LDG.E.128 R8, desc[UR6][R2.64+0x21800] ;  /* 0x0218000602087981 */ /* 0x000f62000c1e1d00 */
[----:B------:R-:W-:-:S02]  /*3870*/  IMAD.U32 R30, R5, 0x10000, RZ ;  /* 0x00010000051e7824 */ /* 0x000fc400078e00ff */
[----:B------:R-:W-:Y:S01]  /*3880*/  FFMA.FTZ R32, R82, R33, R91 ;  /* 0x0000002152207223 */ /* 0x000fe2000001005b */
[----:B------:R-:W-:Y:S01]  /*3890*/  FFMA.FTZ R91, R93, R28, R4 ;  /* 0x0000001c5d5b7223 */ /* 0x000fe20000010004 */
[C---:B------:R-:W-:Y:S02]  /*38a0*/  PRMT R34, R36.reuse, 0x7632, R34 ;  /* 0x0000763224227816 */ /* 0x040fe40000000022 */
[----:B------:R-:W-:Y:S01]  /*38b0*/  FFMA.FTZ R33, R85, R30, R32 ;  /* 0x0000001e55217223 */ /* 0x000fe20000010020 */
[----:B------:R-:W-:Y:S01]  /*38c0*/  SHF.L.U32 R36, R36, 0x10, RZ ;  /* 0x0000001024247819 */ /* 0x000fe200000006ff */
[----:B------:R-:W5:Y:S01]  /*38d0*/  LDG.E.128 R28, desc[UR6][R2.64+0x25000] ;  /* 0x02500006021c7981 */ /* 0x000f62000c1e1d00 */
[----:B------:R-:W-:Y:S02]  /*38e0*/  SHF.L.U32 R35, R34, 0x10, RZ ;  /* 0x0000001022237819 */ /* 0x000fe400000006ff */
[----:B------:R-:W-:Y:S01]  /*38f0*/  PRMT R5, R5, 0x7632, R5 ;  /* 0x0000763205057816 */ /* 0x000fe20000000005 */
[----:B------:R-:W-:Y:S01]  /*3900*/  FFMA.FTZ R99, R83, R36, R86 ;  /* 0x0000002453637223 */ /* 0x000fe20000010056 */
[----:B------:R-:W-:-:S02]  /*3910*/  PRMT R34, R37, 0x7632, R34 ;  /* 0x0000763225227816 */ /* 0x000fc40000000022 */
[----:B------:R-:W-:Y:S01]  /*3920*/  SHF.L.U32 R86, R37, 0x10, RZ ;  /* 0x0000001025567819 */ /* 0x000fe200000006ff */
[----:B------:R-:W-:Y:S01]  /*3930*/  FFMA.FTZ R98, R82, R35, R99 ;  /* 0x0000002352627223 */ /* 0x000fe20000010063 */
[----:B------:R-:W-:Y:S01]  /*3940*/  IMAD.U32 R5, R5, 0x10000, RZ ;  /* 0x0001000005057824 */ /* 0x000fe200078e00ff */
[C---:B------:R-:W-:Y:S02]  /*3950*/  PRMT R36, R7.reuse, 0x7632, R36 ;  /* 0x0000763207247816 */ /* 0x040fe40000000024 */
[----:B------:R-:W-:Y:S01]  /*3960*/  SHF.L.U32 R32, R7, 0x10, RZ ;  /* 0x0000001007207819 */ /* 0x000fe200000006ff */
[----:B------:R-:W-:Y:S01]  /*3970*/  FFMA.FTZ R86, R85, R86, R98 ;  /* 0x0000005655567223 */ /* 0x000fe20000010062 */
[----:B------:R-:W-:Y:S02]  /*3980*/  PRMT R4, R6, 0x7632, R4 ;  /* 0x0000763206047816 */ /* 0x000fe40000000004 */
[----:B------:R-:W-:Y:S01]  /*3990*/  SHF.L.U32 R7, R34, 0x10, RZ ;  /* 0x0000001022077819 */ /* 0x000fe200000006ff */
[----:B------:R-:W-:Y:S01]  /*39a0*/  FFMA.FTZ R34, R88, R5, R33 ;  /* 0x0000000558227223 */ /* 0x000fe20000010021 */
[----:B------:R-:W-:-:S02]  /*39b0*/  SHF.L.U32 R6, R6, 0x10, RZ ;  /* 0x0000001006067819 */ /* 0x000fc400000006ff */
[----:B------:R-:W-:Y:S01]  /*39c0*/  PRMT R33, R38, 0x7632, R33 ;  /* 0x0000763226217816 */ /* 0x000fe20000000021 */
[----:B------:R-:W-:Y:S01]  /*39d0*/  FFMA.FTZ R35, R88, R7, R86 ;  /* 0x0000000758237223 */ /* 0x000fe20000010056 */
[----:B------:R-:W-:Y:S01]  /*39e0*/  SHF.L.U32 R38, R38, 0x10, RZ ;  /* 0x0000001026267819 */ /* 0x000fe200000006ff */
[--C-:B------:R-:W-:Y:S01]  /*39f0*/  FFMA.FTZ R7, R89, R6, R34.reuse ;  /* 0x0000000659077223 */ /* 0x100fe20000010022 */
        /* <DEDUP_REMOVED lines=10> */
[----:B------:R-:W-:Y:S01]  /*3aa0*/  PRMT R39, R39, 0x7632, R39 ;  /* 0x0000763227277816 */ /* 0x000fe20000000027 */
[C---:B------:R-:W-:Y:S01]  /*3ab0*/  FFMA.FTZ R38, R93.reuse, R32, R4 ;  /* 0x000000205d267223 */ /* 0x040fe20000010004 */
[----:B------:R-:W-:Y:S01]  /*3ac0*/  FFMA.FTZ R84, R93, R6, R33 ;  /* 0x000000065d547223 */ /* 0x000fe20000010021 */
[----:B------:R-:W-:Y:S01]  /*3ad0*/  FFMA.FTZ R98, R82, R5, R7 ;  /* 0x0000000552627223 */ /* 0x000fe20000010007 */
[C---:B------:R-:W-:Y:S01]  /*3ae0*/  PRMT R37, R49.reuse, 0x7632, R37 ;  /* 0x0000763231257816 */ /* 0x040fe20000000025 */
[----:B------:R-:W5:Y:S01]  /*3af0*/  LDG.E.128 R4, desc[UR6][R2.64+0x2800] ;  /* 0x0028000602047981 */ /* 0x000f62000c1e1d00 */
[----:B------:R-:W-:-:S03]  /*3b00*/  SHF.L.U32 R48, R49, 0x10, RZ ;  /* 0x0000001031307819 */ /* 0x000fc600000006ff */
[----:B------:R-:W5:Y:S01]  /*3b10*/  LDG.E.128 R32, desc[UR6][R56.64+0x2800] ;  /* 0x0028000638207981 */ /* 0x000f62000c1e1d00 */
[----:B------:R-:W-:Y:S01]  /*3b20*/  SHF.L.U32 R86, R87, 0x10, RZ ;  /* 0x0000001057567819 */ /* 0x000fe200000006ff */
[----:B------:R-:W-:Y:S01]  /*3b30*/  IMAD.U32 R39, R39, 0x10000, RZ ;  /* 0x0001000027277824 */ /* 0x000fe200078e00ff */
[----:B------:R-:W-:Y:S01]  /*3b40*/  SHF.L.U32 R87, R36, 0x10, RZ ;  /* 0x0000001024577819 */ /* 0x000fe200000006ff */
[----:B------:R-:W-:Y:S01]  /*3b50*/  FFMA.FTZ R49, R85, R48, R98 ;  /* 0x0000003055317223 */ /* 0x000fe20000010062 */
[----:B------:R-:W-:Y:S02]  /*3b60*/  SHF.L.U32 R37, R37, 0x10, RZ ;  /* 0x0000001025257819 */ /* 0x000fe400000006ff */
[----:B------:R-:W-:Y:S02]  /*3b70*/  PRMT R48, R50, 0x7632, R48 ;  /* 0x0000763232307816 */ /* 0x000fe40000000030 */
[----:B--2---:R-:W-:Y:S01]  /*3b80*/  SHF.L.U32 R99, R64, 0x10, RZ ;  /* 0x0000001040637819 */ /* 0x004fe200000006ff */
[----:B------:R-:W-:Y:S01]  /*3b90*/  FFMA.FTZ R87, R90, R87, R38 ;  /* 0x000000575a577223 */ /* 0x000fe20000010026 */
[----:B------:R-:W-:Y:S01]  /*3ba0*/  SHF.L.U32 R50, R50, 0x10, RZ ;  /* 0x0000001032327819 */ /* 0x000fe200000006ff */
[----:B------:R-:W-:Y:S01]  /*3bb0*/  FFMA.FTZ R84, R90, R39, R84 ;  /* 0x000000275a547223 */ /* 0x000fe20000010054 */
[----:B------:R-:W-:Y:S01]  /*3bc0*/  FFMA.FTZ R100, R88, R37, R49 ;  /* 0x0000002558647223 */ /* 0x000fe20000010031 */
[----:B------:R-:W-:Y:S01]  /*3bd0*/  PRMT R64, R64, 0x7632, R64 ;  /* 0x0000763240407816 */ /* 0x000fe20000000040 */
[----:B------:R-:W2:Y:S01]  /*3be0*/  LDG.E.128 R36, desc[UR6][R2.64+0x6000] ;  /* 0x0060000602247981 */ /* 0x000ea2000c1e1d00 */
[--C-:B------:R-:W-:Y:S01]  /*3bf0*/  FFMA.FTZ R86, R90, R86, R91.reuse ;  /* 0x000000565a567223 */ /* 0x100fe2000001005b */
[C---:B------:R-:W-:Y:S01]  /*3c00*/  PRMT R91, R51.reuse, 0x7632, R91 ;  /* 0x00007632335b7816 */ /* 0x040fe2000000005b */
[----:B------:R-:W-:Y:S01]  /*3c10*/  IMAD.U32 R98, R51, 0x10000, RZ ;  /* 0x0001000033627824 */ /* 0x000fe200078e00ff */
[----:B------:R-:W-:Y:S01]  /*3c20*/  SHF.L.U32 R49, R48, 0x10, RZ ;  /* 0x0000001030317819 */ /* 0x000fe200000006ff */
[----:B------:R-:W-:Y:S01]  /*3c30*/  FFMA.FTZ R101, R83, R99, R94 ;  /* 0x0000006353657223 */ /* 0x000fe2000001005e */
[----:B------:R-:W-:Y:S01]  /*3c40*/  FFMA.FTZ R51, R89, R50, R100 ;  /* 0x0000003259337223 */ /* 0x000fe20000010064 */
[----:B---3--:R-:W-:-:S02]  /*3c50*/  PRMT R94, R68, 0x7632, R94 ;  /* 0x00007632445e7816 */ /* 0x008fc4000000005e */
[----:B------:R-:W-:Y:S02]  /*3c60*/  SHF.L.U32 R99, R64, 0x10, RZ ;  /* 0x0000001040637819 */ /* 0x000fe400000006ff */
[----:B------:R-:W-:Y:S01]  /*3c70*/  SHF.L.U32 R68, R68, 0x10, RZ ;  /* 0x0000001044447819 */ /* 0x000fe200000006ff */
[----:B------:R-:W-:Y:S01]  /*3c80*/  FFMA.FTZ R48, R0, R49, R51 ;  /* 0x0000003100307223 */ /* 0x000fe20000010033 */
[C---:B------:R-:W-:Y:S01]  /*3c90*/  IMAD.U32 R50, R65.reuse, 0x10000, RZ ;  /* 0x0001000041327824 */ /* 0x040fe200078e00ff */
[----:B------:R-:W-:Y:S01]  /*3ca0*/  SHF.L.U32 R51, R94, 0x10, RZ ;  /* 0x000000105e337819 */ /* 0x000fe200000006ff */
[C---:B------:R-:W-:Y:S01]  /*3cb0*/  FFMA.FTZ R64, R82.reuse, R99, R101 ;  /* 0x0000006352407223 */ /* 0x040fe20000010065 */
[----:B------:R-:W-:Y:S01]  /*3cc0*/  PRMT R65, R65, 0x7632, R65 ;  /* 0x0000763241417816 */ /* 0x000fe20000000041 */
        /* <DEDUP_REMOVED lines=17> */
[C---:B------:R-:W-:Y:S01]  /*3de0*/  PRMT R68, R67.reuse, 0x7632, R68 ;  /* 0x0000763243447816 */ /* 0x040fe20000000044 */
[----:B------:R-:W-:Y:S01]  /*3df0*/  FFMA.FTZ R66, R0, R49, R51 ;  /* 0x0000003100427223 */ /* 0x000fe20000010033 */
[----:B------:R-:W-:Y:S01]  /*3e00*/  SHF.L.U32 R65, R70, 0x10, RZ ;  /* 0x0000001046417819 */ /* 0x000fe200000006ff */
[----:B------:R-:W3:Y:S01]  /*3e10*/  LDG.E.128 R48, desc[UR6][R2.64+0x9800] ;  /* 0x0098000602307981 */ /* 0x000ee2000c1e1d00 */
[----:B------:R-:W-:Y:S01]  /*3e20*/  SHF.L.U32 R64, R67, 0x10, RZ ;  /* 0x0000001043407819 */ /* 0x000fe200000006ff */
[----:B------:R-:W-:Y:S01]  /*3e30*/  FFMA.FTZ R89, R89, R82, R88 ;  /* 0x0000005259597223 */ /* 0x000fe20000010058 */
[----:B----4-:R-:W-:-:S02]  /*3e40*/  PRMT R69, R72, 0x7632, R69 ;  /* 0x0000763248457816 */ /* 0x010fc40000000045 */
        /* <DEDUP_REMOVED lines=8> */
[C---:B------:R-:W-:Y:S01]  /*3ed0*/  FFMA.FTZ R82, R93.reuse, R64, R66 ;  /* 0x000000405d527223 */ /* 0x040fe20000010042 */
[----:B------:R-:W-:Y:S01]  /*3ee0*/  FFMA.FTZ R70, R93, R70, R65 ;  /* 0x000000465d467223 */ /* 0x000fe20000010041 */
[----:B------:R-:W-:Y:S01]  /*3ef0*/  PRMT R71, R71, 0x7632, R71 ;  /* 0x0000763247477816 */ /* 0x000fe20000000047 */
[----:B------:R-:W-:Y:S01]  /*3f00*/  FFMA.FTZ R94, R0, R69, R67 ;  /* 0x00000045005e7223 */ /* 0x000fe20000010043 */
[----:B------:R-:W-:Y:S01]  /*3f10*/  PRMT R76, R77, 0x7632, R76 ;  /* 0x000076324d4c7816 */ /* 0x000fe2000000004c */
[----:B------:R-:W4:Y:S01]  /*3f20*/  LDG.E.128 R64, desc[UR6][R2.64+0xd000] ;  /* 0x00d0000602407981 */ /* 0x000f22000c1e1d00 */
[----:B------:R-:W-:-:S02]  /*3f30*/  PRMT R72, R73, 0x7632, R72 ;  /* 0x0000763249487816 */ /* 0x000fc40000000048 */
[----:B------:R-:W-:Y:S02]  /*3f40*/  SHF.L.U32 R92, R73, 0x10, RZ ;  /* 0x00000010495c7819 */ /* 0x000fe400000006ff */
[----:B------:R-:W-:Y:S01]  /*3f50*/  SHF.L.U32 R77, R77, 0x10, RZ ;  /* 0x000000104d4d7819 */ /* 0x000fe200000006ff */
[----:B------:R-:W-:Y:S01]  /*3f60*/  IMAD.U32 R88, R91, 0x10000, RZ ;  /* 0x000100005b587824 */ /* 0x000fe200078e00ff */
[----:B------:R-:W-:Y:S02]  /*3f70*/  SHF.L.U32 R69, R68, 0x10, RZ ;  /* 0x0000001044457819 */ /* 0x000fe400000006ff */
[----:B------:R-:W-:Y:S01]  /*3f80*/  SHF.L.U32 R71, R71, 0x10, RZ ;  /* 0x0000001047477819 */ /* 0x000fe200000006ff */
[----:B------:R-:W-:Y:S01]  /*3f90*/  IMAD.U32 R73, R72, 0x10000, RZ ;  /* 0x0001000048497824 */ /* 0x000fe200078e00ff */
[----:B------:R-:W-:Y:S01]  /*3fa0*/  SHF.L.U32 R76, R76, 0x10, RZ ;  /* 0x000000104c4c7819 */ /* 0x000fe200000006ff */
[----:B------:R-:W-:Y:S01]  /*3fb0*/  FFMA.FTZ R85, R77, R92, R94 ;  /* 0x0000005c4d557223 */ /* 0x000fe2000001005e */
[C---:B------:R-:W-:Y:S01]  /*3fc0*/  FFMA.FTZ R88, R90.reuse, R88, R99 ;  /* 0x000000585a587223 */ /* 0x040fe20000010063 */
[C---:B------:R-:W-:Y:S01]  /*3fd0*/  FFMA.FTZ R82, R90.reuse, R69, R82 ;  /* 0x000000455a527223 */ /* 0x040fe20000010052 */
[----:B------:R-:W-:Y:S01]  /*3fe0*/  FFMA.FTZ R90, R90, R71, R70 ;  /* 0x000000475a5a7223 */ /* 0x000fe20000010046 */
[----:B------:R-:W-:Y:S01]  /*3ff0*/  FFMA.FTZ R70, R76, R73, R85 ;  /* 0x000000494c467223 */ /* 0x000fe20000010055 */
[----:B------:R-:W-:-:S02]  /*4000*/  SHF.L.U32 R68, R74, 0x10, RZ ;  /* 0x000000104a447819 */ /* 0x000fc400000006ff */
[----:B------:R-:W-:Y:S02]  /*4010*/  SHF.L.U32 R85, R78, 0x10, RZ ;  /* 0x000000104e557819 */ /* 0x000fe400000006ff */
[----:B------:R-:W-:Y:S02]  /*4020*/  PRMT R74, R74, 0x7632, R74 ;  /* 0x000076324a4a7816 */ /* 0x000fe4000000004a */
[----:B------:R-:W-:Y:S01]  /*4030*/  PRMT R78, R78, 0x7632, R78 ;  /* 0x000076324e4e7816 */ /* 0x000fe2000000004e */
[----:B------:R-:W-:Y:S01]  /*4040*/  FFMA.FTZ R71, R85, R68, R70 ;  /* 0x0000004455477223 */ /* 0x000fe20000010046 */
[----:B------:R-:W-:Y:S02]  /*4050*/  SHF.L.U32 R69, R74, 0x10, RZ ;  /* 0x000000104a457819 */ /* 0x000fe400000006ff */
[----:B------:R-:W-:Y:S02]  /*4060*/  SHF.L.U32 R78, R78, 0x10, RZ ;  /* 0x000000104e4e7819 */ /* 0x000fe400000006ff */
[----:B-----5:R-:W-:-:S02]  /*4070*/  PRMT R73, R52, 0x7632, R73 ;  /* 0x0000763234497816 */ /* 0x020fc40000000049 */
[----:B------:R-:W-:Y:S01]  /*4080*/  SHF.L.U32 R92, R52, 0x10, RZ ;  /* 0x00000010345c7819 */ /* 0x000fe200000006ff */
[----:B------:R-:W-:Y:S01]  /*4090*/  FFMA.FTZ R74, R78, R69, R71 ;  /* 0x000000454e4a7223 */ /* 0x000fe20000010047 */
[----:B------:R-:W-:Y:S01]  /*40a0*/  SHF.L.U32 R73, R73, 0x10, RZ ;  /* 0x0000001049497819 */ /* 0x000fe200000006ff */
[----:B------:R-:W5:Y:S01]  /*40b0*/  LDG.E.128 R68, desc[UR6][R2.64+0x10800] ;  /* 0x0108000602447981 */ /* 0x000f62000c1e1d00 */
[C---:B------:R-:W-:Y:S01]  /*40c0*/  PRMT R72, R75.reuse, 0x7632, R72 ;  /* 0x000076324b487816 */ /* 0x040fe20000000048 */
[----:B------:R-:W-:Y:S02]  /*40d0*/  IMAD.U32 R52, R75, 0x10000, RZ ;  /* 0x000100004b347824 */ /* 0x000fe400078e00ff */
[----:B------:R-:W-:Y:S01]  /*40e0*/  FFMA.FTZ R95, R83, R92, R95 ;  /* 0x0000005c535f7223 */ /* 0x000fe2000001005f */
[C---:B------:R-:W-:Y:S02]  /*40f0*/  PRMT R75, R60.reuse, 0x7632, R75 ;  /* 0x000076323c4b7816 */ /* 0x040fe4000000004b */
[----:B------:R-:W-:Y:S01]  /*4100*/  SHF.L.U32 R94, R60, 0x10, RZ ;  /* 0x000000103c5e7819 */ /* 0x000fe200000006ff */
[----:B------:R-:W-:Y:S01]  /*4110*/  FFMA.FTZ R92, R0, R73, R95 ;  /* 0x00000049005c7223 */ /* 0x000fe2000001005f */
[----:B------:R-:W-:-:S02]  /*4120*/  SHF.L.U32 R60, R53, 0x10, RZ ;  /* 0x00000010353c7819 */ /* 0x000fc400000006ff */
[----:B------:R-:W-:Y:S01]  /*4130*/  PRMT R53, R53, 0x7632, R53 ;  /* 0x0000763235357816 */ /* 0x000fe20000000035 */
[----:B------:R-:W-:Y:S02]  /*4140*/  IMAD.U32 R75, R75, 0x10000, RZ ;  /* 0x000100004b4b7824 */ /* 0x000fe400078e00ff */
[----:B------:R-:W-:Y:S01]  /*4150*/  FFMA.FTZ R97, R83, R94, R97 ;  /* 0x0000005e53617223 */ /* 0x000fe20000010061 */
[C---:B------:R-:W-:Y:S01]  /*4160*/  PRMT R89, R79.reuse, 0x7632, R89 ;  /* 0x000076324f597816 */ /* 0x040fe20000000059 */
[----:B------:R-:W-:Y:S02]  /*4170*/  IMAD.U32 R79, R79, 0x10000, RZ ;  /* 0x000100004f4f7824 */ /* 0x000fe400078e00ff */
[----:B------:R-:W-:Y:S01]  /*4180*/  FFMA.FTZ R73, R77, R60, R92 ;  /* 0x0000003c4d497223 */ /* 0x000fe2000001005c */
[----:B------:R-:W-:Y:S01]  /*4190*/  SHF.L.U32 R53, R53, 0x10, RZ ;  /* 0x0000001035357819 */ /* 0x000fe200000006ff */
[----:B------:R-:W-:Y:S01]  /*41a0*/  FFMA.FTZ R94, R0, R75, R97 ;  /* 0x0000004b005e7223 */ /* 0x000fe20000010061 */
[----:B------:R-:W-:-:S02]  /*41b0*/  SHF.L.U32 R60, R61, 0x10, RZ ;  /* 0x000000103d3c7819 */ /* 0x000fc400000006ff */
[----:B------:R-:W-:Y:S01]  /*41c0*/  PRMT R61, R61, 0x7632, R61 ;  /* 0x000076323d3d7816 */ /* 0x000fe2000000003d */
[----:B------:R-:W-:Y:S01]  /*41d0*/  FFMA.FTZ R92, R79, R52, R74 ;  /* 0x000000344f5c7223 */ /* 0x000fe2000001004a */
[----:B------:R-:W-:Y:S01]  /*41e0*/  FFMA.FTZ R74, R76, R53, R73 ;  /* 0x000000354c4a7223 */ /* 0x000fe20000010049 */
[----:B------:R-:W-:Y:S01]  /*41f0*/  FFMA.FTZ R53, R77, R60, R94 ;  /* 0x0000003c4d357223 */ /* 0x000fe2000001005e */
[C---:B------:R-:W-:Y:S01]  /*4200*/  SHF.L.U32 R52, R54.reuse, 0x10, RZ ;  /* 0x0000001036347819 */ /* 0x040fe200000006ff */
[----:B------:R-:W-:Y:S01]  /*4210*/  IMAD.U32 R61, R61, 0x10000, RZ ;  /* 0x000100003d3d7824 */ /* 0x000fe200078e00ff */
[----:B------:R-:W-:Y:S02]  /*4220*/  PRMT R60, R54, 0x7632, R60 ;  /* 0x00007632363c7816 */ /* 0x000fe4000000003c */
[----:B------:R-:W-:Y:S01]  /*4230*/  PRMT R93, R55, 0x7632, R93 ;  /* 0x00007632375d7816 */ /* 0x000fe2000000005d */
[----:B------:R-:W-:Y:S01]  /*4240*/  FFMA.FTZ R73, R85, R52, R74 ;  /* 0x0000003455497223 */ /* 0x000fe2000001004a */
[----:B------:R-:W-:Y:S01]  /*4250*/  SHF.L.U32 R94, R55, 0x10, RZ ;  /* 0x00000010375e7819 */ /* 0x000fe200000006ff */
[----:B------:R-:W-:-:S02]  /*4260*/  FFMA.FTZ R98, R76, R61, R53 ;  /* 0x0000003d4c627223 */ /* 0x000fc40000010035 */
[----:B------:R-:W5:Y:S01]  /*4270*/  LDG.E.128 R52, desc[UR6][R2.64+0x14000] ;  /* 0x0140000602347981 */ /* 0x000f62000c1e1d00 */
[----:B------:R-:W-:Y:S01]  /*4280*/  SHF.L.U32 R61, R60, 0x10, RZ ;  /* 0x000000103c3d7819 */ /* 0x000fe200000006ff */
[----:B------:R-:W-:Y:S01]  /*4290*/  IMAD.U32 R60, R72, 0x10000, RZ ;  /* 0x00010000483c7824 */ /* 0x000fe200078e00ff */
[C---:B------:R-:W-:Y:S02]  /*42a0*/  PRMT R91, R62.reuse, 0x7632, R91 ;  /* 0x000076323e5b7816 */ /* 0x040fe4000000005b */
[----:B------:R-:W-:Y:S01]  /*42b0*/  SHF.L.U32 R96, R62, 0x10, RZ ;  /* 0x000000103e607819 */ /* 0x000fe200000006ff */
[----:B------:R-:W-:Y:S02]  /*42c0*/  FFMA.FTZ R62, R78, R61, R73 ;  /* 0x0000003d4e3e7223 */ /* 0x000fe40000010049 */
[----:B------:R-:W5:Y:S01]  /*42d0*/  LDG.E.128 R72, desc[UR6][R2.64+0x17800] ;  /* 0x0178000602487981 */ /* 0x000f62000c1e1d00 */
[----:B------:R-:W-:Y:S01]  /*42e0*/  SHF.L.U32 R89, R89, 0x10, RZ ;  /* 0x0000001059597819 */ /* 0x000fe200000006ff */
[----:B------:R-:W-:Y:S01]  /*42f0*/  FFMA.FTZ R95, R85, R96, R98 ;  /* 0x00000060555f7223 */ /* 0x000fe20000010062 */
[----:B------:R-:W-:-:S03]  /*4300*/  SHF.L.U32 R61, R91, 0x10, RZ ;  /* 0x000000105b3d7819 */ /* 0x000fc600000006ff */
[----:B------:R-:W-:Y:S02]  /*4310*/  FFMA.FTZ R91, R89, R60, R92 ;  /* 0x0000003c595b7223 */ /* 0x000fe4000001005c */
[----:B------:R-:W-:Y:S01]  /*4320*/  FFMA.FTZ R60, R78, R61, R95 ;  /* 0x0000003d4e3c7223 */ /* 0x000fe2000001005f */
[C---:B------:R-:W-:Y:S01]  /*4330*/  SHF.L.U32 R61, R44.reuse, 0x10, RZ ;  /* 0x000000102c3d7819 */ /* 0x040fe200000006ff */
[----:B------:R-:W-:Y:S01]  /*4340*/  FFMA.FTZ R62, R79, R94, R62 ;  /* 0x0000005e4f3e7223 */ /* 0x000fe2000001003e */
[----:B------:R-:W-:Y:S02]  /*4350*/  SHF.L.U32 R96, R93, 0x10, RZ ;  /* 0x000000105d607819 */ /* 0x000fe400000006ff */
[----:B------:R-:W-:Y:S01]  /*4360*/  PRMT R44, R44, 0x7632, R44 ;  /* 0x000076322c2c7816 */ /* 0x000fe2000000002c */
        /* <DEDUP_REMOVED lines=19> */
[----:B------:R-:W-:Y:S02]  /*44a0*/  IMAD.U32 R41, R40, 0x10000, RZ ;  /* 0x0001000028297824 */ /* 0x000fe400078e00ff */
[----:B------:R-:W-:Y:S01]  /*44b0*/  FFMA.FTZ R45, R77, R80, R98 ;  /* 0x000000504d2d7223 */ /* 0x000fe20000010062 */
[C---:B------:R-:W-:Y:S01]  /*44c0*/  SHF.L.U32 R40, R46.reuse, 0x10, RZ ;  /* 0x000000102e287819 */ /* 0x040fe200000006ff */
[----:B------:R-:W5:Y:S01]  /*44d0*/  LDG.E.128 R60, desc[UR6][R2.64+0x1b000] ;  /* 0x01b00006023c7981 */ /* 0x000f62000c1e1d00 */
[----:B------:R-:W-:Y:S01]  /*44e0*/  PRMT R46, R46, 0x7632, R46 ;  /* 0x000076322e2e7816 */ /* 0x000fe2000000002e */
[----:B------:R-:W-:Y:S01]  /*44f0*/  FFMA.FTZ R81, R76, R41, R45 ;  /* 0x000000294c517223 */ /* 0x000fe2000001002d */
[C---:B------:R-:W-:Y:S02]  /*4500*/  SHF.L.U32 R80, R42.reuse, 0x10, RZ ;  /* 0x000000102a507819 */ /* 0x040fe400000006ff */
[----:B------:R-:W-:Y:S01]  /*4510*/  PRMT R42, R42, 0x7632, R42 ;  /* 0x000076322a2a7816 */ /* 0x000fe2000000002a */
[C---:B------:R-:W-:Y:S01]  /*4520*/  FFMA.FTZ R45, R85.reuse, R40, R44 ;  /* 0x00000028552d7223 */ /* 0x040fe2000001002c */
[----:B------:R-:W-:Y:S01]  /*4530*/  SHF.L.U32 R41, R46, 0x10, RZ ;  /* 0x000000102e297819 */ /* 0x000fe200000006ff */
[----:B------:R-:W-:-:S02]  /*4540*/  FFMA.FTZ R44, R85, R80, R81 ;  /* 0x00000050552c7223 */ /* 0x000fc40000010051 */
[----:B------:R-:W-:Y:S01]  /*4550*/  IMAD.U32 R81, R42, 0x10000, RZ ;  /* 0x000100002a517824 */ /* 0x000fe200078e00ff */
[----:B------:R-:W-:Y:S01]  /*4560*/  SHF.L.U32 R42, R47, 0x10, RZ ;  /* 0x000000102f2a7819 */ /* 0x000fe200000006ff */
[C---:B------:R-:W-:Y:S01]  /*4570*/  FFMA.FTZ R80, R78.reuse, R41, R45 ;  /* 0x000000294e507223 */ /* 0x040fe2000001002d */
[----:B------:R-:W-:Y:S01]  /*4580*/  SHF.L.U32 R98, R43, 0x10, RZ ;  /* 0x000000102b627819 */ /* 0x000fe200000006ff */
[----:B------:R-:W-:Y:S01]  /*4590*/  FFMA.FTZ R41, R78, R81, R44 ;  /* 0x000000514e297223 */ /* 0x000fe2000001002c */
[----:B------:R-:W-:Y:S01]  /*45a0*/  PRMT R40, R47, 0x7632, R40 ;  /* 0x000076322f287816 */ /* 0x000fe20000000028 */
[C---:B------:R-:W-:Y:S01]  /*45b0*/  FFMA.FTZ R81, R79.reuse, R42, R80 ;  /* 0x0000002a4f517223 */ /* 0x040fe20000010050 */
[----:B------:R-:W-:Y:S01]  /*45c0*/  SHF.L.U32 R42, R12, 0x10, RZ ;  /* 0x000000100c2a7819 */ /* 0x000fe200000006ff */
[----:B------:R-:W-:Y:S01]  /*45d0*/  FFMA.FTZ R41, R79, R98, R41 ;  /* 0x000000624f297223 */ /* 0x000fe20000010029 */
[----:B------:R-:W5:Y:S01]  /*45e0*/  LDG.E.128 R44, desc[UR6][R2.64+0x1e800] ;  /* 0x01e80006022c7981 */ /* 0x000f62000c1e1d00 */
[----:B------:R-:W-:-:S02]  /*45f0*/  SHF.L.U32 R98, R16, 0x10, RZ ;  /* 0x0000001010627819 */ /* 0x000fc400000006ff */
[----:B------:R-:W-:Y:S02]  /*4600*/  SHF.L.U32 R92, R92, 0x10, RZ ;  /* 0x000000105c5c7819 */ /* 0x000fe400000006ff */
[----:B------:R-:W-:Y:S01]  /*4610*/  PRMT R16, R13, 0x7632, R16 ;  /* 0x000076320d107816 */ /* 0x000fe20000000010 */
[----:B------:R-:W-:Y:S01]  /*4620*/  FFMA.FTZ R93, R83, R42, R86 ;  /* 0x0000002a535d7223 */ /* 0x000fe20000010056 */
[----:B------:R-:W-:Y:S02]  /*4630*/  PRMT R43, R43, 0x7632, R43 ;  /* 0x000076322b2b7816 */ /* 0x000fe4000000002b */
[----:B------:R-:W-:Y:S01]  /*4640*/  PRMT R12, R12, 0x7632, R12 ;  /* 0x000076320c0c7816 */ /* 0x000fe2000000000c */
[----:B------:R-:W-:Y:S01]  /*4650*/  FFMA.FTZ R97, R89, R92, R94 ;  /* 0x0000005c59617223 */ /* 0x000fe2000001005e */
[----:B------:R-:W-:Y:S01]  /*4660*/  PRMT R86, R16, 0x7632, R86 ;  /* 0x0000763210567816 */ /* 0x000fe20000000056 */
[----:B------:R-:W-:Y:S01]  /*4670*/  IMAD.U32 R92, R13, 0x10000, RZ ;  /* 0x000100000d5c7824 */ /* 0x000fe200078e00ff */
[----:B------:R-:W-:Y:S01]  /*4680*/  SHF.L.U32 R80, R43, 0x10, RZ ;  /* 0x000000102b507819 */ /* 0x000fe200000006ff */
[----:B------:R-:W-:Y:S01]  /*4690*/  IMAD.U32 R40, R40, 0x10000, RZ ;  /* 0x0001000028287824 */ /* 0x000fe200078e00ff */
[----:B------:R-:W-:Y:S01]  /*46a0*/  SHF.L.U32 R13, R12, 0x10, RZ ;  /* 0x000000100c0d7819 */ /* 0x000fe200000006ff */
[----:B------:R-:W-:Y:S01]  /*46b0*/  FFMA.FTZ R100, R83, R98, R87 ;  /* 0x0000006253647223 */ /* 0x000fe20000010057 */
[----:B------:R-:W-:Y:S01]  /*46c0*/  SHF.L.U32 R95, R86, 0x10, RZ ;  /* 0x00000010565f7819 */ /* 0x000fe200000006ff */
[C---:B------:R-:W-:Y:S01]  /*46d0*/  FFMA.FTZ R81, R89.reuse, R40, R81 ;  /* 0x0000002859517223 */ /* 0x040fe20000010051 */
[C---:B------:R-:W-:Y:S01]  /*46e0*/  PRMT R87, R14.reuse, 0x7632, R87 ;  /* 0x000076320e577816 */ /* 0x040fe20000000057 */
[----:B------:R-:W-:Y:S01]  /*46f0*/  FFMA.FTZ R80, R89, R80, R41 ;  /* 0x0000005059507223 */ /* 0x000fe20000010029 */
[----:B------:R-:W-:Y:S01]  /*4700*/  SHF.L.U32 R94, R14, 0x10, RZ ;  /* 0x000000100e5e7819 */ /* 0x000fe200000006ff */
[C---:B------:R-:W-:Y:S01]  /*4710*/  FFMA.FTZ R12, R0.reuse, R13, R93 ;  /* 0x0000000d000c7223 */ /* 0x040fe2000001005d */
[C---:B------:R-:W-:Y:S01]  /*4720*/  SHF.L.U32 R14, R17.reuse, 0x10, RZ ;  /* 0x00000010110e7819 */ /* 0x040fe200000006ff */
[----:B------:R-:W5:Y:S01]  /*4730*/  LDG.E.128 R40, desc[UR6][R2.64+0x22000] ;  /* 0x0220000602287981 */ /* 0x000f62000c1e1d00 */
[----:B------:R-:W-:Y:S01]  /*4740*/  FFMA.FTZ R95, R0, R95, R100 ;  /* 0x0000005f005f7223 */ /* 0x000fe20000010064 */
[----:B------:R-:W-:Y:S01]  /*4750*/  PRMT R13, R17, 0x7632, R13 ;  /* 0x00007632110d7816 */ /* 0x000fe2000000000d */
[C---:B------:R-:W-:Y:S01]  /*4760*/  IMAD.U32 R98, R15.reuse, 0x10000, RZ ;  /* 0x000100000f627824 */ /* 0x040fe200078e00ff */
[----:B------:R-:W-:Y:S01]  /*4770*/  PRMT R86, R15, 0x7632, R86 ;  /* 0x000076320f567816 */ /* 0x000fe20000000056 */
[C---:B------:R-:W-:Y:S01]  /*4780*/  FFMA.FTZ R100, R77.reuse, R14, R95 ;  /* 0x0000000e4d647223 */ /* 0x040fe2000001005f */
[----:B------:R-:W-:Y:S01]  /*4790*/  SHF.L.U32 R17, R16, 0x10, RZ ;  /* 0x0000001010117819 */ /* 0x000fe200000006ff */
[----:B------:R-:W-:Y:S01]  /*47a0*/  FFMA.FTZ R93, R77, R92, R12 ;  /* 0x0000005c4d5d7223 */ /* 0x000fe2000001000c */
[----:B------:R-:W-:-:S02]  /*47b0*/  SHF.L.U32 R95, R13, 0x10, RZ ;  /* 0x000000100d5f7819 */ /* 0x000fc400000006ff */
[----:B------:R-:W5:Y:S01]  /*47c0*/  LDG.E.128 R12, desc[UR6][R2.64+0x25800] ;  /* 0x02580006020c7981 */ /* 0x000f62000c1e1d00 */
[----:B------:R-:W-:Y:S01]  /*47d0*/  PRMT R92, R18, 0x7632, R92 ;  /* 0x00007632125c7816 */ /* 0x000fe2000000005c */
[----:B------:R-:W-:Y:S01]  /*47e0*/  FFMA.FTZ R16, R76, R17, R93 ;  /* 0x000000114c107223 */ /* 0x000fe2000001005d */
[----:B------:R-:W-:Y:S02]  /*47f0*/  IMAD.U32 R18, R18, 0x10000, RZ ;  /* 0x0001000012127824 */ /* 0x000fe400078e00ff */
[----:B------:R-:W-:Y:S01]  /*4800*/  FFMA.FTZ R95, R76, R95, R100 ;  /* 0x0000005f4c5f7223 */ /* 0x000fe20000010064 */
[----:B------:R-:W-:Y:S02]  /*4810*/  SHF.L.U32 R93, R92, 0x10, RZ ;  /* 0x000000105c5d7819 */ /* 0x000fe400000006ff */
[C---:B------:R-:W-:Y:S01]  /*4820*/  PRMT R92, R20.reuse, 0x7632, R92 ;  /* 0x00007632145c7816 */ /* 0x040fe2000000005c */
[C---:B------:R-:W-:Y:S01]  /*4830*/  FFMA.FTZ R18, R85.reuse, R18, R95 ;  /* 0x0000001255127223 */ /* 0x040fe2000001005f */
        /* <DEDUP_REMOVED lines=14> */
[C---:B------:R-:W-:Y:S01]  /*4920*/  SHF.L.U32 R99, R24.reuse, 0x10, RZ ;  /* 0x0000001018637819 */ /* 0x040fe200000006ff */
[----:B------:R-:W-:Y:S01]  /*4930*/  FFMA.FTZ R98, R79, R98, R16 ;  /* 0x000000624f627223 */ /* 0x000fe20000010010 */
[----:B------:R-:W-:Y:S01]  /*4940*/  PRMT R24, R24, 0x7632, R24 ;  /* 0x0000763218187816 */ /* 0x000fe20000000018 */
[----:B------:R-:W-:Y:S01]  /*4950*/  FFMA.FTZ R84, R89, R20, R87 ;  /* 0x0000001459547223 */ /* 0x000fe20000010057 */
[----:B------:R-:W5:Y:S01]  /*4960*/  LDG.E.128 R16, desc[UR6][R2.64+0x3000] ;  /* 0x0030000602107981 */ /* 0x000f62000c1e1d00 */
[----:B------:R-:W-:Y:S01]  /*4970*/  SHF.L.U32 R86, R86, 0x10, RZ ;  /* 0x0000001056567819 */ /* 0x000fe200000006ff */
[----:B------:R-:W-:Y:S01]  /*4980*/  FFMA.FTZ R87, R77, R100, R102 ;  /* 0x000000644d577223 */ /* 0x000fe20000010066 */
[----:B------:R-:W-:Y:S01]  /*4990*/  IMAD.U32 R21, R21, 0x10000, RZ ;  /* 0x0001000015157824 */ /* 0x000fe200078e00ff */
[----:B------:R0:W5:Y:S01]  /*49a0*/  LDG.E.128 R92, desc[UR6][R56.64+0x3000] ;  /* 0x00300006385c7981 */ /* 0x000162000c1e1d00 */
[C---:B------:R-:W-:Y:S01]  /*49b0*/  PRMT R20, R22.reuse, 0x7632, R20 ;  /* 0x0000763216147816 */ /* 0x040fe20000000014 */
[----:B------:R-:W-:Y:S01]  /*49c0*/  FFMA.FTZ R99, R83, R99, R88 ;  /* 0x0000006353637223 */ /* 0x000fe20000010058 */
[----:B------:R-:W-:Y:S01]  /*49d0*/  SHF.L.U32 R22, R22, 0x10, RZ ;  /* 0x0000001016167819 */ /* 0x000fe200000006ff */
[----:B------:R-:W-:Y:S01]  /*49e0*/  FFMA.FTZ R88, R76, R21, R87 ;  /* 0x000000154c587223 */ /* 0x000fe20000010057 */
[----:B------:R-:W-:Y:S01]  /*49f0*/  FFMA.FTZ R86, R89, R86, R98 ;  /* 0x0000005659567223 */ /* 0x000fe20000010062 */
[----:B------:R-:W-:-:S02]  /*4a00*/  SHF.L.U32 R98, R25, 0x10, RZ ;  /* 0x0000001019627819 */ /* 0x000fc400000006ff */
[----:B0-----:R-:W-:Y:S02]  /*4a10*/  SHF.L.U32 R57, R24, 0x10, RZ ;  /* 0x0000001018397819 */ /* 0x001fe400000006ff */
[----:B------:R-:W-:Y:S01]  /*4a20*/  PRMT R21, R25, 0x7632, R21 ;  /* 0x0000763219157816 */ /* 0x000fe20000000015 */
[----:B------:R-:W-:Y:S02]  /*4a30*/  IMAD.U32 R25, R20, 0x10000, RZ ;  /* 0x0001000014197824 */ /* 0x000fe400078e00ff */
[----:B------:R-:W-:Y:S01]  /*4a40*/  FFMA.FTZ R100, R0, R57, R99 ;  /* 0x0000003900647223 */ /* 0x000fe20000010063 */
[----:B------:R-:W-:Y:S01]  /*4a50*/  FFMA.FTZ R57, R85, R22, R88 ;  /* 0x0000001655397223 */ /* 0x000fe20000010058 */
[----:B------:R-:W-:Y:S02]  /*4a60*/  SHF.L.U32 R87, R21, 0x10, RZ ;  /* 0x0000001015577819 */ /* 0x000fe400000006ff */
[----:B------:R-:W-:Y:S01]  /*4a70*/  FFMA.FTZ R99, R77, R98, R100 ;  /* 0x000000624d637223 */ /* 0x000fe20000010064 */
[----:B------:R-:W-:Y:S01]  /*4a80*/  FFMA.FTZ R88, R78, R25, R57 ;  /* 0x000000194e587223 */ /* 0x000fe20000010039 */
[----:B------:R-:W-:-:S02]  /*4a90*/  PRMT R24, R23, 0x7632, R24 ;  /* 0x0000763217187816 */ /* 0x000fc40000000018 */
[----:B------:R-:W-:Y:S02]  /*4aa0*/  SHF.L.U32 R56, R23, 0x10, RZ ;  /* 0x0000001017387819 */ /* 0x000fe400000006ff */
[C---:B------:R-:W-:Y:S01]  /*4ab0*/  PRMT R25, R26.reuse, 0x7632, R25 ;  /* 0x000076321a197816 */ /* 0x040fe20000000019 */
[----:B------:R-:W5:Y:S01]  /*4ac0*/  LDG.E.128 R20, desc[UR6][R2.64+0x6800] ;  /* 0x0068000602147981 */ /* 0x000f62000c1e1d00 */
[----:B------:R-:W-:Y:S01]  /*4ad0*/  SHF.L.U32 R26, R26, 0x10, RZ ;  /* 0x000000101a1a7819 */ /* 0x000fe200000006ff */
        /* <DEDUP_REMOVED lines=22> */
[C---:B------:R-:W-:Y:S01]  /*4c40*/  SHF.L.U32 R26, R29.reuse, 0x10, RZ ;  /* 0x000000101d1a7819 */ /* 0x040fe200000006ff */
[----:B------:R-:W-:Y:S01]  /*4c50*/  FFMA.FTZ R82, R0, R57, R83 ;  /* 0x0000003900527223 */ /* 0x000fe20000010053 */
[----:B------:R-:W-:-:S02]  /*4c60*/  PRMT R29, R29, 0x7632, R29 ;  /* 0x000076321d1d7816 */ /* 0x000fc4000000001d */
        /* <DEDUP_REMOVED lines=9> */
[----:B------:R-:W5:Y:S01]  /*4d00*/  LDG.E.128 R24, desc[UR6][R2.64+0xa000] ;  /* 0x00a0000602187981 */ /* 0x000f62000c1e1d00 */
[----:B------:R-:W-:Y:S01]  /*4d10*/  SHF.L.U32 R30, R30, 0x10, RZ ;  /* 0x000000101e1e7819 */ /* 0x000fe200000006ff */
[----:B------:R-:W-:Y:S01]  /*4d20*/  FFMA.FTZ R77, R76, R29, R77 ;  /* 0x0000001d4c4d7223 */ /* 0x000fe2000001004d */
[----:B------:R-:W-:Y:S01]  /*4d30*/  FFMA.FTZ R29, R85, R8, R28 ;  /* 0x00000008551d7223 */ /* 0x000fe2000001001c */
[----:B------:R-:W-:-:S02]  /*4d40*/  SHF.L.U32 R9, R10, 0x10, RZ ;  /* 0x000000100a097819 */ /* 0x000fc400000006ff */
[----:B------:R-:W-:Y:S01]  /*4d50*/  SHF.L.U32 R57, R57, 0x10, RZ ;  /* 0x0000001039397819 */ /* 0x000fe200000006ff */
[----:B------:R-:W-:Y:S01]  /*4d60*/  FFMA.FTZ R8, R85, R30, R77 ;  /* 0x0000001e55087223 */ /* 0x000fe2000001004d */
[C---:B------:R-:W-:Y:S01]  /*4d70*/  PRMT R28, R11.reuse, 0x7632, R28 ;  /* 0x000076320b1c7816 */ /* 0x040fe2000000001c */
[C---:B------:R-:W-:Y:S01]  /*4d80*/  FFMA.FTZ R76, R78.reuse, R9, R29 ;  /* 0x000000094e4c7223 */ /* 0x040fe2000001001d */
[----:B------:R-:W-:Y:S01]  /*4d90*/  SHF.L.U32 R30, R11, 0x10, RZ ;  /* 0x000000100b1e7819 */ /* 0x000fe200000006ff */
[----:B------:R-:W-:Y:S02]  /*4da0*/  FFMA.FTZ R29, R78, R57, R8 ;  /* 0x000000394e1d7223 */ /* 0x000fe40000010008 */
[----:B------:R-:W5:Y:S01]  /*4db0*/  LDG.E.128 R8, desc[UR6][R2.64+0xd800] ;  /* 0x00d8000602087981 */ /* 0x000f62000c1e1d00 */
[C---:B------:R-:W-:Y:S01]  /*4dc0*/  PRMT R78, R4.reuse, 0x7632, R78 ;  /* 0x00007632044e7816 */ /* 0x040fe2000000004e */
[----:B------:R-:W-:Y:S01]  /*4dd0*/  IMAD.U32 R82, R4, 0x10000, RZ ;  /* 0x0001000004527824 */ /* 0x000fe200078e00ff */
[----:B------:R-:W-:-:S02]  /*4de0*/  PRMT R57, R32, 0x7632, R57 ;  /* 0x0000763220397816 */ /* 0x000fc40000000039 */
[----:B------:R-:W-:Y:S02]  /*4df0*/  SHF.L.U32 R77, R32, 0x10, RZ ;  /* 0x00000010204d7819 */ /* 0x000fe400000006ff */
[----:B------:R-:W-:Y:S02]  /*4e00*/  SHF.L.U32 R4, R31, 0x10, RZ ;  /* 0x000000101f047819 */ /* 0x000fe400000006ff */
[----:B------:R-:W-:Y:S01]  /*4e10*/  SHF.L.U32 R78, R78, 0x10, RZ ;  /* 0x000000104e4e7819 */ /* 0x000fe200000006ff */
[----:B------:R-:W-:Y:S01]  /*4e20*/  FFMA.FTZ R82, R77, R82, R91 ;  /* 0x000000524d527223 */ /* 0x000fe2000001005b */
[----:B------:R-:W-:Y:S02]  /*4e30*/  SHF.L.U32 R57, R57, 0x10, RZ ;  /* 0x0000001039397819 */ /* 0x000fe400000006ff */
[----:B------:R-:W-:Y:S01]  /*4e40*/  PRMT R31, R31, 0x7632, R31 ;  /* 0x000076321f1f7816 */ /* 0x000fe2000000001f */
[----:B------:R-:W-:Y:S01]  /*4e50*/  FFMA.FTZ R29, R79, R4, R29 ;  /* 0x000000044f1d7223 */ /* 0x000fe2000001001d */
[C---:B--2---:R-:W-:Y:S01]  /*4e60*/  PRMT R4, R36.reuse, 0x7632, R4 ;  /* 0x0000763224047816 */ /* 0x044fe20000000004 */
[----:B------:R-:W-:Y:S01]  /*4e70*/  FFMA.FTZ R83, R57, R78, R82 ;  /* 0x0000004e39537223 */ /* 0x000fe20000010052 */
[----:B------:R-:W-:Y:S01]  /*4e80*/  FFMA.FTZ R30, R79, R30, R76 ;  /* 0x0000001e4f1e7223 */ /* 0x000fe2000001004c */
[----:B------:R-:W-:Y:S01]  /*4e90*/  IMAD.U32 R36, R36, 0x10000, RZ ;  /* 0x0001000024247824 */ /* 0x000fe200078e00ff */
[----:B------:R-:W-:-:S02]  /*4ea0*/  SHF.L.U32 R28, R28, 0x10, RZ ;  /* 0x000000101c1c7819 */ /* 0x000fc400000006ff */
[----:B------:R-:W-:Y:S01]  /*4eb0*/  SHF.L.U32 R82, R31, 0x10, RZ ;  /* 0x000000101f527819 */ /* 0x000fe200000006ff */
[----:B------:R-:W-:Y:S01]  /*4ec0*/  IMAD.U32 R4, R4, 0x10000, RZ ;  /* 0x0001000004047824 */ /* 0x000fe200078e00ff */
[----:B------:R-:W-:Y:S01]  /*4ed0*/  SHF.L.U32 R79, R5, 0x10, RZ ;  /* 0x00000010054f7819 */ /* 0x000fe200000006ff */
[----:B------:R-:W-:Y:S01]  /*4ee0*/  FFMA.FTZ R36, R77, R36, R96 ;  /* 0x000000244d247223 */ /* 0x000fe20000010060 */
[----:B------:R-:W-:Y:S01]  /*4ef0*/  SHF.L.U32 R76, R33, 0x10, RZ ;  /* 0x00000010214c7819 */ /* 0x000fe200000006ff */
[C---:B------:R-:W-:Y:S01]  /*4f00*/  FFMA.FTZ R78, R89.reuse, R28, R30 ;  /* 0x0000001c594e7223 */ /* 0x040fe2000001001e */
[----:B------:R-:W-:Y:S01]  /*4f10*/  FFMA.FTZ R82, R89, R82, R29 ;  /* 0x0000005259527223 */ /* 0x000fe2000001001d */
[----:B------:R-:W-:Y:S01]  /*4f20*/  PRMT R5, R5, 0x7632, R5 ;  /* 0x0000763205057816 */ /* 0x000fe20000000005 */
[----:B------:R-:W2:Y:S01]  /*4f30*/  LDG.E.128 R28, desc[UR6][R2.64+0x11000] ;  /* 0x01100006021c7981 */ /* 0x000ea2000c1e1d00 */
[----:B------:R-:W-:Y:S01]  /*4f40*/  PRMT R85, R33, 0x7632, R85 ;  /* 0x0000763221557816 */ /* 0x000fe20000000055 */
[----:B------:R-:W-:Y:S01]  /*4f50*/  FFMA.FTZ R89, R57, R4, R36 ;  /* 0x0000000439597223 */ /* 0x000fe20000010024 */
[----:B------:R-:W-:Y:S01]  /*4f60*/  SHF.L.U32 R4, R5, 0x10, RZ ;  /* 0x0000001005047819 */ /* 0x000fe200000006ff */
[----:B------:R-:W-:Y:S01]  /*4f70*/  FFMA.FTZ R32, R76, R79, R83 ;  /* 0x0000004f4c207223 */ /* 0x000fe20000010053 */
[----:B------:R-:W-:-:S02]  /*4f80*/  SHF.L.U32 R85, R85, 0x10, RZ ;  /* 0x0000001055557819 */ /* 0x000fc400000006ff */
[----:B------:R-:W-:Y:S02]  /*4f90*/  SHF.L.U32 R33, R37, 0x10, RZ ;  /* 0x0000001025217819 */ /* 0x000fe400000006ff */
[----:B------:R-:W-:Y:S01]  /*4fa0*/  SHF.L.U32 R83, R34, 0x10, RZ ;  /* 0x0000001022537819 */ /* 0x000fe200000006ff */
[----:B------:R-:W-:Y:S01]  /*4fb0*/  FFMA.FTZ R88, R85, R4, R32 ;  /* 0x0000000455587223 */ /* 0x000fe20000010020 */
[----:B------:R-:W-:Y:S02]  /*4fc0*/  PRMT R37, R37, 0x7632, R37 ;  /* 0x0000763225257816 */ /* 0x000fe40000000025 */
[----:B------:R-:W-:Y:S02]  /*4fd0*/  SHF.L.U32 R4, R6, 0x10, RZ ;  /* 0x0000001006047819 */ /* 0x000fe400000006ff */
[----:B------:R-:W-:Y:S02]  /*4fe0*/  PRMT R87, R34, 0x7632, R87 ;  /* 0x0000763222577816 */ /* 0x000fe40000000057 */
[----:B------:R-:W-:Y:S01]  /*4ff0*/  SHF.L.U32 R90, R37, 0x10, RZ ;  /* 0x00000010255a7819 */ /* 0x000fe200000006ff */
[----:B------:R-:W-:Y:S01]  /*5000*/  FFMA.FTZ R88, R83, R4, R88 ;  /* 0x0000000453587223 */ /* 0x000fe20000010058 */
[----:B------:R-:W-:Y:S01]  /*5010*/  PRMT R32, R6, 0x7632, R32 ;  /* 0x0000763206207816 */ /* 0x000fe20000000020 */
[----:B------:R-:W-:Y:S01]  /*5020*/  FFMA.FTZ R96, R76, R33, R89 ;  /* 0x000000214c607223 */ /* 0x000fe20000010059 */
[----:B------:R-:W-:-:S02]  /*5030*/  PRMT R37, R7, 0x7632, R37 ;  /* 0x0000763207257816 */ /* 0x000fc40000000025 */
[----:B------:R-:W-:Y:S02]  /*5040*/  SHF.L.U32 R34, R7, 0x10, RZ ;  /* 0x0000001007227819 */ /* 0x000fe400000006ff */
[----:B------:R-:W2:Y:S01]  /*5050*/  LDG.E.128 R4, desc[UR6][R2.64+0x14800] ;  /* 0x0148000602047981 */ /* 0x000ea2000c1e1d00 */
[----:B------:R-:W-:Y:S01]  /*5060*/  PRMT R33, R38, 0x7632, R33 ;  /* 0x0000763226217816 */ /* 0x000fe20000000021 */
[----:B------:R-:W-:Y:S01]  /*5070*/  IMAD.U32 R79, R35, 0x10000, RZ ;  /* 0x00010000234f7824 */ /* 0x000fe200078e00ff */
[----:B------:R-:W-:Y:S01]  /*5080*/  SHF.L.U32 R87, R87, 0x10, RZ ;  /* 0x0000001057577819 */ /* 0x000fe200000006ff */
[----:B------:R-:W-:Y:S01]  /*5090*/  FFMA.FTZ R90, R85, R90, R96 ;  /* 0x0000005a555a7223 */ /* 0x000fe20000010060 */
[----:B------:R-:W-:Y:S01]  /*50a0*/  PRMT R36, R35, 0x7632, R36 ;  /* 0x0000763223247816 */ /* 0x000fe20000000024 */
[----:B------:R-:W-:Y:S01]  /*50b0*/  IMAD.U32 R32, R32, 0x10000, RZ ;  /* 0x0001000020207824 */ /* 0x000fe200078e00ff */
[----:B------:R-:W-:Y:S02]  /*50c0*/  SHF.L.U32 R38, R38, 0x10, RZ ;  /* 0x0000001026267819 */ /* 0x000fe400000006ff */
[----:B---3--:R-:W-:-:S02]  /*50d0*/  PRMT R35, R48, 0x7632, R35 ;  /* 0x0000763230237816 */ /* 0x008fc40000000023 */
[----:B------:R-:W-:Y:S01]  /*50e0*/  SHF.L.U32 R96, R48, 0x10, RZ ;  /* 0x0000001030607819 */ /* 0x000fe200000006ff */
[----:B------:R-:W-:Y:S01]  /*50f0*/  FFMA.FTZ R32, R87, R32, R88 ;  /* 0x0000002057207223 */ /* 0x000fe20000010058 */
        /* <DEDUP_REMOVED lines=11> */
[----:B------:R-:W-:Y:S01]  /*51b0*/  IMAD.U32 R36, R49, 0x10000, RZ ;  /* 0x0001000031247824 */ /* 0x000fe200078e00ff */
[----:B------:R-:W-:Y:S01]  /*51c0*/  SHF.L.U32 R39, R39, 0x10, RZ ;  /* 0x0000001027277819 */ /* 0x000fe200000006ff */
[C---:B------:R-:W-:Y:S01]  /*51d0*/  FFMA.FTZ R38, R79.reuse, R38, R33 ;  /* 0x000000264f267223 */ /* 0x040fe20000010021 */
[----:B----4-:R-:W-:Y:S01]  /*51e0*/  PRMT R49, R64, 0x7632, R49 ;  /* 0x0000763240317816 */ /* 0x010fe20000000031 */
[----:B------:R-:W-:Y:S01]  /*51f0*/  FFMA.FTZ R89, R79, R34, R32 ;  /* 0x000000224f597223 */ /* 0x000fe20000010020 */
[----:B------:R-:W-:Y:S01]  /*5200*/  FFMA.FTZ R48, R76, R35, R91 ;  /* 0x000000234c307223 */ /* 0x000fe2000001005b */
[----:B------:R-:W-:Y:S01]  /*5210*/  SHF.L.U32 R64, R64, 0x10, RZ ;  /* 0x0000001040407819 */ /* 0x000fe200000006ff */
[----:B------:R-:W3:Y:S01]  /*5220*/  LDG.E.128 R32, desc[UR6][R2.64+0x18000] ;  /* 0x0180000602207981 */ /* 0x000ee2000c1e1d00 */
        /* <DEDUP_REMOVED lines=15> */
[----:B------:R-:W-:Y:S01]  /*5320*/  SHF.L.U32 R96, R65, 0x10, RZ ;  /* 0x0000001041607819 */ /* 0x000fe200000006ff */
[----:B------:R-:W4:Y:S01]  /*5330*/  LDG.E.128 R36, desc[UR6][R2.64+0x1b800] ;  /* 0x01b8000602247981 */ /* 0x000f22000c1e1d00 */
[----:B------:R-:W-:Y:S01]  /*5340*/  FFMA.FTZ R50, R87, R50, R64 ;  /* 0x0000003257327223 */ /* 0x000fe20000010040 */
[----:B------:R-:W-:-:S02]  /*5350*/  SHF.L.U32 R98, R66, 0x10, RZ ;  /* 0x0000001042627819 */ /* 0x000fc400000006ff */
[----:B------:R-:W-:Y:S01]  /*5360*/  PRMT R66, R66, 0x7632, R66 ;  /* 0x0000763242427816 */ /* 0x000fe20000000042 */
[----:B------:R-:W-:Y:S01]  /*5370*/  FFMA.FTZ R96, R85, R96, R100 ;  /* 0x0000006055607223 */ /* 0x000fe20000010064 */
[----:B------:R-:W-:Y:S01]  /*5380*/  FFMA.FTZ R65, R79, R48, R50 ;  /* 0x000000304f417223 */ /* 0x000fe20000010032 */
[C---:B-----5:R-:W-:Y:S02]  /*5390*/  PRMT R49, R68.reuse, 0x7632, R49 ;  /* 0x0000763244317816 */ /* 0x060fe40000000031 */
[----:B------:R-:W-:Y:S01]  /*53a0*/  SHF.L.U32 R50, R68, 0x10, RZ ;  /* 0x0000001044327819 */ /* 0x000fe200000006ff */
[----:B------:R-:W-:Y:S01]  /*53b0*/  FFMA.FTZ R96, R83, R98, R96 ;  /* 0x0000006253607223 */ /* 0x000fe20000010060 */
[----:B------:R-:W-:Y:S01]  /*53c0*/  IMAD.U32 R66, R66, 0x10000, RZ ;  /* 0x0001000042427824 */ /* 0x000fe200078e00ff */
[----:B------:R-:W-:Y:S02]  /*53d0*/  SHF.L.U32 R98, R49, 0x10, RZ ;  /* 0x0000001031627819 */ /* 0x000fe400000006ff */
        /* <DEDUP_REMOVED lines=8> */
[----:B------:R-:W-:Y:S02]  /*5460*/  PRMT R64, R51, 0x7632, R64 ;  /* 0x0000763233407816 */ /* 0x000fe40000000040 */
[----:B------:R-:W5:Y:S01]  /*5470*/  LDG.E.128 R48, desc[UR6][R2.64+0x1f000] ;  /* 0x01f0000602307981 */ /* 0x000f62000c1e1d00 */
[----:B------:R-:W-:Y:S01]  /*5480*/  SHF.L.U32 R80, R67, 0x10, RZ ;  /* 0x0000001043507819 */ /* 0x000fe200000006ff */
[----:B------:R-:W-:Y:S01]  /*5490*/  FFMA.FTZ R96, R76, R69, R81 ;  /* 0x000000454c607223 */ /* 0x000fe20000010051 */
[----:B------:R-:W-:Y:S01]  /*54a0*/  IMAD.U32 R69, R64, 0x10000, RZ ;  /* 0x0001000040457824 */ /* 0x000fe200078e00ff */
[----:B------:R-:W-:-:S02]  /*54b0*/  SHF.L.U32 R67, R68, 0x10, RZ ;  /* 0x0000001044437819 */ /* 0x000fc400000006ff */
[C---:B------:R-:W-:Y:S01]  /*54c0*/  SHF.L.U32 R64, R70.reuse, 0x10, RZ ;  /* 0x0000001046407819 */ /* 0x040fe200000006ff */
[----:B------:R-:W-:Y:S01]  /*54d0*/  FFMA.FTZ R80, R85, R80, R96 ;  /* 0x0000005055507223 */ /* 0x000fe20000010060 */
[----:B------:R-:W-:Y:S01]  /*54e0*/  PRMT R70, R70, 0x7632, R70 ;  /* 0x0000763246467816 */ /* 0x000fe20000000046 */
[C-C-:B------:R-:W-:Y:S01]  /*54f0*/  FFMA.FTZ R69, R88.reuse, R69, R65.reuse ;  /* 0x0000004558457223 */ /* 0x140fe20000010041 */
[----:B------:R-:W-:Y:S01]  /*5500*/  FFMA.FTZ R68, R88, R67, R66 ;  /* 0x0000004358447223 */ /* 0x000fe20000010042 */
[----:B------:R-:W-:Y:S01]  /*5510*/  FFMA.FTZ R64, R83, R64, R80 ;  /* 0x0000004053407223 */ /* 0x000fe20000010050 */
[----:B------:R-:W-:Y:S02]  /*5520*/  SHF.L.U32 R70, R70, 0x10, RZ ;  /* 0x0000001046467819 */ /* 0x000fe400000006ff */
[C---:B------:R-:W-:Y:S02]  /*5530*/  PRMT R65, R52.reuse, 0x7632, R65 ;  /* 0x0000763234417816 */ /* 0x040fe40000000041 */
[----:B------:R-:W-:Y:S01]  /*5540*/  SHF.L.U32 R66, R52, 0x10, RZ ;  /* 0x0000001034427819 */ /* 0x000fe200000006ff */
[----:B------:R-:W-:Y:S01]  /*5550*/  FFMA.FTZ R70, R87, R70, R64 ;  /* 0x0000004657467223 */ /* 0x000fe20000010040 */
[----:B------:R-:W-:-:S03]  /*5560*/  SHF.L.U32 R96, R65, 0x10, RZ ;  /* 0x0000001041607819 */ /* 0x000fc600000006ff */
[----:B------:R-:W-:Y:S02]  /*5570*/  FFMA.FTZ R86, R77, R66, R86 ;  /* 0x000000424d567223 */ /* 0x000fe40000010056 */
[----:B------:R-:W5:Y:S01]  /*5580*/  LDG.E.128 R64, desc[UR6][R2.64+0x22800] ;  /* 0x0228000602407981 */ /* 0x000f62000c1e1d00 */
[C---:B------:R-:W-:Y:S01]  /*5590*/  IMAD.U32 R80, R71.reuse, 0x10000, RZ ;  /* 0x0001000047507824 */ /* 0x040fe200078e00ff */
        /* <DEDUP_REMOVED lines=17> */
[--C-:B------:R-:W-:Y:S01]  /*56b0*/  FFMA.FTZ R70, R88, R53, R71.reuse ;  /* 0x0000003558467223 */ /* 0x100fe20000010047 */
[----:B------:R-:W-:Y:S01]  /*56c0*/  SHF.L.U32 R86, R73, 0x10, RZ ;  /* 0x0000001049567819 */ /* 0x000fe200000006ff */
[----:B------:R-:W-:Y:S01]  /*56d0*/  IMAD.U32 R80, R55, 0x10000, RZ ;  /* 0x0001000037507824 */ /* 0x000fe200078e00ff */
[----:B------:R-:W-:Y:S01]  /*56e0*/  PRMT R71, R54, 0x7632, R71 ;  /* 0x0000763236477816 */ /* 0x000fe20000000047 */
[----:B------:R-:W-:Y:S01]  /*56f0*/  FFMA.FTZ R84, R83, R52, R72 ;  /* 0x0000003453547223 */ /* 0x000fe20000010048 */
[----:B------:R-:W-:-:S02]  /*5700*/  PRMT R73, R55, 0x7632, R73 ;  /* 0x0000763237497816 */ /* 0x000fc40000000049 */
[----:B------:R0:W5:Y:S01]  /*5710*/  LDG.E.128 R52, desc[UR6][R2.64+0x26000] ;  /* 0x0260000602347981 */ /* 0x000162000c1e1d00 */
[----:B------:R-:W-:Y:S01]  /*5720*/  FFMA.FTZ R96, R76, R81, R91 ;  /* 0x000000514c607223 */ /* 0x000fe2000001005b */
[C---:B------:R-:W-:Y:S02]  /*5730*/  PRMT R81, R74.reuse, 0x7632, R81 ;  /* 0x000076324a517816 */ /* 0x040fe40000000051 */
[----:B------:R-:W-:Y:S01]  /*5740*/  SHF.L.U32 R74, R74, 0x10, RZ ;  /* 0x000000104a4a7819 */ /* 0x000fe200000006ff */
[----:B------:R-:W-:Y:S01]  /*5750*/  FFMA.FTZ R86, R85, R86, R96 ;  /* 0x0000005655567223 */ /* 0x000fe20000010060 */
[C---:B------:R-:W-:Y:S02]  /*5760*/  PRMT R91, R60.reuse, 0x7632, R91 ;  /* 0x000076323c5b7816 */ /* 0x040fe4000000005b */
[----:B------:R-:W-:Y:S02]  /*5770*/  SHF.L.U32 R96, R60, 0x10, RZ ;  /* 0x000000103c607819 */ /* 0x000fe400000006ff */
[----:B------:R-:W-:Y:S01]  /*5780*/  SHF.L.U32 R72, R71, 0x10, RZ ;  /* 0x0000001047487819 */ /* 0x000fe200000006ff */
[----:B------:R-:W-:Y:S01]  /*5790*/  FFMA.FTZ R71, R83, R74, R86 ;  /* 0x0000004a53477223 */ /* 0x000fe20000010056 */
[----:B------:R-:W-:-:S02]  /*57a0*/  SHF.L.U32 R60, R81, 0x10, RZ ;  /* 0x00000010513c7819 */ /* 0x000fc400000006ff */
[----:B0-----:R-:W-:-:S03]  /*57b0*/  SHF.L.U32 R2, R75, 0x10, RZ ;  /* 0x000000104b027819 */ /* 0x001fc600000006ff */
[C---:B------:R-:W-:Y:S01]  /*57c0*/  FFMA.FTZ R71, R87.reuse, R60, R71 ;  /* 0x0000003c57477223 */ /* 0x040fe20000010047 */
[----:B------:R-:W-:Y:S01]  /*57d0*/  FFMA.FTZ R72, R87, R72, R84 ;  /* 0x0000004857487223 */ /* 0x000fe20000010054 */
[----:B------:R-:W-:Y:S02]  /*57e0*/  IMAD.U32 R74, R91, 0x10000, RZ ;  /* 0x000100005b4a7824 */ /* 0x000fe400078e00ff */
[----:B------:R-:W-:Y:S01]  /*57f0*/  FFMA.FTZ R56, R77, R96, R56 ;  /* 0x000000604d387223 */ /* 0x000fe20000010038 */
[----:B------:R-:W-:Y:S01]  /*5800*/  FFMA.FTZ R2, R79, R2, R71 ;  /* 0x000000024f027223 */ /* 0x000fe20000010047 */
[C---:B------:R-:W-:Y:S02]  /*5810*/  PRMT R60, R44.reuse, 0x7632, R60 ;  /* 0x000076322c3c7816 */ /* 0x040fe4000000003c */
        /* <DEDUP_REMOVED lines=11> */
[--C-:B------:R-:W-:Y:S01]  /*58d0*/  FFMA.FTZ R0, R88, R73, R3.reuse ;  /* 0x0000004958007223 */ /* 0x100fe20000010003 */
[----:B------:R-:W-:Y:S01]  /*58e0*/  SHF.L.U32 R45, R45, 0x10, RZ ;  /* 0x000000102d2d7819 */ /* 0x000fe200000006ff */
        /* <DEDUP_REMOVED lines=16> */
[C---:B------:R-:W-:Y:S02]  /*59f0*/  PRMT R41, R12.reuse, 0x7632, R41 ;  /* 0x000076320c297816 */ /* 0x040fe40000000029 */
        /* <DEDUP_REMOVED lines=9> */
[----:B------:R-:W-:Y:S01]  /*5a90*/  FFMA.FTZ R60, R76, R3, R61 ;  /* 0x000000034c3c7223 */ /* 0x000fe2000001003d */
[----:B------:R-:W-:Y:S01]  /*5aa0*/  PRMT R41, R41, 0x7632, R41 ;  /* 0x0000763229297816 */ /* 0x000fe20000000029 */
[----:B------:R-:W-:Y:S01]  /*5ab0*/  FFMA.FTZ R57, R57, R40, R12 ;  /* 0x0000002839397223 */ /* 0x000fe2000001000c */
[C---:B------:R-:W-:Y:S01]  /*5ac0*/  PRMT R3, R13.reuse, 0x7632, R3 ;  /* 0x000076320d037816 */ /* 0x040fe20000000003 */
[----:B------:R-:W-:-:S02]  /*5ad0*/  IMAD.U32 R13, R13, 0x10000, RZ ;  /* 0x000100000d0d7824 */ /* 0x000fc400078e00ff */
[----:B------:R-:W-:Y:S01]  /*5ae0*/  FFMA.FTZ R46, R87, R46, R62 ;  /* 0x0000002e572e7223 */ /* 0x000fe2000001003e */
[----:B------:R-:W-:Y:S02]  /*5af0*/  SHF.L.U32 R56, R41, 0x10, RZ ;  /* 0x0000001029387819 */ /* 0x000fe400000006ff */
[----:B------:R-:W-:Y:S01]  /*5b00*/  SHF.L.U32 R62, R3, 0x10, RZ ;  /* 0x00000010033e7819 */ /* 0x000fe200000006ff */
[----:B------:R-:W-:Y:S01]  /*5b10*/  FFMA.FTZ R13, R76, R13, R57 ;  /* 0x0000000d4c0d7223 */ /* 0x000fe20000010039 */
[----:B------:R-:W-:Y:S01]  /*5b20*/  PRMT R44, R63, 0x7632, R44 ;  /* 0x000076323f2c7816 */ /* 0x000fe2000000002c */
[----:B------:R-:W-:Y:S01]  /*5b30*/  FFMA.FTZ R56, R85, R56, R60 ;  /* 0x0000003855387223 */ /* 0x000fe2000001003c */
[----:B------:R-:W-:Y:S01]  /*5b40*/  SHF.L.U32 R12, R47, 0x10, RZ ;  /* 0x000000102f0c7819 */ /* 0x000fe200000006ff */
[----:B------:R-:W-:Y:S02]  /*5b50*/  FFMA.FTZ R85, R85, R62, R13 ;  /* 0x0000003e55557223 */ /* 0x000fe4000001000d */
[----:B------:R-:W-:Y:S01]  /*5b60*/  IMAD.U32 R13, R44, 0x10000, RZ ;  /* 0x000100002c0d7824 */ /* 0x000fe200078e00ff */
[----:B------:R-:W-:Y:S01]  /*5b70*/  SHF.L.U32 R44, R14, 0x10, RZ ;  /* 0x000000100e2c7819 */ /* 0x000fe200000006ff */
[----:B------:R-:W-:Y:S01]  /*5b80*/  FFMA.FTZ R40, R79, R12, R46 ;  /* 0x0000000c4f287223 */ /* 0x000fe2000001002e */
[----:B------:R-:W-:Y:S01]  /*5b90*/  SHF.L.U32 R46, R42, 0x10, RZ ;  /* 0x000000102a2e7819 */ /* 0x000fe200000006ff */
[----:B------:R-:W-:Y:S01]  /*5ba0*/  FFMA.FTZ R12, R88, R13, R45 ;  /* 0x0000000d580c7223 */ /* 0x000fe2000001002d */
[----:B------:R-:W-:-:S02]  /*5bb0*/  PRMT R14, R14, 0x7632, R14 ;  /* 0x000076320e0e7816 */ /* 0x000fc4000000000e */
[----:B------:R-:W-:Y:S02]  /*5bc0*/  SHF.L.U32 R60, R16, 0x10, RZ ;  /* 0x00000010103c7819 */ /* 0x000fe400000006ff */
[----:B------:R-:W-:Y:S02]  /*5bd0*/  PRMT R42, R42, 0x7632, R42 ;  /* 0x000076322a2a7816 */ /* 0x000fe4000000002a */
[----:B------:R-:W-:Y:S02]  /*5be0*/  SHF.L.U32 R3, R92, 0x10, RZ ;  /* 0x000000105c037819 */ /* 0x000fe400000006ff */
[----:B------:R-:W-:Y:S02]  /*5bf0*/  PRMT R16, R16, 0x7632, R16 ;  /* 0x0000763210107816 */ /* 0x000fe40000000010 */
[----:B------:R-:W-:Y:S01]  /*5c00*/  PRMT R13, R92, 0x7632, R13 ;  /* 0x000076325c0d7816 */ /* 0x000fe2000000000d */
[C---:B------:R-:W-:Y:S01]  /*5c10*/  FFMA.FTZ R46, R83.reuse, R46, R56 ;  /* 0x0000002e532e7223 */ /* 0x040fe20000010038 */
        /* <DEDUP_REMOVED lines=14> */
[----:B------:R-:W-:Y:S01]  /*5d00*/  SHF.L.U32 R47, R47, 0x10, RZ ;  /* 0x000000102f2f7819 */ /* 0x000fe200000006ff */
[----:B------:R-:W-:Y:S02]  /*5d10*/  FFMA.FTZ R41, R79, R44, R42 ;  /* 0x0000002c4f297223 */ /* 0x000fe4000001002a */
[----:B------:R-:W-:Y:S01]  /*5d20*/  FFMA.FTZ R42, R14, R43, R45 ;  /* 0x0000002b0e2a7223 */ /* 0x000fe2000001002d */
[----:B------:R-:W-:Y:S01]  /*5d30*/  PRMT R43, R20, 0x7632, R43 ;  /* 0x00007632142b7816 */ /* 0x000fe2000000002b */
[----:B------:R-:W-:Y:S01]  /*5d40*/  FFMA.FTZ R40, R88, R47, R40 ;  /* 0x0000002f58287223 */ /* 0x000fe20000010028 */
[----:B------:R-:W-:Y:S01]  /*5d50*/  IMAD.U32 R46, R15, 0x10000, RZ ;  /* 0x000100000f2e7824 */ /* 0x000fe200078e00ff */
[----:B------:R-:W-:-:S02]  /*5d60*/  SHF.L.U32 R47, R20, 0x10, RZ ;  /* 0x00000010142f7819 */ /* 0x000fc400000006ff */
[----:B------:R-:W-:Y:S02]  /*5d70*/  PRMT R15, R15, 0x7632, R15 ;  /* 0x000076320f0f7816 */ /* 0x000fe4000000000f */
[----:B------:R-:W-:Y:S02]  /*5d80*/  PRMT R20, R17, 0x7632, R20 ;  /* 0x0000763211147816 */ /* 0x000fe40000000014 */
[----:B------:R-:W-:Y:S02]  /*5d90*/  PRMT R93, R93, 0x7632, R93 ;  /* 0x000076325d5d7816 */ /* 0x000fe4000000005d */
[----:B------:R-:W-:Y:S01]  /*5da0*/  SHF.L.U32 R17, R16, 0x10, RZ ;  /* 0x0000001010117819 */ /* 0x000fe200000006ff */
[----:B------:R-:W-:Y:S01]  /*5db0*/  IMAD.U32 R16, R43, 0x10000, RZ ;  /* 0x000100002b107824 */ /* 0x000fe200078e00ff */
[----:B------:R-:W-:Y:S02]  /*5dc0*/  PRMT R75, R75, 0x7632, R75 ;  /* 0x000076324b4b7816 */ /* 0x000fe4000000004b */
[----:B------:R-:W-:-:S02]  /*5dd0*/  SHF.L.U32 R43, R15, 0x10, RZ ;  /* 0x000000100f2b7819 */ /* 0x000fc400000006ff */
        /* <DEDUP_REMOVED lines=9> */
[C---:B------:R-:W-:Y:S01]  /*5e70*/  FFMA.FTZ R2, R88.reuse, R75, R2 ;  /* 0x0000004b58027223 */ /* 0x040fe20000010002 */
[C---:B------:R-:W-:Y:S01]  /*5e80*/  FFMA.FTZ R16, R88.reuse, R17, R41 ;  /* 0x0000001158107223 */ /* 0x040fe20000010029 */
[----:B------:R-:W-:Y:S01]  /*5e90*/  FFMA.FTZ R88, R88, R43, R46 ;  /* 0x0000002b58587223 */ /* 0x000fe2000001002e */
[C---:B------:R-:W-:Y:S01]  /*5ea0*/  PRMT R21, R18.reuse, 0x7632, R21 ;  /* 0x0000763212157816 */ /* 0x040fe20000000015 */
        /* <DEDUP_REMOVED lines=10> */
[----:B------:R-:W-:Y:S02]  /*5f50*/  PRMT R43, R22, 0x7632, R43 ;  /* 0x00007632162b7816 */ /* 0x000fe4000000002b */
[C---:B------:R-:W-:Y:S01]  /*5f60*/  PRMT R20, R95.reuse, 0x7632, R20 ;  /* 0x000076325f147816 */ /* 0x040fe20000000014 */
[----:B------:R-:W-:Y:S01]  /*5f70*/  FFMA.FTZ R44, R18, R21, R41 ;  /* 0x00000015122c7223 */ /* 0x000fe20000010029 */
[----:B------:R-:W-:-:S02]  /*5f80*/  SHF.L.U32 R95, R95, 0x10, RZ ;  /* 0x000000105f5f7819 */ /* 0x000fc400000006ff */
[C---:B------:R-:W-:Y:S02]  /*5f90*/  SHF.L.U32 R42, R19.reuse, 0x10, RZ ;  /* 0x00000010132a7819 */ /* 0x040fe400000006ff */
[----:B------:R-:W-:Y:S01]  /*5fa0*/  PRMT R22, R19, 0x7632, R22 ;  /* 0x0000763213167816 */ /* 0x000fe20000000016 */
[----:B------:R-:W-:Y:S01]  /*5fb0*/  FFMA.FTZ R19, R17, R46, R56 ;  /* 0x0000002e11137223 */ /* 0x000fe20000010038 */
[----:B------:R-:W-:Y:S02]  /*5fc0*/  SHF.L.U32 R43, R43, 0x10, RZ ;  /* 0x000000102b2b7819 */ /* 0x000fe400000006ff */
[C---:B------:R-:W-:Y:S02]  /*5fd0*/  PRMT R21, R24.reuse, 0x7632, R21 ;  /* 0x0000763218157816 */ /* 0x040fe40000000015 */
[----:B------:R-:W-:Y:S01]  /*5fe0*/  SHF.L.U32 R46, R24, 0x10, RZ ;  /* 0x00000010182e7819 */ /* 0x000fe200000006ff */
[----:B------:R-:W-:Y:S01]  /*5ff0*/  FFMA.FTZ R42, R95, R42, R44 ;  /* 0x0000002a5f2a7223 */ /* 0x000fe2000001002c */
[----:B------:R-:W-:-:S02]  /*6000*/  IMAD.U32 R24, R23, 0x10000, RZ ;  /* 0x0001000017187824 */ /* 0x000fc400078e00ff */
[----:B------:R-:W-:Y:S01]  /*6010*/  FFMA.FTZ R44, R18, R43, R19 ;  /* 0x0000002b122c7223 */ /* 0x000fe20000010013 */
[----:B------:R-:W-:Y:S01]  /*6020*/  SHF.L.U32 R56, R21, 0x10, RZ ;  /* 0x0000001015387819 */ /* 0x000fe200000006ff */
[----:B------:R-:W-:Y:S01]  /*6030*/  FFMA.FTZ R46, R3, R46, R69 ;  /* 0x0000002e032e7223 */ /* 0x000fe20000010045 */
[----:B------:R-:W-:Y:S02]  /*6040*/  PRMT R23, R23, 0x7632, R23 ;  /* 0x0000763217177816 */ /* 0x000fe40000000017 */
[----:B------:R-:W-:Y:S02]  /*6050*/  SHF.L.U32 R22, R22, 0x10, RZ ;  /* 0x0000001016167819 */ /* 0x000fe400000006ff */
[----:B------:R-:W-:Y:S01]  /*6060*/  SHF.L.U32 R19, R20, 0x10, RZ ;  /* 0x0000001014137819 */ /* 0x000fe200000006ff */
[----:B------:R-:W-:Y:S01]  /*6070*/  FFMA.FTZ R21, R95, R24, R44 ;  /* 0x000000185f157223 */ /* 0x000fe2000001002c */
[----:B------:R-:W-:Y:S01]  /*6080*/  SHF.L.U32 R41, R25, 0x10, RZ ;  /* 0x0000001019297819 */ /* 0x000fe200000006ff */
[----:B------:R-:W-:Y:S01]  /*6090*/  FFMA.FTZ R43, R13, R56, R46 ;  /* 0x000000380d2b7223 */ /* 0x000fe2000001002e */
[----:B------:R-:W-:Y:S01]  /*60a0*/  PRMT R25, R25, 0x7632, R25 ;  /* 0x0000763219197816 */ /* 0x000fe20000000019 */
[----:B------:R-:W-:-:S02]  /*60b0*/  IMAD.U32 R24, R23, 0x10000, RZ ;  /* 0x0001000017187824 */ /* 0x000fc400078e00ff */
[----:B------:R-:W-:Y:S01]  /*60c0*/  FFMA.FTZ R20, R19, R22, R42 ;  /* 0x0000001613147223 */ /* 0x000fe2000001002a */
[C---:B------:R-:W-:Y:S02]  /*60d0*/  PRMT R22, R8.reuse, 0x7632, R22 ;  /* 0x0000763208167816 */ /* 0x040fe40000000016 */
[----:B------:R-:W-:Y:S01]  /*60e0*/  SHF.L.U32 R23, R8, 0x10, RZ ;  /* 0x0000001008177819 */ /* 0x000fe200000006ff */
[----:B------:R-:W-:Y:S01]  /*60f0*/  FFMA.FTZ R46, R14, R41, R43 ;  /* 0x000000290e2e7223 */ /* 0x000fe2000001002b */
[----:B------:R-:W-:Y:S01]  /*6100*/  SHF.L.U32 R44, R25, 0x10, RZ ;  /* 0x00000010192c7819 */ /* 0x000fe200000006ff */
[--C-:B------:R-:W-:Y:S01]  /*6110*/  FFMA.FTZ R8, R19, R24, R21.reuse ;  /* 0x0000001813087223 */ /* 0x100fe20000010015 */
[----:B------:R-:W-:Y:S01]  /*6120*/  SHF.L.U32 R24, R22, 0x10, RZ ;  /* 0x0000001016187819 */ /* 0x000fe200000006ff */
[----:B------:R-:W-:Y:S01]  /*6130*/  FFMA.FTZ R68, R3, R23, R68 ;  /* 0x0000001703447223 */ /* 0x000fe20000010044 */
[C---:B------:R-:W-:Y:S01]  /*6140*/  SHF.L.U32 R22, R26.reuse, 0x10, RZ ;  /* 0x000000101a167819 */ /* 0x040fe200000006ff */
[----:B------:R-:W-:Y:S01]  /*6150*/  FFMA.FTZ R44, R15, R44, R46 ;  /* 0x0000002c0f2c7223 */ /* 0x000fe2000001002e */
[----:B------:R-:W-:Y:S01]  /*6160*/  PRMT R26, R26, 0x7632, R26 ;  /* 0x000076321a1a7816 */ /* 0x000fe2000000001a */
[C---:B------:R-:W-:Y:S01]  /*6170*/  IMAD.U32 R25, R9.reuse, 0x10000, RZ ;  /* 0x0001000009197824 */ /* 0x040fe200078e00ff */
[----:B------:R-:W-:Y:S01]  /*6180*/  PRMT R21, R9, 0x7632, R21 ;  /* 0x0000763209157816 */ /* 0x000fe20000000015 */
[----:B------:R-:W-:Y:S01]  /*6190*/  FFMA.FTZ R41, R13, R24, R68 ;  /* 0x000000180d297223 */ /* 0x000fe20000010044 */
[----:B------:R-:W-:Y:S01]  /*61a0*/  SHF.L.U32 R9, R26, 0x10, RZ ;  /* 0x000000101a097819 */ /* 0x000fe200000006ff */
[----:B------:R-:W-:Y:S01]  /*61b0*/  FFMA.FTZ R23, R17, R22, R44 ;  /* 0x0000001611177223 */ /* 0x000fe2000001002c */
[----:B------:R-:W-:Y:S01]  /*61c0*/  SHF.L.U32 R26, R21, 0x10, RZ ;  /* 0x00000010151a7819 */ /* 0x000fe200000006ff */
[----:B------:R-:W-:-:S02]  /*61d0*/  FFMA.FTZ R42, R14, R25, R41 ;  /* 0x000000190e2a7223 */ /* 0x000fc40000010029 */
[----:B------:R-:W-:Y:S01]  /*61e0*/  FFMA.FTZ R24, R18, R9, R23 ;  /* 0x0000000912187223 */ /* 0x000fe20000010017 */
[C---:B------:R-:W-:Y:S01]  /*61f0*/  PRMT R9, R10.reuse, 0x7632, R9 ;  /* 0x000076320a097816 */ /* 0x040fe20000000009 */
[----:B------:R-:W-:Y:S01]  /*6200*/  FFMA.FTZ R26, R15, R26, R42 ;  /* 0x0000001a0f1a7223 */ /* 0x000fe2000001002a */
[----:B------:R-:W-:Y:S01]  /*6210*/  SHF.L.U32 R10, R10, 0x10, RZ ;  /* 0x000000100a0a7819 */ /* 0x000fe200000006ff */
[C---:B--2---:R-:W-:Y:S01]  /*6220*/  IMAD.U32 R25, R28.reuse, 0x10000, RZ ;  /* 0x000100001c197824 */ /* 0x044fe200078e00ff */
[----:B------:R-:W-:Y:S02]  /*6230*/  SHF.L.U32 R22, R27, 0x10, RZ ;  /* 0x000000101b167819 */ /* 0x000fe400000006ff */
        /* <DEDUP_REMOVED lines=33> */
[----:B------:R-:W-:Y:S02]  /*6450*/  FFMA.FTZ R26, R14, R23, R25 ;  /* 0x000000170e1a7223 */ /* 0x000fe40000010019 */
[----:B------:R-:W-:Y:S01]  /*6460*/  FFMA.FTZ R22, R18, R5, R11 ;  /* 0x0000000512167223 */ /* 0x000fe2000001000b */
[C---:B------:R-:W-:Y:S01]  /*6470*/  PRMT R5, R6.reuse, 0x7632, R5 ;  /* 0x0000763206057816 */ /* 0x040fe20000000005 */
[----:B------:R-:W-:Y:S01]  /*6480*/  FFMA.FTZ R24, R15, R24, R26 ;  /* 0x000000180f187223 */ /* 0x000fe2000001001a */
[----:B------:R-:W-:Y:S01]  /*6490*/  IMAD.U32 R6, R6, 0x10000, RZ ;  /* 0x0001000006067824 */ /* 0x000fe200078e00ff */
[----:B------:R-:W-:Y:S02]  /*64a0*/  SHF.L.U32 R10, R31, 0x10, RZ ;  /* 0x000000101f0a7819 */ /* 0x000fe400000006ff */
[C---:B---3--:R-:W-:Y:S02]  /*64b0*/  SHF.L.U32 R21, R32.reuse, 0x10, RZ ;  /* 0x0000001020157819 */ /* 0x048fe400000006ff */
        /* <DEDUP_REMOVED lines=13> */
[----:B------:R-:W-:Y:S01]  /*6590*/  PRMT R0, R31, 0x7632, R0 ;  /* 0x000076321f007816 */ /* 0x000fe20000000000 */
[----:B------:R-:W-:Y:S01]  /*65a0*/  FFMA.FTZ R22, R14, R11, R21 ;  /* 0x0000000b0e167223 */ /* 0x000fe20000010015 */
[----:B------:R-:W-:-:S02]  /*65b0*/  SHF.L.U32 R2, R7, 0x10, RZ ;  /* 0x0000001007027819 */ /* 0x000fc400000006ff */
[----:B------:R-:W-:Y:S02]  /*65c0*/  SHF.L.U32 R6, R33, 0x10, RZ ;  /* 0x0000001021067819 */ /* 0x000fe400000006ff */
[C---:B----4-:R-:W-:Y:S02]  /*65d0*/  SHF.L.U32 R7, R36.reuse, 0x10, RZ ;  /* 0x0000001024077819 */ /* 0x050fe400000006ff */
[----:B------:R-:W-:Y:S02]  /*65e0*/  PRMT R36, R36, 0x7632, R36 ;  /* 0x0000763224247816 */ /* 0x000fe40000000024 */
[----:B------:R-:W-:Y:S01]  /*65f0*/  SHF.L.U32 R0, R0, 0x10, RZ ;  /* 0x0000001000007819 */ /* 0x000fe200000006ff */
[----:B------:R-:W-:Y:S01]  /*6600*/  FFMA.FTZ R22, R15, R6, R22 ;  /* 0x000000060f167223 */ /* 0x000fe20000010016 */
[----:B------:R-:W-:Y:S01]  /*6610*/  SHF.L.U32 R6, R34, 0x10, RZ ;  /* 0x0000001022067819 */ /* 0x000fe200000006ff */
[----:B------:R-:W-:Y:S01]  /*6620*/  FFMA.FTZ R12, R3, R7, R12 ;  /* 0x00000007030c7223 */ /* 0x000fe2000001000c */
        /* <DEDUP_REMOVED lines=14> */
[----:B------:R-:W-:Y:S02]  /*6710*/  SHF.L.U32 R38, R38, 0x10, RZ ;  /* 0x0000001026267819 */ /* 0x000fe400000006ff */
[C---:B-----5:R-:W-:Y:S02]  /*6720*/  SHF.L.U32 R11, R48.reuse, 0x10, RZ ;  /* 0x00000010300b7819 */ /* 0x060fe400000006ff */
[----:B------:R-:W-:Y:S01]  /*6730*/  PRMT R48, R48, 0x7632, R48 ;  /* 0x0000763230307816 */ /* 0x000fe20000000030 */
[----:B------:R-:W-:Y:S01]  /*6740*/  FFMA.FTZ R7, R17, R38, R22 ;  /* 0x0000002611077223 */ /* 0x000fe20000010016 */
        /* <DEDUP_REMOVED lines=9> */
[C---:B------:R-:W-:Y:S01]  /*67e0*/  IMAD.U32 R12, R39.reuse, 0x10000, RZ ;  /* 0x00010000270c7824 */ /* 0x040fe200078e00ff */
[----:B------:R-:W-:Y:S01]  /*67f0*/  PRMT R39, R39, 0x7632, R39 ;  /* 0x0000763227277816 */ /* 0x000fe20000000027 */
[----:B------:R-:W-:Y:S01]  /*6800*/  FFMA.FTZ R24, R14, R7, R11 ;  /* 0x000000070e187223 */ /* 0x000fe2000001000b */
[----:B------:R-:W-:Y:S01]  /*6810*/  PRMT R49, R49, 0x7632, R49 ;  /* 0x0000763231317816 */ /* 0x000fe20000000031 */
[----:B------:R-:W-:Y:S01]  /*6820*/  IMAD.U32 R7, R64, 0x10000, RZ ;  /* 0x0001000040077824 */ /* 0x000fe200078e00ff */
[----:B------:R-:W-:Y:S01]  /*6830*/  SHF.L.U32 R6, R6, 0x10, RZ ;  /* 0x0000001006067819 */ /* 0x000fe200000006ff */
[----:B------:R-:W-:Y:S01]  /*6840*/  FFMA.FTZ R5, R95, R12, R22 ;  /* 0x0000000c5f057223 */ /* 0x000fe20000010016 */
[----:B------:R-:W-:-:S02]  /*6850*/  PRMT R64, R64, 0x7632, R64 ;  /* 0x0000763240407816 */ /* 0x000fc40000000040 */
[----:B------:R-:W-:Y:S02]  /*6860*/  SHF.L.U32 R12, R39, 0x10, RZ ;  /* 0x00000010270c7819 */ /* 0x000fe400000006ff */
        /* <DEDUP_REMOVED lines=13> */
[----:B------:R-:W-:-:S02]  /*6940*/  IMAD.U32 R22, R12, 0x10000, RZ ;  /* 0x000100000c167824 */ /* 0x000fc400078e00ff */
[----:B------:R-:W-:Y:S01]  /*6950*/  FFMA.FTZ R24, R14, R65, R21 ;  /* 0x000000410e187223 */ /* 0x000fe20000010015 */
[----:B------:R-:W0:Y:S01]  /*6960*/  SHFL.BFLY PT, R23, R20, 0x10, 0x1f ;  /* 0x0e001f0014177f89 */ /* 0x000e2200000e0000 */
[----:B------:R-:W-:Y:S01]  /*6970*/  FFMA.FTZ R16, R18, R7, R11 ;  /* 0x0000000712107223 */ /* 0x000fe2000001000b */
[C---:B------:R-:W-:Y:S01]  /*6980*/  PRMT R7, R66.reuse, 0x7632, R7 ;  /* 0x0000763242077816 */ /* 0x040fe20000000007 */
[----:B------:R-:W-:Y:S01]  /*6990*/  FFMA.FTZ R22, R15, R22, R24 ;  /* 0x000000160f167223 */ /* 0x000fe20000010018 */
[----:B------:R-:W-:Y:S02]  /*69a0*/  SHF.L.U32 R66, R66, 0x10, RZ ;  /* 0x0000001042427819 */ /* 0x000fe400000006ff */
[----:B------:R-:W-:Y:S02]  /*69b0*/  SHF.L.U32 R12, R51, 0x10, RZ ;  /* 0x00000010330c7819 */ /* 0x000fe400000006ff */
[----:B------:R-:W-:Y:S01]  /*69c0*/  SHF.L.U32 R7, R7, 0x10, RZ ;  /* 0x0000001007077819 */ /* 0x000fe200000006ff */
[----:B------:R-:W-:-:S02]  /*69d0*/  FFMA.FTZ R11, R17, R66, R22 ;  /* 0x00000042110b7223 */ /* 0x000fc40000010016 */
[----:B------:R-:W-:Y:S02]  /*69e0*/  FFMA.FTZ R12, R95, R12, R16 ;  /* 0x0000000c5f0c7223 */ /* 0x000fe40000010010 */
[----:B------:R-:W-:Y:S01]  /*69f0*/  FFMA.FTZ R16, R18, R7, R11 ;  /* 0x0000000712107223 */ /* 0x000fe2000001000b */
[C---:B------:R-:W-:Y:S01]  /*6a00*/  PRMT R21, R52.reuse, 0x7632, R21 ;  /* 0x0000763234157816 */ /* 0x040fe20000000015 */
[----:B------:R-:W1:Y:S01]  /*6a10*/  SHFL.BFLY PT, R7, R8, 0x10, 0x1f ;  /* 0x0e001f0008077f89 */ /* 0x000e6200000e0000 */
[----:B------:R-:W-:Y:S02]  /*6a20*/  IMAD.U32 R52, R52, 0x10000, RZ ;  /* 0x0001000034347824 */ /* 0x000fe400078e00ff */
[----:B------:R-:W-:Y:S01]  /*6a30*/  SHF.L.U32 R22, R21, 0x10, RZ ;  /* 0x0000001015167819 */ /* 0x000fe200000006ff */
[----:B------:R-:W2:Y:S01]  /*6a40*/  SHFL.BFLY PT, R25, R0, 0x10, 0x1f ;  /* 0x0e001f0000197f89 */ /* 0x000ea200000e0000 */
[----:B------:R-:W-:Y:S01]  /*6a50*/  FFMA.FTZ R52, R3, R52, R88 ;  /* 0x0000003403347223 */ /* 0x000fe20000010058 */
[----:B------:R-:W-:-:S02]  /*6a60*/  PRMT R3, R53, 0x7632, R3 ;  /* 0x0000763235037816 */ /* 0x000fc40000000003 */
[----:B------:R-:W-:Y:S01]  /*6a70*/  SHF.L.U32 R53, R53, 0x10, RZ ;  /* 0x0000001035357819 */ /* 0x000fe200000006ff */
[----:B------:R-:W-:Y:S01]  /*6a80*/  FFMA.FTZ R13, R13, R22, R52 ;  /* 0x000000160d0d7223 */ /* 0x000fe20000010034 */
[----:B------:R-:W-:Y:S01]  /*6a90*/  PRMT R10, R51, 0x7632, R10 ;  /* 0x00007632330a7816 */ /* 0x000fe2000000000a */
[----:B0-----:R-:W-:Y:S01]  /*6aa0*/  FADD.FTZ R23, R20, R23 ;  /* 0x0000001714177221 */ /* 0x001fe20000010000 */
[----:B------:R-:W-:Y:S02]  /*6ab0*/  IMAD.U32 R20, R3, 0x10000, RZ ;  /* 0x0001000003147824 */ /* 0x000fe400078e00ff */
[----:B------:R-:W-:Y:S01]  /*6ac0*/  FFMA.FTZ R14, R14, R53, R13 ;  /* 0x000000350e0e7223 */ /* 0x000fe2000001000d */
[----:B------:R-:W-:Y:S01]  /*6ad0*/  PRMT R3, R54, 0x7632, R3 ;  /* 0x0000763236037816 */ /* 0x000fe20000000003 */
[----:B------:R-:W0:Y:S01]  /*6ae0*/  SHFL.BFLY PT, R27, R2, 0x10, 0x1f ;  /* 0x0e001f00021b7f89 */ /* 0x000e2200000e0000 */
[----:B------:R-:W-:Y:S01]  /*6af0*/  SHF.L.U32 R10, R10, 0x10, RZ ;  /* 0x000000100a0a7819 */ /* 0x000fe200000006ff */
[----:B------:R-:W-:Y:S01]  /*6b00*/  FFMA.FTZ R14, R15, R20, R14 ;  /* 0x000000140f0e7223 */ /* 0x000fe2000001000e */
[----:B------:R-:W-:-:S02]  /*6b10*/  SHF.L.U32 R54, R54, 0x10, RZ ;  /* 0x0000001036367819 */ /* 0x000fc400000006ff */
[----:B------:R-:W-:Y:S01]  /*6b20*/  SHF.L.U32 R3, R3, 0x10, RZ ;  /* 0x0000001003037819 */ /* 0x000fe200000006ff */
[----:B------:R-:W-:Y:S01]  /*6b30*/  FFMA.FTZ R10, R19, R10, R12 ;  /* 0x0000000a130a7223 */ /* 0x000fe2000001000c */
[----:B------:R-:W-:Y:S01]  /*6b40*/  SHF.L.U32 R12, R67, 0x10, RZ ;  /* 0x00000010430c7819 */ /* 0x000fe200000006ff */
[----:B------:R-:W-:Y:S01]  /*6b50*/  FFMA.FTZ R17, R17, R54, R14 ;  /* 0x0000003611117223 */ /* 0x000fe2000001000e */
[----:B-1----:R-:W-:Y:S01]  /*6b60*/  FADD.FTZ R11, R8, R7 ;  /* 0x00000007080b7221 */ /* 0x002fe20000010000 */
[----:B------:R-:W-:Y:S02]  /*6b70*/  PRMT R67, R67, 0x7632, R67 ;  /* 0x0000763243437816 */ /* 0x000fe40000000043 */
[C---:B------:R-:W-:Y:S01]  /*6b80*/  PRMT R7, R55.reuse, 0x7632, R7 ;  /* 0x0000763237077816 */ /* 0x040fe20000000007 */
[----:B------:R-:W-:Y:S01]  /*6b90*/  FFMA.FTZ R18, R18, R3, R17 ;  /* 0x0000000312127223 */ /* 0x000fe20000010011 */
[----:B------:R-:W-:Y:S01]  /*6ba0*/  SHF.L.U32 R8, R55, 0x10, RZ ;  /* 0x0000001037087819 */ /* 0x000fe200000006ff */
[----:B------:R-:W-:Y:S01]  /*6bb0*/  FFMA.FTZ R16, R95, R12, R16 ;  /* 0x0000000c5f107223 */ /* 0x000fe20000010010 */
[----:B--2---:R-:W-:Y:S01]  /*6bc0*/  FADD.FTZ R25, R0, R25 ;  /* 0x0000001900197221 */ /* 0x004fe20000010000 */
[----:B------:R-:W-:-:S02]  /*6bd0*/  SHF.L.U32 R12, R67, 0x10, RZ ;  /* 0x00000010430c7819 */ /* 0x000fc400000006ff */
[----:B------:R-:W-:Y:S01]  /*6be0*/  SHF.L.U32 R0, R7, 0x10, RZ ;  /* 0x0000001007007819 */ /* 0x000fe200000006ff */
[----:B------:R-:W-:Y:S02]  /*6bf0*/  FFMA.FTZ R8, R95, R8, R18 ;  /* 0x000000085f087223 */ /* 0x000fe40000010012 */
[C---:B------:R-:W-:Y:S02]  /*6c00*/  FFMA.FTZ R12, R19.reuse, R12, R16 ;  /* 0x0000000c130c7223 */ /* 0x040fe40000010010 */
[----:B------:R-:W-:Y:S01]  /*6c10*/  FFMA.FTZ R0, R19, R0, R8 ;  /* 0x0000000013007223 */ /* 0x000fe20000010008 */
[----:B------:R-:W1:Y:S01]  /*6c20*/  SHFL.BFLY PT, R24, R9, 0x10, 0x1f ;  /* 0x0e001f0009187f89 */ /* 0x000e6200000e0000 */
[----:B0-----:R-:W-:-:S03]  /*6c30*/  FADD.FTZ R27, R2, R27 ;  /* 0x0000001b021b7221 */ /* 0x001fc60000010000 */
[----:B------:R-:W0:Y:S04]  /*6c40*/  SHFL.BFLY PT, R21, R4, 0x10, 0x1f ;  /* 0x0e001f0004157f89 */ /* 0x000e2800000e0000 */
[----:B------:R-:W2:Y:S04]  /*6c50*/  SHFL.BFLY PT, R29, R6, 0x10, 0x1f ;  /* 0x0e001f00061d7f89 */ /* 0x000ea800000e0000 */
[----:B------:R-:W3:Y:S04]  /*6c60*/  SHFL.BFLY PT, R22, R5, 0x10, 0x1f ;  /* 0x0e001f0005167f89 */ /* 0x000ee800000e0000 */
[----:B------:R-:W4:Y:S04]  /*6c70*/  SHFL.BFLY PT, R31, R10, 0x10, 0x1f ;  /* 0x0e001f000a1f7f89 */ /* 0x000f2800000e0000 */
[----:B------:R-:W5:Y:S04]  /*6c80*/  SHFL.BFLY PT, R13, R12, 0x10, 0x1f ;  /* 0x0e001f000c0d7f89 */ /* 0x000f6800000e0000 */
[----:B------:R-:W5:Y:S04]  /*6c90*/  SHFL.BFLY PT, R7, R0, 0x10, 0x1f ;  /* 0x0e001f0000077f89 */ /* 0x000f6800000e0000 */
[----:B------:R-:W5:Y:S01]  /*6ca0*/  SHFL.BFLY PT, R2, R23, 0x8, 0x1f ;  /* 0x0d001f0017027f89 */ /* 0x000f6200000e0000 */
[----:B-1----:R-:W-:Y:S01]  /*6cb0*/  FADD.FTZ R24, R9, R24 ;  /* 0x0000001809187221 */ /* 0x002fe20000010000 */
[----:B0-----:R-:W-:Y:S01]  /*6cc0*/  FADD.FTZ R21, R4, R21 ;  /* 0x0000001504157221 */ /* 0x001fe20000010000 */
        /* <DEDUP_REMOVED lines=131> */
[----:B---3--:R-:W-:Y:S01]  /*7500*/  FADD.FTZ R20, RZ, R20 ;  /* 0x00000014ff147221 */ /* 0x008fe20000010000 */
        /* <DEDUP_REMOVED lines=8> */
[----:B------:R-:W0:Y:S01]  /*7590*/  LDS.128 R24, [UR4+0x80] ;  /* 0x00008004ff187984 */ /* 0x000e220008000c00 */
        /* <DEDUP_REMOVED lines=39> */
[----:B------:R-:W-:Y:S01]  /*7810*/  F2FP.BF16.F32.PACK_AB R38, RZ, R38 ;  /* 0x00000026ff26723e */ /* 0x000fe200000010ff */
[----:B------:R-:W-:Y:S01]  /*7820*/  FADD.FTZ R25, R24, R25 ;  /* 0x0000001918197221 */ /* 0x000fe20000010000 */
[----:B------:R-:W-:Y:S01]  /*7830*/  F2FP.BF16.F32.PACK_AB R30, RZ, R30 ;  /* 0x0000001eff1e723e */ /* 0x000fe200000010ff */
[----:B------:R1:W-:Y:S02]  /*7840*/  STG.E.U16 desc[UR6][R58.64+0xc00], R10 ;  /* 0x000c000a3a007986 */ /* 0x0003e4000c101506 */
[----:B------:R-:W-:-:S02]  /*7850*/  FADD.FTZ R26, R25, R26 ;  /* 0x0000001a191a7221 */ /* 0x000fc40000010000 */
[----:B------:R1:W-:Y:S02]  /*7860*/  STG.E.U16 desc[UR6][R58.64+0xf00], R18 ;  /* 0x000f00123a007986 */ /* 0x0003e4000c101506 */
[----:B------:R-:W-:Y:S02]  /*7870*/  FADD.FTZ R26, R26, R27 ;  /* 0x0000001b1a1a7221 */ /* 0x000fe40000010000 */
[----:B------:R1:W-:Y:S03]  /*7880*/  STG.E.U16 desc[UR6][R58.64+0x1200], R14 ;  /* 0x0012000e3a007986 */ /* 0x0003e6000c101506 */
[----:B------:R-:W-:Y:S01]  /*7890*/  F2FP.BF16.F32.PACK_AB R26, RZ, R26 ;  /* 0x0000001aff1a723e */ /* 0x000fe200000010ff */
[----:B------:R1:W-:Y:S04]  /*78a0*/  STG.E.U16 desc[UR6][R58.64+0x1500], R6 ;  /* 0x001500063a007986 */ /* 0x0003e8000c101506 */
[----:B------:R1:W-:Y:S04]  /*78b0*/  STG.E.U16 desc[UR6][R58.64+0x1800], R26 ;  /* 0x0018001a3a007986 */ /* 0x0003e8000c101506 */
[----:B------:R1:W-:Y:S04]  /*78c0*/  STG.E.U16 desc[UR6][R58.64+0x1b00], R34 ;  /* 0x001b00223a007986 */ /* 0x0003e8000c101506 */
[----:B------:R1:W-:Y:S04]  /*78d0*/  STG.E.U16 desc[UR6][R58.64], R38 ;  /* 0x000000263a007986 */ /* 0x0003e8000c101506 */
[----:B------:R1:W-:Y:S02]  /*78e0*/  STG.E.U16 desc[UR6][R58.64+0x1e00], R30 ;  /* 0x001e001e3a007986 */ /* 0x0003e4000c101506 */
.L_x_16:
[----:B------:R-:W-:Y:S05]  /*78f0*/  BSYNC B0 ;  /* 0x0000000000007941 */ /* 0x000fea0003800000 */
.L_x_15:
[----:B------:R-:W-:Y:S01]  /*7900*/  PREEXIT ;  /* 0x000000000000782d */ /* 0x000fe20000000000 */
[----:B------:R-:W-:Y:S05]  /*7910*/  EXIT ;  /* 0x000000000000794d */ /* 0x000fea0003800000 */
.L_x_17:
        /* <DEDUP_REMOVED lines=14> */
.L_x_105:


//--------------------- .text._Z30router_gemm_kernel_bf16_outputI13__nv_bfloat16Li128ELi8ELi10ELi384ELi7168EEvPS0_PKT_S4_ --------------------------
	.section	.text._Z30router_gemm_kernel_bf16_outputI13__nv_bfloat16Li128ELi8ELi10ELi384ELi7168EEvPS0_PKT_S4_,"ax",@progbits
	.align	128
        .global         _Z30router_gemm_kernel_bf16_outputI13__nv_bfloat16Li128ELi8ELi10ELi384ELi7168EEvPS0_PKT_S4_
        .type           _Z30router_gemm_kernel_bf16_outputI13__nv_bfloat16Li128ELi8ELi10ELi384ELi7168EEvPS0_PKT_S4_,@function
        .size           _Z30router_gemm_kernel_bf16_outputI13__nv_bfloat16Li128ELi8ELi10ELi384ELi7168EEvPS0_PKT_S4_,(.L_x_106 - _Z30router_gemm_kernel_bf16_outputI13__nv_bfloat16Li128ELi8ELi10ELi384ELi7168EEvPS0_PKT_S4_)
        .other          _Z30router_gemm_kernel_bf16_outputI13__nv_bfloat16Li128ELi8ELi10ELi384ELi7168EEvPS0_PKT_S4_,@"STO_CUDA_ENTRY STV_DEFAULT"
_Z30router_gemm_kernel_bf16_outputI13__nv_bfloat16Li128ELi8ELi10ELi384ELi7168EEvPS0_PKT_S4_:
.text._Z30router_gemm_kernel_bf16_outputI13__nv_bfloat16Li128ELi8ELi10ELi384ELi7168EEvPS0_PKT_S4_:
        /* <DEDUP_REMOVED lines=46> */
[----:B------:R-:W-:Y:S01]  /*02e0*/  SHF.L.U32 R86, R86, 0x10, RZ ;  /* 0x0000001056567819 */ /* 0x000fe200000006ff */
[----:B------:R-:W-:Y:S01]  /*02f0*/  IMAD.U32 R45, R14, 0x10000, RZ ;  /* 0x000100000e2d7824 */ /* 0x000fe200078e00ff */
[----:B------:R-:W-:-:S02]  /*0300*/  PRMT R85, R46, 0x7632, R85 ;  /* 0x000076322e557816 */ /* 0x000fc40000000055 */
[----:B------:R-:W-:Y:S01]  /*0310*/  SHF.L.U32 R84, R46, 0x10, RZ ;  /* 0x000000102e547819 */ /* 0x000fe200000006ff */
[----:B------:R-:W-:Y:S01]  /*0320*/  FFMA.FTZ R13, R86, R13, R73 ;  /* 0x0000000d560d7223 */ /* 0x000fe20000010049 */
[----:B------:R-:W-:Y:S01]  /*0330*/  PRMT R12, R14, 0x7632, R12 ;  /* 0x000076320e0c7816 */ /* 0x000fe2000000000c */
[----:B------:R-:W5:Y:S01]  /*0340*/  LDG.E.128 R72, desc[UR6][R2.64+0x12000] ;  /* 0x0120000602487981 */ /* 0x000f62000c1e1d00 */
[C---:B------:R-:W-:Y:S02]  /*0350*/  PRMT R82, R47.reuse, 0x7632, R82 ;  /* 0x000076322f527816 */ /* 0x040fe40000000052 */
[----:B------:R-:W-:Y:S02]  /*0360*/  SHF.L.U32 R80, R47, 0x10, RZ ;  /* 0x000000102f507819 */ /* 0x000fe400000006ff */
[C---:B---3--:R-:W-:Y:S02]  /*0370*/  PRMT R44, R16.reuse, 0x7632, R44 ;  /* 0x00007632102c7816 */ /* 0x048fe4000000002c */
[----:B------:R-:W-:Y:S01]  /*0380*/  SHF.L.U32 R47, R16, 0x10, RZ ;  /* 0x00000010102f7819 */ /* 0x000fe200000006ff */
[----:B------:R-:W-:Y:S01]  /*0390*/  FFMA.FTZ R14, R84, R45, R13 ;  /* 0x0000002d540e7223 */ /* 0x000fe2000001000d */
[----:B------:R-:W-:-:S02]  /*03a0*/  SHF.L.U32 R12, R12, 0x10, RZ ;  /* 0x000000100c0c7819 */ /* 0x000fc400000006ff */
[----:B------:R-:W-:Y:S01]  /*03b0*/  SHF.L.U32 R85, R85, 0x10, RZ ;  /* 0x0000001055557819 */ /* 0x000fe200000006ff */
[----:B------:R-:W-:Y:S01]  /*03c0*/  FFMA.FTZ R16, R0, R47, RZ ;  /* 0x0000002f00107223 */ /* 0x000fe200000100ff */
[----:B------:R-:W-:Y:S01]  /*03d0*/  SHF.L.U32 R44, R44, 0x10, RZ ;  /* 0x000000102c2c7819 */ /* 0x000fe200000006ff */
[----:B------:R-:W-:Y:S02]  /*03e0*/  IMAD.U32 R13, R15, 0x10000, RZ ;  /* 0x000100000f0d7824 */ /* 0x000fe400078e00ff */
[----:B------:R-:W-:Y:S01]  /*03f0*/  FFMA.FTZ R45, R85, R12, R14 ;  /* 0x0000000c552d7223 */ /* 0x000fe2000001000e */
[----:B------:R-:W-:Y:S01]  /*0400*/  PRMT R12, R17, 0x7632, R12 ;  /* 0x00007632110c7816 */ /* 0x000fe2000000000c */
[----:B------:R-:W-:Y:S01]  /*0410*/  FFMA.FTZ R16, R83, R44, R16 ;  /* 0x0000002c53107223 */ /* 0x000fe20000010010 */
[----:B------:R-:W-:Y:S02]  /*0420*/  SHF.L.U32 R14, R17, 0x10, RZ ;  /* 0x00000010110e7819 */ /* 0x000fe400000006ff */
[----:B----4-:R-:W-:-:S02]  /*0430*/  PRMT R44, R20, 0x7632, R44 ;  /* 0x00007632142c7816 */ /* 0x010fc4000000002c */
[----:B------:R-:W-:Y:S01]  /*0440*/  SHF.L.U32 R47, R20, 0x10, RZ ;  /* 0x00000010142f7819 */ /* 0x000fe200000006ff */
[----:B------:R-:W-:Y:S01]  /*0450*/  FFMA.FTZ R13, R80, R13, R45 ;  /* 0x0000000d500d7223 */ /* 0x000fe2000001002d */
[----:B------:R-:W-:Y:S01]  /*0460*/  PRMT R15, R15, 0x7632, R15 ;  /* 0x000076320f0f7816 */ /* 0x000fe2000000000f */
[----:B------:R-:W-:Y:S01]  /*0470*/  FFMA.FTZ R45, R87, R14, R16 ;  /* 0x0000000e572d7223 */ /* 0x000fe20000010010 */
[----:B------:R-:W-:Y:S01]  /*0480*/  SHF.L.U32 R17, R12, 0x10, RZ ;  /* 0x000000100c117819 */ /* 0x000fe200000006ff */
[----:B------:R-:W-:Y:S02]  /*0490*/  IMAD.U32 R44, R44, 0x10000, RZ ;  /* 0x000100002c2c7824 */ /* 0x000fe400078e00ff */
[----:B------:R-:W-:Y:S01]  /*04a0*/  FFMA.FTZ R46, R0, R47, RZ ;  /* 0x0000002f002e7223 */ /* 0x000fe200000100ff */
[----:B------:R-:W-:Y:S01]  /*04b0*/  SHF.L.U32 R15, R15, 0x10, RZ ;  /* 0x000000100f0f7819 */ /* 0x000fe200000006ff */
[----:B------:R-:W-:Y:S02]  /*04c0*/  IMAD.U32 R82, R82, 0x10000, RZ ;  /* 0x0001000052527824 */ /* 0x000fe400078e00ff */
[----:B------:R-:W-:Y:S01]  /*04d0*/  FFMA.FTZ R45, R86, R17, R45 ;  /* 0x00000011562d7223 */ /* 0x000fe2000001002d */
[C---:B------:R-:W-:Y:S01]  /*04e0*/  SHF.L.U32 R17, R18.reuse, 0x10, RZ ;  /* 0x0000001012117819 */ /* 0x040fe200000006ff */
[----:B------:R-:W-:Y:S01]  /*04f0*/  FFMA.FTZ R88, R83, R44, R46 ;  /* 0x0000002c53587223 */ /* 0x000fe2000001002e */
[----:B------:R-:W-:Y:S01]  /*0500*/  PRMT R16, R18, 0x7632, R16 ;  /* 0x0000763212107816 */ /* 0x000fe20000000010 */
[----:B------:R-:W-:Y:S01]  /*0510*/  FFMA.FTZ R93, R82, R15, R13 ;  /* 0x0000000f525d7223 */ /* 0x000fe2000001000d */
[C---:B------:R-:W-:Y:S01]  /*0520*/  PRMT R44, R21.reuse, 0x7632, R44 ;  /* 0x00007632152c7816 */ /* 0x040fe2000000002c */
[----:B------:R-:W3:Y:S01]  /*0530*/  LDG.E.128 R12, desc[UR6][R2.64+0x15800] ;  /* 0x01580006020c7981 */ /* 0x000ee2000c1e1d00 */
[----:B------:R-:W-:Y:S01]  /*0540*/  SHF.L.U32 R46, R21, 0x10, RZ ;  /* 0x00000010152e7819 */ /* 0x000fe200000006ff */
[C---:B------:R-:W-:Y:S01]  /*0550*/  IMAD.U32 R81, R24.reuse, 0x10000, RZ ;  /* 0x0001000018517824 */ /* 0x040fe200078e00ff */
[----:B------:R-:W-:Y:S01]  /*0560*/  PRMT R21, R24, 0x7632, R21 ;  /* 0x0000763218157816 */ /* 0x000fe20000000015 */
[----:B------:R-:W-:Y:S01]  /*0570*/  FFMA.FTZ R18, R84, R17, R45 ;  /* 0x0000001154127223 */ /* 0x000fe2000001002d */
[----:B------:R-:W-:Y:S01]  /*0580*/  SHF.L.U32 R16, R16, 0x10, RZ ;  /* 0x0000001010107819 */ /* 0x000fe200000006ff */
[----:B------:R-:W-:Y:S01]  /*0590*/  FFMA.FTZ R47, R87, R46, R88 ;  /* 0x0000002e572f7223 */ /* 0x000fe20000010058 */
        /* <DEDUP_REMOVED lines=13> */
[----:B------:R-:W-:Y:S01]  /*0670*/  IMAD.U32 R103, R20, 0x10000, RZ ;  /* 0x0001000014677824 */ /* 0x000fe200078e00ff */
[----:B------:R-:W4:Y:S01]  /*0680*/  LDG.E.128 R16, desc[UR6][R2.64+0x19000] ;  /* 0x0190000602107981 */ /* 0x000f22000c1e1d00 */
        /* <DEDUP_REMOVED lines=12> */
[----:B------:R-:W-:Y:S01]  /*0750*/  PRMT R24, R23, 0x7632, R24 ;  /* 0x0000763217187816 */ /* 0x000fe20000000018 */
[----:B------:R-:W-:Y:S01]  /*0760*/  FFMA.FTZ R25, R80, R21, R25 ;  /* 0x0000001550197223 */ /* 0x000fe20000010019 */
[C---:B------:R-:W-:Y:S01]  /*0770*/  SHF.L.U32 R81, R4.reuse, 0x10, RZ ;  /* 0x0000001004517819 */ /* 0x040fe200000006ff */
[----:B------:R-:W4:Y:S01]  /*0780*/  LDG.E.128 R20, desc[UR6][R2.64+0x1c800] ;  /* 0x01c8000602147981 */ /* 0x000f22000c1e1d00 */
[----:B------:R-:W-:Y:S01]  /*0790*/  SHF.L.U32 R45, R27, 0x10, RZ ;  /* 0x000000101b2d7819 */ /* 0x000fe200000006ff */
[----:B------:R-:W-:Y:S01]  /*07a0*/  FFMA.FTZ R47, R85, R26, R44 ;  /* 0x0000001a552f7223 */ /* 0x000fe2000001002c */
[----:B------:R-:W-:Y:S01]  /*07b0*/  PRMT R46, R4, 0x7632, R46 ;  /* 0x00007632042e7816 */ /* 0x000fe2000000002e */
[----:B------:R-:W-:-:S02]  /*07c0*/  IMAD.U32 R91, R24, 0x10000, RZ ;  /* 0x00010000185b7824 */ /* 0x000fc400078e00ff */
[----:B------:R-:W-:Y:S01]  /*07d0*/  FFMA.FTZ R24, R0, R81, RZ ;  /* 0x0000005100187223 */ /* 0x000fe200000100ff */
[----:B------:R-:W-:Y:S01]  /*07e0*/  FFMA.FTZ R45, R80, R45, R47 ;  /* 0x0000002d502d7223 */ /* 0x000fe2000001002f */
[----:B------:R-:W-:Y:S02]  /*07f0*/  SHF.L.U32 R46, R46, 0x10, RZ ;  /* 0x000000102e2e7819 */ /* 0x000fe400000006ff */
[C---:B------:R-:W-:Y:S02]  /*0800*/  PRMT R44, R8.reuse, 0x7632, R44 ;  /* 0x00007632082c7816 */ /* 0x040fe4000000002c */
[----:B------:R-:W-:Y:S02]  /*0810*/  SHF.L.U32 R47, R8, 0x10, RZ ;  /* 0x00000010082f7819 */ /* 0x000fe400000006ff */
[----:B------:R-:W-:Y:S01]  /*0820*/  PRMT R4, R27, 0x7632, R4 ;  /* 0x000076321b047816 */ /* 0x000fe20000000004 */
[----:B------:R-:W-:Y:S01]  /*0830*/  FFMA.FTZ R91, R82, R91, R25 ;  /* 0x0000005b525b7223 */ /* 0x000fe20000010019 */
[----:B------:R-:W-:Y:S01]  /*0840*/  FFMA.FTZ R46, R83, R46, R24 ;  /* 0x0000002e532e7223 */ /* 0x000fe20000010018 */
[----:B------:R-:W-:Y:S01]  /*0850*/  SHF.L.U32 R44, R44, 0x10, RZ ;  /* 0x000000102c2c7819 */ /* 0x000fe200000006ff */
[----:B------:R-:W4:Y:S01]  /*0860*/  LDG.E.128 R24, desc[UR6][R2.64+0x20000] ;  /* 0x0200000602187981 */ /* 0x000f22000c1e1d00 */
[----:B------:R-:W-:Y:S01]  /*0870*/  FFMA.FTZ R88, R0, R47, RZ ;  /* 0x0000002f00587223 */ /* 0x000fe200000100ff */
[----:B------:R-:W-:Y:S01]  /*0880*/  IMAD.U32 R8, R5, 0x10000, RZ ;  /* 0x0001000005087824 */ /* 0x000fe200078e00ff */
        /* <DEDUP_REMOVED lines=16> */
[----:B------:R-:W-:-:S02]  /*0990*/  PRMT R10, R28, 0x7632, R10 ;  /* 0x000076321c0a7816 */ /* 0x000fc4000000000a */
[----:B------:R-:W-:Y:S01]  /*09a0*/  SHF.L.U32 R99, R28, 0x10, RZ ;  /* 0x000000101c637819 */ /* 0x000fe200000006ff */
[----:B------:R-:W-:Y:S01]  /*09b0*/  FFMA.FTZ R88, R84, R5, R47 ;  /* 0x0000000554587223 */ /* 0x000fe2000001002f */
[----:B------:R-:W-:Y:S01]  /*09c0*/  SHF.L.U32 R8, R8, 0x10, RZ ;  /* 0x0000001008087819 */ /* 0x000fe200000006ff */
[----:B------:R-:W-:Y:S01]  /*09d0*/  FFMA.FTZ R97, R84, R95, R97 ;  /* 0x0000005f54617223 */ /* 0x000fe20000010061 */
[----:B------:R-:W-:Y:S01]  /*09e0*/  SHF.L.U32 R90, R90, 0x10, RZ ;  /* 0x000000105a5a7819 */ /* 0x000fe200000006ff */
[----:B------:R-:W-:Y:S02]  /*09f0*/  IMAD.U32 R10, R10, 0x10000, RZ ;  /* 0x000100000a0a7824 */ /* 0x000fe400078e00ff */
[----:B------:R-:W-:Y:S01]  /*0a00*/  FFMA.FTZ R28, R0, R99, RZ ;  /* 0x00000063001c7223 */ /* 0x000fe200000100ff */
[----:B------:R-:W-:Y:S01]  /*0a10*/  SHF.L.U32 R89, R7, 0x10, RZ ;  /* 0x0000001007597819 */ /* 0x000fe200000006ff */
[C---:B------:R-:W-:Y:S01]  /*0a20*/  FFMA.FTZ R95, R85.reuse, R8, R88 ;  /* 0x00000008555f7223 */ /* 0x040fe20000010058 */
[----:B------:R-:W-:Y:S01]  /*0a30*/  FFMA.FTZ R90, R85, R90, R97 ;  /* 0x0000005a555a7223 */ /* 0x000fe20000010061 */
[----:B------:R-:W-:Y:S01]  /*0a40*/  SHF.L.U32 R97, R11, 0x10, RZ ;  /* 0x000000100b617819 */ /* 0x000fe200000006ff */
[----:B------:R-:W4:Y:S01]  /*0a50*/  LDG.E.128 R44, desc[UR6][R36.64+0x1000] ;  /* 0x00100006242c7981 */ /* 0x000f22000c1e1d00 */
[----:B------:R-:W-:Y:S01]  /*0a60*/  SHF.L.U32 R8, R29, 0x10, RZ ;  /* 0x000000101d087819 */ /* 0x000fe200000006ff */
[----:B------:R-:W-:Y:S01]  /*0a70*/  FFMA.FTZ R10, R83, R10, R28 ;  /* 0x0000000a530a7223 */ /* 0x000fe2000001001c */
[----:B------:R-:W-:-:S02]  /*0a80*/  PRMT R9, R7, 0x7632, R9 ;  /* 0x0000763207097816 */ /* 0x000fc40000000009 */
[----:B------:R-:W4:Y:S01]  /*0a90*/  LDG.E.128 R4, desc[UR6][R2.64+0x1000] ;  /* 0x0010000602047981 */ /* 0x000f22000c1e1d00 */
[----:B------:R-:W-:Y:S01]  /*0aa0*/  PRMT R29, R29, 0x7632, R29 ;  /* 0x000076321d1d7816 */ /* 0x000fe2000000001d */
[C---:B------:R-:W-:Y:S01]  /*0ab0*/  FFMA.FTZ R95, R80.reuse, R89, R95 ;  /* 0x00000059505f7223 */ /* 0x040fe2000001005f */
[----:B------:R-:W-:Y:S01]  /*0ac0*/  FFMA.FTZ R90, R80, R97, R90 ;  /* 0x00000061505a7223 */ /* 0x000fe2000001005a */
[----:B------:R-:W-:Y:S01]  /*0ad0*/  FFMA.FTZ R89, R87, R8, R10 ;  /* 0x0000000857597223 */ /* 0x000fe2000001000a */
[C---:B------:R-:W-:Y:S02]  /*0ae0*/  PRMT R8, R32.reuse, 0x7632, R8 ;  /* 0x0000763220087816 */ /* 0x040fe40000000008 */
[----:B------:R-:W-:Y:S02]  /*0af0*/  SHF.L.U32 R97, R32, 0x10, RZ ;  /* 0x0000001020617819 */ /* 0x000fe400000006ff */
[----:B------:R-:W-:Y:S02]  /*0b00*/  SHF.L.U32 R29, R29, 0x10, RZ ;  /* 0x000000101d1d7819 */ /* 0x000fe400000006ff */
[----:B------:R-:W-:Y:S01]  /*0b10*/  SHF.L.U32 R8, R8, 0x10, RZ ;  /* 0x0000001008087819 */ /* 0x000fe200000006ff */
[----:B------:R-:W-:Y:S01]  /*0b20*/  FFMA.FTZ R10, R0, R97, RZ ;  /* 0x00000061000a7223 */ /* 0x000fe200000100ff */
[----:B------:R-:W-:Y:S01]  /*0b30*/  SHF.L.U32 R28, R33, 0x10, RZ ;  /* 0x00000010211c7819 */ /* 0x000fe200000006ff */
[----:B------:R-:W-:Y:S01]  /*0b40*/  FFMA.FTZ R89, R86, R29, R89 ;  /* 0x0000001d56597223 */ /* 0x000fe20000010059 */
[C---:B------:R-:W-:Y:S01]  /*0b50*/  IMAD.U32 R29, R30.reuse, 0x10000, RZ ;  /* 0x000100001e1d7824 */ /* 0x040fe200078e00ff */
[----:B------:R-:W-:Y:S01]  /*0b60*/  PRMT R11, R11, 0x7632, R11 ;  /* 0x000076320b0b7816 */ /* 0x000fe2000000000b */
        /* <DEDUP_REMOVED lines=9> */
[C---:B------:R-:W-:Y:S01]  /*0c00*/  FFMA.FTZ R95, R82.reuse, R9, R95 ;  /* 0x00000009525f7223 */ /* 0x040fe2000001005f */
[----:B------:R-:W-:Y:S01]  /*0c10*/  FFMA.FTZ R97, R82, R11, R90 ;  /* 0x0000000b52617223 */ /* 0x000fe2000001005a */
[--C-:B------:R-:W-:Y:S01]  /*0c20*/  FFMA.FTZ R29, R85, R30, R32.reuse ;  /* 0x0000001e551d7223 */ /* 0x100fe20000010020 */
[----:B------:R-:W4:Y:S01]  /*0c30*/  LDG.E.128 R8, desc[UR6][R2.64+0x4800] ;  /* 0x0048000602087981 */ /* 0x000f22000c1e1d00 */
[----:B------:R-:W-:Y:S01]  /*0c40*/  FFMA.FTZ R33, R86, R33, R99 ;  /* 0x0000002156217223 */ /* 0x000fe20000010063 */
[----:B------:R-:W-:-:S02]  /*0c50*/  PRMT R32, R48, 0x7632, R32 ;  /* 0x0000763230207816 */ /* 0x000fc40000000020 */
[----:B------:R-:W-:Y:S02]  /*0c60*/  SHF.L.U32 R99, R48, 0x10, RZ ;  /* 0x0000001030637819 */ /* 0x000fe400000006ff */
[----:B------:R-:W-:Y:S02]  /*0c70*/  PRMT R28, R31, 0x7632, R28 ;  /* 0x000076321f1c7816 */ /* 0x000fe4000000001c */
[----:B------:R-:W-:Y:S01]  /*0c80*/  SHF.L.U32 R32, R32, 0x10, RZ ;  /* 0x0000001020207819 */ /* 0x000fe200000006ff */
[----:B------:R-:W-:Y:S01]  /*0c90*/  FFMA.FTZ R88, R0, R99, RZ ;  /* 0x0000006300587223 */ /* 0x000fe200000100ff */
[----:B------:R-:W-:Y:S01]  /*0ca0*/  SHF.L.U32 R89, R34, 0x10, RZ ;  /* 0x0000001022597819 */ /* 0x000fe200000006ff */
[----:B------:R-:W-:Y:S01]  /*0cb0*/  IMAD.U32 R99, R28, 0x10000, RZ ;  /* 0x000100001c637824 */ /* 0x000fe200078e00ff */
        /* <DEDUP_REMOVED lines=12> */
[----:B------:R-:W-:Y:S01]  /*0d80*/  FFMA.FTZ R99, R82, R99, R29 ;  /* 0x0000006352637223 */ /* 0x000fe2000001001d */
[----:B------:R-:W-:Y:S01]  /*0d90*/  FFMA.FTZ R49, R85, R34, R30 ;  /* 0x0000002255317223 */ /* 0x000fe2000001001e */
[----:B------:R-:W-:Y:S01]  /*0da0*/  PRMT R32, R50, 0x7632, R32 ;  /* 0x0000763232207816 */ /* 0x000fe20000000020 */
[----:B------:R-:W4:Y:S01]  /*0db0*/  LDG.E.128 R28, desc[UR6][R2.64+0x8000] ;  /* 0x00800006021c7981 */ /* 0x000f22000c1e1d00 */
[----:B------:R-:W-:Y:S01]  /*0dc0*/  FFMA.FTZ R34, R84, R101, R89 ;  /* 0x0000006554227223 */ /* 0x000fe20000010059 */
[C---:B------:R-:W-:Y:S02]  /*0dd0*/  PRMT R48, R40.reuse, 0x7632, R48 ;  /* 0x0000763228307816 */ /* 0x040fe40000000030 */
[----:B------:R-:W-:Y:S01]  /*0de0*/  SHF.L.U32 R101, R40, 0x10, RZ ;  /* 0x0000001028657819 */ /* 0x000fe200000006ff */
[----:B------:R-:W-:Y:S01]  /*0df0*/  IMAD.U32 R33, R35, 0x10000, RZ ;  /* 0x0001000023217824 */ /* 0x000fe200078e00ff */
[----:B------:R-:W-:-:S02]  /*0e00*/  SHF.L.U32 R32, R32, 0x10, RZ ;  /* 0x0000001020207819 */ /* 0x000fc400000006ff */
[----:B------:R-:W-:Y:S01]  /*0e10*/  SHF.L.U32 R48, R48, 0x10, RZ ;  /* 0x0000001030307819 */ /* 0x000fe200000006ff */
[----:B------:R-:W-:Y:S01]  /*0e20*/  FFMA.FTZ R40, R0, R101, RZ ;  /* 0x0000006500287223 */ /* 0x000fe200000100ff */
[C---:B------:R-:W-:Y:S01]  /*0e30*/  FFMA.FTZ R49, R80.reuse, R33, R49 ;  /* 0x0000002150317223 */ /* 0x040fe20000010031 */
[----:B------:R-:W-:Y:S01]  /*0e40*/  FFMA.FTZ R89, R85, R32, R34 ;  /* 0x0000002055597223 */ /* 0x000fe20000010022 */
[----:B------:R-:W-:Y:S01]  /*0e50*/  PRMT R35, R35, 0x7632, R35 ;  /* 0x0000763223237816 */ /* 0x000fe20000000023 */
[----:B------:R-:W-:Y:S01]  /*0e60*/  IMAD.U32 R33, R51, 0x10000, RZ ;  /* 0x0001000033217824 */ /* 0x000fe200078e00ff */
        /* <DEDUP_REMOVED lines=8> */
[----:B------:R-:W4:Y:S01]  /*0ef0*/  LDG.E.128 R32, desc[UR6][R2.64+0xb800] ;  /* 0x00b8000602207981 */ /* 0x000f22000c1e1d00 */
[----:B------:R-:W-:Y:S02]  /*0f00*/  IMAD.U32 R51, R51, 0x10000, RZ ;  /* 0x0001000033337824 */ /* 0x000fe400078e00ff */
[----:B------:R-:W-:Y:S01]  /*0f10*/  FFMA.FTZ R87, R86, R41, R87 ;  /* 0x0000002956577223 */ /* 0x000fe20000010057 */
[----:B------:R-:W-:Y:S01]  /*0f20*/  SHF.L.U32 R41, R42, 0x10, RZ ;  /* 0x000000102a297819 */ /* 0x000fe200000006ff */
[--C-:B------:R-:W-:Y:S01]  /*0f30*/  FFMA.FTZ R83, R82, R51, R0.reuse ;  /* 0x0000003352537223 */ /* 0x100fe20000010000 */
[----:B------:R-:W-:-:S02]  /*0f40*/  PRMT R0, R42, 0x7632, R0 ;  /* 0x000076322a007816 */ /* 0x000fc40000000000 */
[----:B------:R-:W-:Y:S01]  /*0f50*/  PRMT R48, R56, 0x7632, R48 ;  /* 0x0000763238307816 */ /* 0x000fe20000000030 */
[----:B------:R-:W-:Y:S01]  /*0f60*/  IMAD.U32 R86, R52, 0x10000, RZ ;  /* 0x0001000034567824 */ /* 0x000fe200078e00ff */
[----:B------:R-:W-:Y:S02]  /*0f70*/  SHF.L.U32 R56, R56, 0x10, RZ ;  /* 0x0000001038387819 */ /* 0x000fe400000006ff */
[----:B------:R-:W-:Y:S01]  /*0f80*/  PRMT R42, R52, 0x7632, R42 ;  /* 0x00007632342a7816 */ /* 0x000fe2000000002a */
[----:B------:R-:W-:Y:S01]  /*0f90*/  FFMA.FTZ R84, R84, R41, R87 ;  /* 0x0000002954547223 */ /* 0x000fe20000010057 */
        /* <DEDUP_REMOVED lines=9> */
[----:B------:R-:W4:Y:S01]  /*1030*/  LDG.E.128 R40, desc[UR6][R2.64+0xf000] ;  /* 0x00f0000602287981 */ /* 0x000f22000c1e1d00 */
[C---:B------:R-:W-:Y:S01]  /*1040*/  PRMT R50, R57.reuse, 0x7632, R50 ;  /* 0x0000763239327816 */ /* 0x040fe20000000032 */
[----:B------:R-:W-:Y:S01]  /*1050*/  FFMA.FTZ R49, R80, R49, R85 ;  /* 0x0000003150317223 */ /* 0x000fe20000010055 */
[----:B------:R-:W-:Y:S02]  /*1060*/  SHF.L.U32 R101, R48, 0x10, RZ ;  /* 0x0000001030657819 */ /* 0x000fe400000006ff */
[----:B------:R-:W-:Y:S02]  /*1070*/  SHF.L.U32 R57, R57, 0x10, RZ ;  /* 0x0000001039397819 */ /* 0x000fe400000006ff */
[----:B------:R-:W-:-:S02]  /*1080*/  PRMT R87, R53, 0x7632, R87 ;  /* 0x0000763235577816 */ /* 0x000fc40000000057 */
[----:B------:R-:W-:Y:S01]  /*1090*/  SHF.L.U32 R84, R53, 0x10, RZ ;  /* 0x0000001035547819 */ /* 0x000fe200000006ff */
[--C-:B------:R-:W-:Y:S01]  /*10a0*/  FFMA.FTZ R101, R82, R101, R49.reuse ;  /* 0x0000006552657223 */ /* 0x100fe20000010031 */
[----:B------:R-:W-:Y:S01]  /*10b0*/  SHF.L.U32 R87, R87, 0x10, RZ ;  /* 0x0000001057577819 */ /* 0x000fe200000006ff */
[----:B------:R-:W-:Y:S01]  /*10c0*/  IMAD.U32 R50, R50, 0x10000, RZ ;  /* 0x0001000032327824 */ /* 0x000fe200078e00ff */
        /* <DEDUP_REMOVED lines=11> */
[----:B------:R-:W-:Y:S01]  /*1180*/  FFMA.FTZ R105, R0, R49, R103 ;  /* 0x0000003100697223 */ /* 0x000fe20000010067 */
[----:B------:R-:W-:Y:S01]  /*1190*/  SHF.L.U32 R53, R58, 0x10, RZ ;  /* 0x000000103a357819 */ /* 0x000fe200000006ff */
[----:B------:R-:W4:Y:S01]  /*11a0*/  LDG.E.128 R48, desc[UR6][R2.64+0x12800] ;  /* 0x0128000602307981 */ /* 0x000f22000c1e1d00 */
[----:B------:R-:W-:Y:S02]  /*11b0*/  SHF.L.U32 R82, R82, 0x10, RZ ;  /* 0x0000001052527819 */ /* 0x000fe400000006ff */
[C---:B------:R-:W-:Y:S02]  /*11c0*/  PRMT R88, R55.reuse, 0x7632, R88 ;  /* 0x0000763237587816 */ /* 0x040fe40000000058 */
[----:B------:R-:W-:Y:S01]  /*11d0*/  SHF.L.U32 R80, R55, 0x10, RZ ;  /* 0x0000001037507819 */ /* 0x000fe200000006ff */
[----:B------:R-:W-:-:S02]  /*11e0*/  FFMA.FTZ R93, R82, R53, R57 ;  /* 0x00000035525d7223 */ /* 0x000fc40000010039 */
[----:B------:R-:W4:Y:S01]  /*11f0*/  LDG.E.128 R52, desc[UR6][R2.64+0x16000] ;  /* 0x0160000602347981 */ /* 0x000f22000c1e1d00 */
[C---:B------:R-:W-:Y:S01]  /*1200*/  IMAD.U32 R103, R77.reuse, 0x10000, RZ ;  /* 0x000100004d677824 */ /* 0x040fe200078e00ff */
[----:B------:R-:W-:Y:S01]  /*1210*/  PRMT R77, R77, 0x7632, R77 ;  /* 0x000076324d4d7816 */ /* 0x000fe2000000004d */
        /* <DEDUP_REMOVED lines=9> */
[C---:B------:R-:W-:Y:S02]  /*12b0*/  SHF.L.U32 R56, R78.reuse, 0x10, RZ ;  /* 0x000000104e387819 */ /* 0x040fe400000006ff */
[----:B------:R-:W-:Y:S02]  /*12c0*/  PRMT R78, R78, 0x7632, R78 ;  /* 0x000076324e4e7816 */ /* 0x000fe4000000004e */
[C---:B------:R-:W-:Y:S01]  /*12d0*/  PRMT R76, R69.reuse, 0x7632, R76 ;  /* 0x00007632454c7816 */ /* 0x040fe2000000004c */
[----:B------:R-:W-:Y:S01]  /*12e0*/  FFMA.FTZ R91, R0, R57, R91 ;  /* 0x00000039005b7223 */ /* 0x000fe2000001005b */
[----:B------:R-:W-:Y:S01]  /*12f0*/  SHF.L.U32 R69, R69, 0x10, RZ ;  /* 0x0000001045457819 */ /* 0x000fe200000006ff */
[----:B------:R-:W-:Y:S01]  /*1300*/  FFMA.FTZ R77, R85, R56, R58 ;  /* 0x00000038554d7223 */ /* 0x000fe2000001003a */
[----:B------:R-:W-:Y:S01]  /*1310*/  PRMT R59, R59, 0x7632, R59 ;  /* 0x000076323b3b7816 */ /* 0x000fe2000000003b */
[----:B------:R-:W-:Y:S01]  /*1320*/  IMAD.U32 R57, R78, 0x10000, RZ ;  /* 0x000100004e397824 */ /* 0x000fe200078e00ff */
[C---:B------:R-:W-:Y:S01]  /*1330*/  PRMT R68, R79.reuse, 0x7632, R68 ;  /* 0x000076324f447816 */ /* 0x040fe20000000044 */
[----:B------:R-:W-:Y:S01]  /*1340*/  FFMA.FTZ R78, R84, R69, R91 ;  /* 0x00000045544e7223 */ /* 0x000fe2000001005b */
[----:B------:R-:W-:Y:S01]  /*1350*/  SHF.L.U32 R79, R79, 0x10, RZ ;  /* 0x000000104f4f7819 */ /* 0x000fe200000006ff */
[----:B------:R-:W-:Y:S01]  /*1360*/  FFMA.FTZ R77, R82, R57, R77 ;  /* 0x00000039524d7223 */ /* 0x000fe2000001004d */
[----:B------:R-:W-:-:S02]  /*1370*/  PRMT R69, R60, 0x7632, R69 ;  /* 0x000076323c457816 */ /* 0x000fc40000000045 */
[----:B------:R-:W-:Y:S02]  /*1380*/  SHF.L.U32 R103, R59, 0x10, RZ ;  /* 0x000000103b677819 */ /* 0x000fe400000006ff */
[----:B------:R-:W-:Y:S01]  /*1390*/  SHF.L.U32 R88, R88, 0x10, RZ ;  /* 0x0000001058587819 */ /* 0x000fe200000006ff */
[----:B------:R-:W4:Y:S01]  /*13a0*/  LDG.E.128 R56, desc[UR6][R2.64+0x19800] ;  /* 0x0198000602387981 */ /* 0x000f22000c1e1d00 */
[----:B------:R-:W-:Y:S01]  /*13b0*/  SHF.L.U32 R60, R60, 0x10, RZ ;  /* 0x000000103c3c7819 */ /* 0x000fe200000006ff */
[----:B------:R-:W-:Y:S01]  /*13c0*/  FFMA.FTZ R77, R80, R79, R77 ;  /* 0x0000004f504d7223 */ /* 0x000fe2000001004d */
[----:B------:R-:W-:Y:S02]  /*13d0*/  IMAD.U32 R79, R69, 0x10000, RZ ;  /* 0x00010000454f7824 */ /* 0x000fe400078e00ff */
[----:B------:R-:W-:Y:S01]  /*13e0*/  FFMA.FTZ R103, R88, R103, R93 ;  /* 0x0000006758677223 */ /* 0x000fe2000001005d */
[----:B------:R-:W-:Y:S02]  /*13f0*/  IMAD.U32 R76, R76, 0x10000, RZ ;  /* 0x000100004c4c7824 */ /* 0x000fe400078e00ff */
[----:B------:R-:W-:Y:S01]  /*1400*/  FFMA.FTZ R91, R86, R60, R81 ;  /* 0x0000003c565b7223 */ /* 0x000fe20000010051 */
[----:B------:R-:W-:-:S02]  /*1410*/  SHF.L.U32 R93, R68, 0x10, RZ ;  /* 0x00000010445d7819 */ /* 0x000fc400000006ff */
[----:B------:R-:W-:Y:S01]  /*1420*/  SHF.L.U32 R68, R70, 0x10, RZ ;  /* 0x0000001046447819 */ /* 0x000fe200000006ff */
[----:B------:R-:W-:Y:S01]  /*1430*/  FFMA.FTZ R79, R0, R79, R91 ;  /* 0x0000004f004f7223 */ /* 0x000fe2000001005b */
[----:B------:R-:W-:Y:S02]  /*1440*/  PRMT R70, R70, 0x7632, R70 ;  /* 0x0000763246467816 */ /* 0x000fe40000000046 */
[C---:B------:R-:W-:Y:S02]  /*1450*/  PRMT R60, R61.reuse, 0x7632, R60 ;  /* 0x000076323d3c7816 */ /* 0x040fe4000000003c */
[----:B------:R-:W-:Y:S01]  /*1460*/  SHF.L.U32 R81, R61, 0x10, RZ ;  /* 0x000000103d517819 */ /* 0x000fe200000006ff */
[----:B------:R-:W-:Y:S01]  /*1470*/  FFMA.FTZ R76, R87, R76, R78 ;  /* 0x0000004c574c7223 */ /* 0x000fe2000001004e */
[----:B------:R-:W-:Y:S01]  /*1480*/  SHF.L.U32 R69, R70, 0x10, RZ ;  /* 0x0000001046457819 */ /* 0x000fe200000006ff */
[----:B------:R-:W-:Y:S01]  /*1490*/  FFMA.FTZ R93, R88, R93, R77 ;  /* 0x0000005d585d7223 */ /* 0x000fe2000001004d */
[----:B------:R-:W-:-:S02]  /*14a0*/  IMAD.U32 R60, R60, 0x10000, RZ ;  /* 0x000100003c3c7824 */ /* 0x000fc400078e00ff */
[----:B------:R-:W-:Y:S01]  /*14b0*/  FFMA.FTZ R70, R84, R81, R79 ;  /* 0x0000005154467223 */ /* 0x000fe2000001004f */
[----:B------:R-:W-:Y:S01]  /*14c0*/  FFMA.FTZ R77, R85, R68, R76 ;  /* 0x00000044554d7223 */ /* 0x000fe2000001004c */
[C---:B------:R-:W-:Y:S02]  /*14d0*/  SHF.L.U32 R61, R71.reuse, 0x10, RZ ;  /* 0x00000010473d7819 */ /* 0x040fe400000006ff */
[----:B------:R-:W-:Y:S01]  /*14e0*/  PRMT R71, R71, 0x7632, R71 ;  /* 0x0000763247477816 */ /* 0x000fe20000000047 */
[--C-:B------:R-:W-:Y:S01]  /*14f0*/  FFMA.FTZ R60, R87, R60, R70.reuse ;  /* 0x0000003c573c7223 */ /* 0x100fe20000010046 */
[----:B------:R-:W-:Y:S01]  /*1500*/  FFMA.FTZ R69, R82, R69, R77 ;  /* 0x0000004552457223 */ /* 0x000fe2000001004d */
[----:B--2---:R-:W-:Y:S01]  /*1510*/  PRMT R70, R64, 0x7632, R70 ;  /* 0x0000763240467816 */ /* 0x004fe20000000046 */
[----:B------:R-:W2:Y:S01]  /*1520*/  LDG.E.128 R76, desc[UR6][R2.64+0x1d000] ;  /* 0x01d00006024c7981 */ /* 0x000ea2000c1e1d00 */
[----:B------:R-:W-:Y:S02]  /*1530*/  SHF.L.U32 R68, R62, 0x10, RZ ;  /* 0x000000103e447819 */ /* 0x000fe400000006ff */
[----:B------:R-:W-:-:S02]  /*1540*/  SHF.L.U32 R64, R64, 0x10, RZ ;  /* 0x0000001040407819 */ /* 0x000fc400000006ff */
[----:B------:R-:W-:Y:S01]  /*1550*/  PRMT R62, R62, 0x7632, R62 ;  /* 0x000076323e3e7816 */ /* 0x000fe2000000003e */
[----:B------:R-:W-:Y:S01]  /*1560*/  FFMA.FTZ R61, R80, R61, R69 ;  /* 0x0000003d503d7223 */ /* 0x000fe20000010045 */
[----:B------:R-:W-:Y:S01]  /*1570*/  SHF.L.U32 R71, R71, 0x10, RZ ;  /* 0x0000001047477819 */ /* 0x000fe200000006ff */
[----:B------:R-:W-:Y:S01]  /*1580*/  FFMA.FTZ R105, R86, R64, R95 ;  /* 0x0000004056697223 */ /* 0x000fe2000001005f */
[----:B------:R-:W-:Y:S01]  /*1590*/  SHF.L.U32 R91, R70, 0x10, RZ ;  /* 0x00000010465b7819 */ /* 0x000fe200000006ff */
[--C-:B------:R-:W-:Y:S01]  /*15a0*/  FFMA.FTZ R81, R85, R68, R60.reuse ;  /* 0x0000004455517223 */ /* 0x100fe2000001003c */
[----:B------:R-:W-:Y:S02]  /*15b0*/  IMAD.U32 R69, R62, 0x10000, RZ ;  /* 0x000100003e457824 */ /* 0x000fe400078e00ff */
        /* <DEDUP_REMOVED lines=8> */
[----:B------:R-:W-:Y:S01]  /*1640*/  PRMT R64, R63, 0x7632, R64 ;  /* 0x000076323f407816 */ /* 0x000fe20000000040 */
[----:B------:R-:W-:Y:S01]  /*1650*/  FFMA.FTZ R69, R80, R61, R69 ;  /* 0x0000003d50457223 */ /* 0x000fe20000010045 */
[----:B------:R-:W-:Y:S02]  /*1660*/  SHF.L.U32 R71, R60, 0x10, RZ ;  /* 0x000000103c477819 */ /* 0x000fe400000006ff */
[----:B------:R-:W5:Y:S01]  /*1670*/  LDG.E.128 R60, desc[UR6][R2.64+0x20800] ;  /* 0x02080006023c7981 */ /* 0x000f62000c1e1d00 */
[----:B------:R-:W-:Y:S01]  /*1680*/  FFMA.FTZ R97, R86, R72, R97 ;  /* 0x0000004856617223 */ /* 0x000fe20000010061 */
[----:B------:R-:W-:Y:S02]  /*1690*/  PRMT R65, R65, 0x7632, R65 ;  /* 0x0000763241417816 */ /* 0x000fe40000000041 */
[C---:B------:R-:W-:Y:S01]  /*16a0*/  SHF.L.U32 R91, R73.reuse, 0x10, RZ ;  /* 0x00000010495b7819 */ /* 0x040fe200000006ff */
[----:B------:R-:W-:Y:S01]  /*16b0*/  FFMA.FTZ R71, R0, R71, R97 ;  /* 0x0000004700477223 */ /* 0x000fe20000010061 */
[----:B------:R-:W-:-:S02]  /*16c0*/  PRMT R73, R73, 0x7632, R73 ;  /* 0x0000763249497816 */ /* 0x000fc40000000049 */
        /* <DEDUP_REMOVED lines=8> */
[C---:B------:R-:W-:Y:S02]  /*1750*/  SHF.L.U32 R70, R74.reuse, 0x10, RZ ;  /* 0x000000104a467819 */ /* 0x040fe400000006ff */
[----:B------:R-:W-:Y:S01]  /*1760*/  PRMT R74, R74, 0x7632, R74 ;  /* 0x000076324a4a7816 */ /* 0x000fe2000000004a */
[----:B------:R-:W-:Y:S01]  /*1770*/  FFMA.FTZ R81, R88, R81, R69 ;  /* 0x0000005158517223 */ /* 0x000fe20000010045 */
[----:B------:R-:W-:-:S02]  /*1780*/  IMAD.U32 R65, R66, 0x10000, RZ ;  /* 0x0001000042417824 */ /* 0x000fc400078e00ff */
[C---:B------:R-:W-:Y:S01]  /*1790*/  FFMA.FTZ R69, R85.reuse, R64, R68 ;  /* 0x0000004055457223 */ /* 0x040fe20000010044 */
[----:B------:R-:W-:Y:S01]  /*17a0*/  FFMA.FTZ R70, R85, R70, R71 ;  /* 0x0000004655467223 */ /* 0x000fe20000010047 */
[----:B---3--:R-:W-:Y:S02]  /*17b0*/  SHF.L.U32 R66, R12, 0x10, RZ ;  /* 0x000000100c427819 */ /* 0x008fe400000006ff */
[----:B------:R-:W-:Y:S02]  /*17c0*/  SHF.L.U32 R71, R74, 0x10, RZ ;  /* 0x000000104a477819 */ /* 0x000fe400000006ff */
[----:B------:R-:W-:Y:S01]  /*17d0*/  PRMT R64, R12, 0x7632, R64 ;  /* 0x000076320c407816 */ /* 0x000fe20000000040 */
[----:B------:R-:W-:Y:S01]  /*17e0*/  FFMA.FTZ R107, R86, R66, R99 ;  /* 0x00000042566b7223 */ /* 0x000fe20000010063 */
[C---:B------:R-:W-:Y:S01]  /*17f0*/  PRMT R72, R67.reuse, 0x7632, R72 ;  /* 0x0000763243487816 */ /* 0x040fe20000000048 */
[C---:B------:R-:W-:Y:S01]  /*1800*/  FFMA.FTZ R91, R82.reuse, R65, R69 ;  /* 0x00000041525b7223 */ /* 0x040fe20000010045 */
[----:B------:R-:W-:Y:S01]  /*1810*/  SHF.L.U32 R73, R67, 0x10, RZ ;  /* 0x0000001043497819 */ /* 0x000fe200000006ff */
[----:B------:R-:W-:Y:S01]  /*1820*/  FFMA.FTZ R12, R82, R71, R70 ;  /* 0x00000047520c7223 */ /* 0x000fe20000010046 */
[----:B------:R-:W-:Y:S01]  /*1830*/  IMAD.U32 R99, R64, 0x10000, RZ ;  /* 0x0001000040637824 */ /* 0x000fe200078e00ff */
[----:B------:R-:W3:Y:S01]  /*1840*/  LDG.E.128 R68, desc[UR6][R2.64+0x1800] ;  /* 0x0018000602447981 */ /* 0x000ee2000c1e1d00 */
[----:B------:R-:W-:-:S03]  /*1850*/  SHF.L.U32 R97, R75, 0x10, RZ ;  /* 0x000000104b617819 */ /* 0x000fc600000006ff */
[----:B------:R-:W3:Y:S01]  /*1860*/  LDG.E.128 R64, desc[UR6][R36.64+0x1800] ;  /* 0x0018000624407981 */ /* 0x000ee2000c1e1d00 */
[----:B------:R-:W-:Y:S02]  /*1870*/  SHF.L.U32 R105, R13, 0x10, RZ ;  /* 0x000000100d697819 */ /* 0x000fe400000006ff */
[----:B------:R-:W-:Y:S01]  /*1880*/  PRMT R75, R75, 0x7632, R75 ;  /* 0x000076324b4b7816 */ /* 0x000fe2000000004b */
[----:B------:R-:W-:Y:S01]  /*1890*/  FFMA.FTZ R99, R0, R99, R107 ;  /* 0x0000006300637223 */ /* 0x000fe2000001006b */
[----:B------:R-:W-:Y:S02]  /*18a0*/  PRMT R13, R13, 0x7632, R13 ;  /* 0x000076320d0d7816 */ /* 0x000fe4000000000d */
[C---:B----4-:R-:W-:Y:S02]  /*18b0*/  PRMT R90, R16.reuse, 0x7632, R90 ;  /* 0x00007632105a7816 */ /* 0x050fe4000000005a */
[----:B------:R-:W-:Y:S01]  /*18c0*/  SHF.L.U32 R92, R16, 0x10, RZ ;  /* 0x00000010105c7819 */ /* 0x000fe200000006ff */
        /* <DEDUP_REMOVED lines=8> */
[C---:B------:R-:W-:Y:S01]  /*1950*/  FFMA.FTZ R91, R88.reuse, R91, R73 ;  /* 0x0000005b585b7223 */ /* 0x040fe20000010049 */
[----:B------:R-:W-:Y:S01]  /*1960*/  FFMA.FTZ R89, R88, R75, R12 ;  /* 0x0000004b58597223 */ /* 0x000fe2000001000c */
[----:B------:R-:W-:Y:S01]  /*1970*/  FFMA.FTZ R74, R87, R16, R74 ;  /* 0x00000010574a7223 */ /* 0x000fe2000001004a */
[----:B------:R-:W-:Y:S01]  /*1980*/  PRMT R12, R14, 0x7632, R12 ;  /* 0x000076320e0c7816 */ /* 0x000fe2000000000c */
[----:B------:R-:W-:Y:S01]  /*1990*/  FFMA.FTZ R97, R0, R13, R97 ;  /* 0x0000000d00617223 */ /* 0x000fe20000010061 */
[C---:B------:R-:W-:Y:S01]  /*19a0*/  SHF.L.U32 R73, R17.reuse, 0x10, RZ ;  /* 0x0000001011497819 */ /* 0x040fe200000006ff */
[----:B------:R-:W-:Y:S01]  /*19b0*/  IMAD.U32 R14, R14, 0x10000, RZ ;  /* 0x000100000e0e7824 */ /* 0x000fe200078e00ff */
[----:B------:R-:W-:-:S02]  /*19c0*/  PRMT R13, R17, 0x7632, R13 ;  /* 0x00007632110d7816 */ /* 0x000fc4000000000d */
[----:B------:R-:W-:Y:S01]  /*19d0*/  PRMT R92, R20, 0x7632, R92 ;  /* 0x00007632145c7816 */ /* 0x000fe2000000005c */
[----:B------:R-:W-:Y:S01]  /*19e0*/  FFMA.FTZ R17, R85, R14, R74 ;  /* 0x0000000e55117223 */ /* 0x000fe2000001004a */
[----:B------:R-:W-:Y:S01]  /*19f0*/  FFMA.FTZ R90, R84, R73, R97 ;  /* 0x00000049545a7223 */ /* 0x000fe20000010061 */
[----:B------:R-:W-:Y:S01]  /*1a00*/  SHF.L.U32 R14, R13, 0x10, RZ ;  /* 0x000000100d0e7819 */ /* 0x000fe200000006ff */
[----:B------:R-:W4:Y:S01]  /*1a10*/  LDG.E.128 R72, desc[UR6][R2.64+0x5000] ;  /* 0x0050000602487981 */ /* 0x000f22000c1e1d00 */
        /* <DEDUP_REMOVED lines=13> */
[C---:B------:R-:W-:Y:S01]  /*1af0*/  FFMA.FTZ R13, R82.reuse, R13, R17 ;  /* 0x0000000d520d7223 */ /* 0x040fe20000010011 */
[----:B------:R-:W-:Y:S01]  /*1b00*/  SHF.L.U32 R15, R15, 0x10, RZ ;  /* 0x000000100f0f7819 */ /* 0x000fe200000006ff */
[----:B------:R-:W-:Y:S01]  /*1b10*/  FFMA.FTZ R83, R82, R83, R97 ;  /* 0x0000005352537223 */ /* 0x000fe20000010061 */
[----:B------:R-:W-:Y:S01]  /*1b20*/  SHF.L.U32 R97, R24, 0x10, RZ ;  /* 0x0000001018617819 */ /* 0x000fe200000006ff */
[----:B------:R-:W-:Y:S01]  /*1b30*/  FFMA.FTZ R101, R86, R12, R101 ;  /* 0x0000000c56657223 */ /* 0x000fe20000010065 */
[C---:B------:R-:W-:Y:S01]  /*1b40*/  SHF.L.U32 R99, R21.reuse, 0x10, RZ ;  /* 0x0000001015637819 */ /* 0x040fe200000006ff */
[----:B------:R-:W-:Y:S01]  /*1b50*/  FFMA.FTZ R17, R80, R15, R13 ;  /* 0x0000000f50117223 */ /* 0x000fe2000001000d */
[----:B------:R-:W-:Y:S01]  /*1b60*/  PRMT R18, R21, 0x7632, R18 ;  /* 0x0000763215127816 */ /* 0x000fe20000000012 */
[----:B------:R-:W4:Y:S01]  /*1b70*/  LDG.E.128 R12, desc[UR6][R2.64+0x8800] ;  /* 0x00880006020c7981 */ /* 0x000f22000c1e1d00 */
[C---:B------:R-:W-:Y:S01]  /*1b80*/  PRMT R24, R25.reuse, 0x7632, R24 ;  /* 0x0000763219187816 */ /* 0x040fe20000000018 */
[----:B------:R-:W-:-:S02]  /*1b90*/  IMAD.U32 R25, R25, 0x10000, RZ ;  /* 0x0001000019197824 */ /* 0x000fc400078e00ff */
[----:B------:R-:W-:Y:S01]  /*1ba0*/  FFMA.FTZ R97, R0, R97, R101 ;  /* 0x0000006100617223 */ /* 0x000fe20000010065 */
[----:B------:R-:W-:Y:S01]  /*1bb0*/  SHF.L.U32 R0, R18, 0x10, RZ ;  /* 0x0000001012007819 */ /* 0x000fe200000006ff */
[C---:B------:R-:W-:Y:S01]  /*1bc0*/  FFMA.FTZ R20, R84.reuse, R99, R105 ;  /* 0x0000006354147223 */ /* 0x040fe20000010069 */
[C---:B------:R-:W-:Y:S01]  /*1bd0*/  SHF.L.U32 R21, R19.reuse, 0x10, RZ ;  /* 0x0000001013157819 */ /* 0x040fe200000006ff */
[----:B------:R-:W-:Y:S01]  /*1be0*/  FFMA.FTZ R25, R84, R25, R97 ;  /* 0x0000001954197223 */ /* 0x000fe20000010061 */
[----:B------:R-:W-:Y:S02]  /*1bf0*/  SHF.L.U32 R86, R24, 0x10, RZ ;  /* 0x0000001018567819 */ /* 0x000fe400000006ff */
        /* <DEDUP_REMOVED lines=13> */
[----:B------:R-:W-:Y:S01]  /*1cd0*/  IMAD.U32 R21, R4, 0x10000, RZ ;  /* 0x0001000004157824 */ /* 0x000fe200078e00ff */
[----:B------:R-:W4:Y:S01]  /*1ce0*/  LDG.E.128 R16, desc[UR6][R2.64+0xc000] ;  /* 0x00c0000602107981 */ /* 0x000f22000c1e1d00 */
[----:B------:R-:W-:-:S02]  /*1cf0*/  PRMT R22, R22, 0x7632, R22 ;  /* 0x0000763216167816 */ /* 0x000fc40000000016 */
[----:B------:R-:W-:Y:S02]  /*1d00*/  PRMT R4, R4, 0x7632, R4 ;  /* 0x0000763204047816 */ /* 0x000fe40000000004 */
[----:B------:R-:W-:Y:S02]  /*1d10*/  PRMT R26, R26, 0x7632, R26 ;  /* 0x000076321a1a7816 */ /* 0x000fe4000000001a */
[----:B------:R-:W-:Y:S01]  /*1d20*/  PRMT R83, R44, 0x7632, R83 ;  /* 0x000076322c537816 */ /* 0x000fe20000000053 */
[----:B------:R-:W-:Y:S01]  /*1d30*/  FFMA.FTZ R24, R0, R21, R103 ;  /* 0x0000001500187223 */ /* 0x000fe20000010067 */
[----:B------:R-:W-:Y:S01]  /*1d40*/  SHF.L.U32 R21, R22, 0x10, RZ ;  /* 0x0000001016157819 */ /* 0x000fe200000006ff */
[----:B------:R-:W-:Y:S01]  /*1d50*/  IMAD.U32 R22, R4, 0x10000, RZ ;  /* 0x0001000004167824 */ /* 0x000fe200078e00ff */
[----:B------:R-:W-:Y:S02]  /*1d60*/  SHF.L.U32 R85, R26, 0x10, RZ ;  /* 0x000000101a557819 */ /* 0x000fe400000006ff */
[----:B------:R-:W-:Y:S01]  /*1d70*/  SHF.L.U32 R83, R83, 0x10, RZ ;  /* 0x0000001053537819 */ /* 0x000fe200000006ff */
[C---:B------:R-:W-:Y:S01]  /*1d80*/  FFMA.FTZ R97, R82.reuse, R21, R97 ;  /* 0x0000001552617223 */ /* 0x040fe20000010061 */
[C---:B------:R-:W-:Y:S01]  /*1d90*/  PRMT R4, R23.reuse, 0x7632, R4 ;  /* 0x0000763217047816 */ /* 0x040fe20000000004 */
[----:B------:R-:W-:Y:S01]  /*1da0*/  FFMA.FTZ R82, R82, R85, R20 ;  /* 0x0000005552527223 */ /* 0x000fe20000010014 */
[----:B------:R-:W-:Y:S01]  /*1db0*/  SHF.L.U32 R25, R23, 0x10, RZ ;  /* 0x0000001017197819 */ /* 0x000fe200000006ff */
[----:B------:R-:W-:-:S02]  /*1dc0*/  FFMA.FTZ R44, R83, R22, R24 ;  /* 0x00000016532c7223 */ /* 0x000fc40000010018 */
[----:B------:R-:W4:Y:S01]  /*1dd0*/  LDG.E.128 R20, desc[UR6][R2.64+0xf800] ;  /* 0x00f8000602147981 */ /* 0x000f22000c1e1d00 */
[----:B------:R-:W-:Y:S01]  /*1de0*/  PRMT R24, R5, 0x7632, R24 ;  /* 0x0000763205187816 */ /* 0x000fe20000000018 */
[----:B------:R-:W-:Y:S01]  /*1df0*/  IMAD.U32 R85, R45, 0x10000, RZ ;  /* 0x000100002d557824 */ /* 0x000fe200078e00ff */
[----:B------:R-:W-:Y:S02]  /*1e00*/  SHF.L.U32 R26, R5, 0x10, RZ ;  /* 0x00000010051a7819 */ /* 0x000fe400000006ff */
[----:B------:R-:W-:Y:S02]  /*1e10*/  PRMT R86, R45, 0x7632, R86 ;  /* 0x000076322d567816 */ /* 0x000fe40000000056 */
[----:B------:R-:W-:Y:S01]  /*1e20*/  SHF.L.U32 R45, R24, 0x10, RZ ;  /* 0x00000010182d7819 */ /* 0x000fe200000006ff */
[----:B------:R-:W-:Y:S01]  /*1e30*/  FFMA.FTZ R101, R85, R26, R44 ;  /* 0x0000001a55657223 */ /* 0x000fe2000001002c */
[----:B------:R-:W-:Y:S02]  /*1e40*/  SHF.L.U32 R86, R86, 0x10, RZ ;  /* 0x0000001056567819 */ /* 0x000fe400000006ff */
[----:B------:R-:W-:-:S02]  /*1e50*/  SHF.L.U32 R5, R27, 0x10, RZ ;  /* 0x000000101b057819 */ /* 0x000fc400000006ff */
        /* <DEDUP_REMOVED lines=10> */
[----:B------:R-:W-:Y:S01]  /*1f00*/  SHF.L.U32 R5, R6, 0x10, RZ ;  /* 0x0000001006057819 */ /* 0x000fe200000006ff */
[----:B------:R-:W-:-:S02]  /*1f10*/  IMAD.U32 R84, R46, 0x10000, RZ ;  /* 0x000100002e547824 */ /* 0x000fc400078e00ff */
[C---:B------:R-:W-:Y:S01]  /*1f20*/  FFMA.FTZ R101, R88.reuse, R101, R25 ;  /* 0x0000006558657223 */ /* 0x040fe20000010019 */
[----:B------:R-:W-:Y:S01]  /*1f30*/  FFMA.FTZ R97, R88, R27, R82 ;  /* 0x0000001b58617223 */ /* 0x000fe20000010052 */
[----:B------:R-:W-:Y:S01]  /*1f40*/  FFMA.FTZ R8, R83, R24, R8 ;  /* 0x0000001853087223 */ /* 0x000fe20000010008 */
[----:B------:R-:W-:Y:S01]  /*1f50*/  PRMT R6, R6, 0x7632, R6 ;  /* 0x0000763206067816 */ /* 0x000fe20000000006 */
[----:B------:R-:W4:Y:S01]  /*1f60*/  LDG.E.128 R24, desc[UR6][R2.64+0x13000] ;  /* 0x0130000602187981 */ /* 0x000f22000c1e1d00 */
[----:B------:R-:W-:Y:S02]  /*1f70*/  PRMT R88, R46, 0x7632, R88 ;  /* 0x000076322e587816 */ /* 0x000fe40000000058 */
[C---:B------:R-:W-:Y:S01]  /*1f80*/  SHF.L.U32 R4, R9.reuse, 0x10, RZ ;  /* 0x0000001009047819 */ /* 0x040fe200000006ff */
        /* <DEDUP_REMOVED lines=15> */
[----:B------:R-:W-:Y:S02]  /*2080*/  SHF.L.U32 R4, R7, 0x10, RZ ;  /* 0x0000001007047819 */ /* 0x000fe400000006ff */
[----:B------:R-:W-:-:S02]  /*2090*/  SHF.L.U32 R5, R10, 0x10, RZ ;  /* 0x000000100a057819 */ /* 0x000fc400000006ff */
[----:B------:R-:W-:Y:S02]  /*20a0*/  SHF.L.U32 R93, R47, 0x10, RZ ;  /* 0x000000102f5d7819 */ /* 0x000fe400000006ff */
[----:B------:R-:W-:Y:S01]  /*20b0*/  PRMT R7, R7, 0x7632, R7 ;  /* 0x0000763207077816 */ /* 0x000fe20000000007 */
[--C-:B------:R-:W-:Y:S01]  /*20c0*/  FFMA.FTZ R46, R83, R8, R28.reuse ;  /* 0x00000008532e7223 */ /* 0x100fe2000001001c */
[----:B------:R-:W-:Y:S01]  /*20d0*/  FFMA.FTZ R10, R88, R5, R9 ;  /* 0x00000005580a7223 */ /* 0x000fe20000010009 */
[----:B------:R-:W-:Y:S01]  /*20e0*/  PRMT R28, R29, 0x7632, R28 ;  /* 0x000076321d1c7816 */ /* 0x000fe2000000001c */
[----:B------:R-:W-:Y:S01]  /*20f0*/  FFMA.FTZ R45, R93, R4, R6 ;  /* 0x000000045d2d7223 */ /* 0x000fe20000010006 */
[----:B------:R-:W-:Y:S01]  /*2100*/  SHF.L.U32 R9, R7, 0x10, RZ ;  /* 0x0000001007097819 */ /* 0x000fe200000006ff */
[----:B------:R-:W-:Y:S01]  /*2110*/  IMAD.U32 R44, R29, 0x10000, RZ ;  /* 0x000100001d2c7824 */ /* 0x000fe200078e00ff */
[----:B------:R-:W-:Y:S01]  /*2120*/  PRMT R90, R47, 0x7632, R90 ;  /* 0x000076322f5a7816 */ /* 0x000fe2000000005a */
[----:B------:R-:W4:Y:S01]  /*2130*/  LDG.E.128 R4, desc[UR6][R2.64+0x16800] ;  /* 0x0168000602047981 */ /* 0x000f22000c1e1d00 */
[----:B------:R-:W-:Y:S01]  /*2140*/  IMAD.U32 R29, R28, 0x10000, RZ ;  /* 0x000100001c1d7824 */ /* 0x000fe200078e00ff */
[----:B------:R-:W-:Y:S01]  /*2150*/  SHF.L.U32 R8, R11, 0x10, RZ ;  /* 0x000000100b087819 */ /* 0x000fe200000006ff */
[----:B------:R-:W-:Y:S01]  /*2160*/  FFMA.FTZ R47, R85, R44, R46 ;  /* 0x0000002c552f7223 */ /* 0x000fe2000001002e */
[----:B------:R-:W-:-:S02]  /*2170*/  SHF.L.U32 R90, R90, 0x10, RZ ;  /* 0x000000105a5a7819 */ /* 0x000fc400000006ff */
[C---:B------:R-:W-:Y:S02]  /*2180*/  PRMT R28, R32.reuse, 0x7632, R28 ;  /* 0x00007632201c7816 */ /* 0x040fe4000000001c */
[----:B------:R-:W-:Y:S02]  /*2190*/  PRMT R11, R11, 0x7632, R11 ;  /* 0x000076320b0b7816 */ /* 0x000fe4000000000b */
[----:B------:R-:W-:Y:S01]  /*21a0*/  SHF.L.U32 R32, R32, 0x10, RZ ;  /* 0x0000001020207819 */ /* 0x000fe200000006ff */
[----:B------:R-:W-:Y:S01]  /*21b0*/  FFMA.FTZ R94, R90, R9, R45 ;  /* 0x000000095a5e7223 */ /* 0x000fe2000001002d */
[----:B------:R-:W-:Y:S01]  /*21c0*/  FFMA.FTZ R95, R86, R29, R47 ;  /* 0x0000001d565f7223 */ /* 0x000fe2000001002f */
[----:B------:R-:W-:Y:S01]  /*21d0*/  FFMA.FTZ R45, R93, R8, R10 ;  /* 0x000000085d2d7223 */ /* 0x000fe2000001000a */
[----:B------:R-:W-:Y:S01]  /*21e0*/  SHF.L.U32 R29, R11, 0x10, RZ ;  /* 0x000000100b1d7819 */ /* 0x000fe200000006ff */
[----:B------:R-:W-:Y:S02]  /*21f0*/  IMAD.U32 R28, R28, 0x10000, RZ ;  /* 0x000100001c1c7824 */ /* 0x000fe400078e00ff */
[----:B------:R-:W-:Y:S01]  /*2200*/  FFMA.FTZ R32, R0, R32, R81 ;  /* 0x0000002000207223 */ /* 0x000fe20000010051 */
[----:B------:R-:W4:Y:S01]  /*2210*/  LDG.E.128 R8, desc[UR6][R2.64+0x1a000] ;  /* 0x01a0000602087981 */ /* 0x000f22000c1e1d00 */
[----:B------:R-:W-:-:S02]  /*2220*/  SHF.L.U32 R47, R30, 0x10, RZ ;  /* 0x000000101e2f7819 */ /* 0x000fc400000006ff */
[----:B------:R-:W-:Y:S01]  /*2230*/  FFMA.FTZ R80, R83, R28, R32 ;  /* 0x0000001c53507223 */ /* 0x000fe20000010020 */
[----:B------:R-:W-:Y:S02]  /*2240*/  PRMT R30, R30, 0x7632, R30 ;  /* 0x000076321e1e7816 */ /* 0x000fe4000000001e */
[C---:B------:R-:W-:Y:S02]  /*2250*/  PRMT R28, R33.reuse, 0x7632, R28 ;  /* 0x00007632211c7816 */ /* 0x040fe4000000001c */
[----:B------:R-:W-:Y:S01]  /*2260*/  SHF.L.U32 R46, R33, 0x10, RZ ;  /* 0x00000010212e7819 */ /* 0x000fe200000006ff */
[----:B------:R-:W-:Y:S01]  /*2270*/  FFMA.FTZ R92, R90, R29, R45 ;  /* 0x0000001d5a5c7223 */ /* 0x000fe2000001002d */
[----:B------:R-:W-:Y:S01]  /*2280*/  SHF.L.U32 R29, R30, 0x10, RZ ;  /* 0x000000101e1d7819 */ /* 0x000fe200000006ff */
[----:B------:R-:W-:Y:S01]  /*2290*/  FFMA.FTZ R47, R84, R47, R95 ;  /* 0x0000002f542f7223 */ /* 0x000fe2000001005f */
[C---:B------:R-:W-:Y:S02]  /*22a0*/  PRMT R32, R31.reuse, 0x7632, R32 ;  /* 0x000076321f207816 */ /* 0x040fe40000000020 */
[----:B------:R-:W-:Y:S01]  /*22b0*/  SHF.L.U32 R44, R31, 0x10, RZ ;  /* 0x000000101f2c7819 */ /* 0x000fe200000006ff */
[----:B------:R-:W-:-:S02]  /*22c0*/  IMAD.U32 R31, R28, 0x10000, RZ ;  /* 0x000100001c1f7824 */ /* 0x000fc400078e00ff */
[----:B------:R-:W-:Y:S01]  /*22d0*/  FFMA.FTZ R33, R85, R46, R80 ;  /* 0x0000002e55217223 */ /* 0x000fe20000010050 */
[----:B------:R-:W-:Y:S01]  /*22e0*/  FFMA.FTZ R46, R88, R29, R47 ;  /* 0x0000001d582e7223 */ /* 0x000fe2000001002f */
[C---:B------:R-:W-:Y:S02]  /*22f0*/  PRMT R45, R40.reuse, 0x7632, R45 ;  /* 0x00007632282d7816 */ /* 0x040fe4000000002d */
[----:B------:R-:W-:Y:S01]  /*2300*/  SHF.L.U32 R40, R40, 0x10, RZ ;  /* 0x0000001028287819 */ /* 0x000fe200000006ff */
[----:B------:R-:W-:Y:S02]  /*2310*/  FFMA.FTZ R47, R86, R31, R33 ;  /* 0x0000001f562f7223 */ /* 0x000fe40000010021 */
[----:B------:R-:W4:Y:S01]  /*2320*/  LDG.E.128 R28, desc[UR6][R2.64+0x1d800] ;  /* 0x01d80006021c7981 */ /* 0x000f22000c1e1d00 */
        /* <DEDUP_REMOVED lines=14> */
[----:B------:R-:W-:-:S02]  /*2410*/  IMAD.U32 R35, R44, 0x10000, RZ ;  /* 0x000100002c237824 */ /* 0x000fc400078e00ff */
[----:B------:R-:W-:Y:S01]  /*2420*/  FFMA.FTZ R41, R85, R46, R80 ;  /* 0x0000002e55297223 */ /* 0x000fe20000010050 */
[----:B------:R-:W-:Y:S01]  /*2430*/  FFMA.FTZ R96, R90, R33, R45 ;  /* 0x000000215a607223 */ /* 0x000fe2000001002d */
[----:B------:R-:W-:Y:S01]  /*2440*/  SHF.L.U32 R81, R34, 0x10, RZ ;  /* 0x0000001022517819 */ /* 0x000fe200000006ff */
[----:B------:R-:W-:Y:S01]  /*2450*/  FFMA.FTZ R33, R93, R32, R40 ;  /* 0x000000205d217223 */ /* 0x000fe20000010028 */
[----:B------:R-:W-:Y:S01]  /*2460*/  FFMA.FTZ R41, R86, R35, R41 ;  /* 0x0000002356297223 */ /* 0x000fe20000010029 */
[----:B------:R-:W-:Y:S02]  /*2470*/  SHF.L.U32 R35, R42, 0x10, RZ ;  /* 0x000000102a237819 */ /* 0x000fe400000006ff */
[----:B------:R-:W-:Y:S01]  /*2480*/  SHF.L.U32 R32, R48, 0x10, RZ ;  /* 0x0000001030207819 */ /* 0x000fe200000006ff */
[----:B------:R-:W-:Y:S01]  /*2490*/  FFMA.FTZ R81, R90, R81, R33 ;  /* 0x000000515a517223 */ /* 0x000fe20000010021 */
[----:B------:R-:W-:Y:S01]  /*24a0*/  PRMT R42, R42, 0x7632, R42 ;  /* 0x000076322a2a7816 */ /* 0x000fe2000000002a */
[----:B------:R-:W-:Y:S01]  /*24b0*/  FFMA.FTZ R45, R84, R35, R41 ;  /* 0x00000023542d7223 */ /* 0x000fe20000010029 */
[----:B------:R-:W-:Y:S01]  /*24c0*/  PRMT R48, R48, 0x7632, R48 ;  /* 0x0000763230307816 */ /* 0x000fe20000000030 */
[----:B------:R-:W-:Y:S01]  /*24d0*/  FFMA.FTZ R40, R0, R32, R89 ;  /* 0x0000002000287223 */ /* 0x000fe20000010059 */
[C---:B------:R-:W-:Y:S01]  /*24e0*/  PRMT R44, R52.reuse, 0x7632, R44 ;  /* 0x00007632342c7816 */ /* 0x040fe2000000002c */
[----:B------:R-:W4:Y:S01]  /*24f0*/  LDG.E.128 R32, desc[UR6][R2.64+0x21000] ;  /* 0x0210000602207981 */ /* 0x000f22000c1e1d00 */
        /* <DEDUP_REMOVED lines=8> */
[----:B------:R-:W-:Y:S02]  /*2580*/  IMAD.U32 R40, R43, 0x10000, RZ ;  /* 0x000100002b287824 */ /* 0x000fe400078e00ff */
[----:B------:R-:W-:Y:S01]  /*2590*/  FFMA.FTZ R41, R83, R46, R80 ;  /* 0x0000002e53297223 */ /* 0x000fe20000010050 */
[----:B------:R-:W-:Y:S01]  /*25a0*/  SHF.L.U32 R44, R49, 0x10, RZ ;  /* 0x00000010312c7819 */ /* 0x000fe200000006ff */
[----:B------:R-:W-:Y:S02]  /*25b0*/  FFMA.FTZ R89, R93, R40, R42 ;  /* 0x000000285d597223 */ /* 0x000fe4000001002a */
[----:B------:R-:W-:Y:S01]  /*25c0*/  FFMA.FTZ R52, R85, R52, R41 ;  /* 0x0000003455347223 */ /* 0x000fe20000010029 */
[----:B------:R-:W-:-:S02]  /*25d0*/  PRMT R43, R43, 0x7632, R43 ;  /* 0x000076322b2b7816 */ /* 0x000fc4000000002b */
[----:B------:R-:W-:Y:S02]  /*25e0*/  PRMT R40, R49, 0x7632, R40 ;  /* 0x0000763231287816 */ /* 0x000fe40000000028 */
[----:B------:R-:W-:Y:S01]  /*25f0*/  PRMT R41, R53, 0x7632, R41 ;  /* 0x0000763235297816 */ /* 0x000fe20000000029 */
[----:B------:R-:W-:Y:S01]  /*2600*/  FFMA.FTZ R91, R85, R44, R48 ;  /* 0x0000002c555b7223 */ /* 0x000fe20000010030 */
[----:B------:R-:W-:Y:S01]  /*2610*/  SHF.L.U32 R49, R43, 0x10, RZ ;  /* 0x000000102b317819 */ /* 0x000fe200000006ff */
[----:B------:R-:W4:Y:S01]  /*2620*/  LDG.E.128 R44, desc[UR6][R2.64+0x2000] ;  /* 0x00200006022c7981 */ /* 0x000f22000c1e1d00 */
[----:B------:R-:W-:Y:S01]  /*2630*/  IMAD.U32 R53, R40, 0x10000, RZ ;  /* 0x0001000028357824 */ /* 0x000fe200078e00ff */
[----:B------:R-:W-:Y:S02]  /*2640*/  SHF.L.U32 R95, R41, 0x10, RZ ;  /* 0x00000010295f7819 */ /* 0x000fe400000006ff */
[----:B------:R-:W4:Y:S01]  /*2650*/  LDG.E.128 R40, desc[UR6][R36.64+0x2000] ;  /* 0x0020000624287981 */ /* 0x000f22000c1e1d00 */
[----:B------:R-:W-:Y:S01]  /*2660*/  SHF.L.U32 R48, R56, 0x10, RZ ;  /* 0x0000001038307819 */ /* 0x000fe200000006ff */
        /* <DEDUP_REMOVED lines=27> */
[C---:B--2---:R-:W-:Y:S02]  /*2820*/  PRMT R54, R76.reuse, 0x7632, R54 ;  /* 0x000076324c367816 */ /* 0x044fe40000000036 */
[----:B------:R-:W-:Y:S02]  /*2830*/  PRMT R52, R51, 0x7632, R52 ;  /* 0x0000763233347816 */ /* 0x000fe40000000034 */
[----:B------:R-:W-:Y:S01]  /*2840*/  SHF.L.U32 R76, R76, 0x10, RZ ;  /* 0x000000104c4c7819 */ /* 0x000fe200000006ff */
[----:B------:R-:W-:Y:S01]  /*2850*/  FFMA.FTZ R80, R93, R80, R53 ;  /* 0x000000505d507223 */ /* 0x000fe20000010035 */
[----:B------:R-:W-:Y:S01]  /*2860*/  FFMA.FTZ R89, R84, R87, R89 ;  /* 0x0000005754597223 */ /* 0x000fe20000010059 */
[----:B------:R-:W-:Y:S01]  /*2870*/  SHF.L.U32 R53, R52, 0x10, RZ ;  /* 0x0000001034357819 */ /* 0x000fe200000006ff */
[----:B------:R-:W-:Y:S01]  /*2880*/  IMAD.U32 R87, R58, 0x10000, RZ ;  /* 0x000100003a577824 */ /* 0x000fe200078e00ff */
[----:B------:R-:W-:Y:S01]  /*2890*/  SHF.L.U32 R54, R54, 0x10, RZ ;  /* 0x0000001036367819 */ /* 0x000fe200000006ff */
[----:B------:R-:W-:Y:S01]  /*28a0*/  FFMA.FTZ R52, R0, R76, R101 ;  /* 0x0000004c00347223 */ /* 0x000fe20000010065 */
[----:B------:R-:W-:Y:S01]  /*28b0*/  SHF.L.U32 R56, R77, 0x10, RZ ;  /* 0x000000104d387819 */ /* 0x000fe200000006ff */
[--C-:B------:R-:W-:Y:S01]  /*28c0*/  FFMA.FTZ R58, R88, R87, R89.reuse ;  /* 0x00000057583a7223 */ /* 0x100fe20000010059 */
[C---:B-----5:R-:W-:Y:S01]  /*28d0*/  PRMT R89, R60.reuse, 0x7632, R89 ;  /* 0x000076323c597816 */ /* 0x060fe20000000059 */
[----:B------:R-:W-:Y:S01]  /*28e0*/  FFMA.FTZ R98, R83, R54, R52 ;  /* 0x0000003653627223 */ /* 0x000fe20000010034 */
[----:B------:R-:W2:Y:S01]  /*28f0*/  LDG.E.128 R48, desc[UR6][R2.64+0x5800] ;  /* 0x0058000602307981 */ /* 0x000ea2000c1e1d00 */
[----:B------:R-:W-:-:S02]  /*2900*/  SHF.L.U32 R60, R60, 0x10, RZ ;  /* 0x000000103c3c7819 */ /* 0x000fc400000006ff */
        /* <DEDUP_REMOVED lines=10> */
[----:B------:R-:W-:Y:S01]  /*29b0*/  FFMA.FTZ R100, R83, R98, R60 ;  /* 0x0000006253647223 */ /* 0x000fe2000001003c */
[----:B------:R-:W-:Y:S01]  /*29c0*/  FFMA.FTZ R80, R90, R55, R80 ;  /* 0x000000375a507223 */ /* 0x000fe20000010050 */
[C---:B------:R-:W-:Y:S01]  /*29d0*/  PRMT R58, R61.reuse, 0x7632, R58 ;  /* 0x000076323d3a7816 */ /* 0x040fe2000000003a */
[----:B------:R-:W5:Y:S01]  /*29e0*/  LDG.E.128 R52, desc[UR6][R2.64+0x9000] ;  /* 0x0090000602347981 */ /* 0x000f62000c1e1d00 */
        /* <DEDUP_REMOVED lines=14> */
[----:B------:R-:W5:Y:S01]  /*2ad0*/  LDG.E.128 R56, desc[UR6][R2.64+0xc800] ;  /* 0x00c8000602387981 */ /* 0x000f62000c1e1d00 */
[----:B------:R-:W-:Y:S01]  /*2ae0*/  FFMA.FTZ R83, R84, R83, R85 ;  /* 0x0000005354537223 */ /* 0x000fe20000010055 */
[----:B------:R-:W-:Y:S01]  /*2af0*/  FFMA.FTZ R62, R88, R61, R87 ;  /* 0x0000003d583e7223 */ /* 0x000fe20000010057 */
[----:B------:R-:W-:Y:S02]  /*2b00*/  SHF.L.U32 R79, R79, 0x10, RZ ;  /* 0x000000104f4f7819 */ /* 0x000fe400000006ff */
[C---:B---3--:R-:W-:Y:S02]  /*2b10*/  PRMT R61, R68.reuse, 0x7632, R61 ;  /* 0x00007632443d7816 */ /* 0x048fe4000000003d */
[----:B------:R-:W-:Y:S02]  /*2b20*/  SHF.L.U32 R86, R68, 0x10, RZ ;  /* 0x0000001044567819 */ /* 0x000fe400000006ff */
        /* <DEDUP_REMOVED lines=9> */
[C---:B------:R-:W-:Y:S01]  /*2bc0*/  PRMT R79, R69.reuse, 0x7632, R79 ;  /* 0x00007632454f7816 */ /* 0x040fe2000000004f */
[----:B------:R-:W-:Y:S01]  /*2bd0*/  FFMA.FTZ R89, R84, R61, R83 ;  /* 0x0000003d54597223 */ /* 0x000fe20000010053 */
[----:B------:R-:W-:-:S02]  /*2be0*/  SHF.L.U32 R87, R69, 0x10, RZ ;  /* 0x0000001045577819 */ /* 0x000fc400000006ff */
[C---:B------:R-:W-:Y:S02]  /*2bf0*/  PRMT R83, R65.reuse, 0x7632, R83 ;  /* 0x0000763241537816 */ /* 0x040fe40000000053 */
[----:B------:R-:W-:Y:S01]  /*2c00*/  SHF.L.U32 R88, R65, 0x10, RZ ;  /* 0x0000001041587819 */ /* 0x000fe200000006ff */
[----:B------:R-:W-:Y:S01]  /*2c10*/  FFMA.FTZ R98, R93, R60, R62 ;  /* 0x0000003c5d627223 */ /* 0x000fe2000001003e */
[----:B------:R-:W-:Y:S01]  /*2c20*/  SHF.L.U32 R65, R78, 0x10, RZ ;  /* 0x000000104e417819 */ /* 0x000fe200000006ff */
[----:B------:R-:W3:Y:S01]  /*2c30*/  LDG.E.128 R60, desc[UR6][R2.64+0x10000] ;  /* 0x01000006023c7981 */ /* 0x000ee2000c1e1d00 */
[----:B------:R-:W-:Y:S01]  /*2c40*/  SHF.L.U32 R69, R64, 0x10, RZ ;  /* 0x0000001040457819 */ /* 0x000fe200000006ff */
[----:B------:R-:W-:Y:S01]  /*2c50*/  IMAD.U32 R64, R79, 0x10000, RZ ;  /* 0x000100004f407824 */ /* 0x000fe200078e00ff */
[----:B------:R-:W-:Y:S01]  /*2c60*/  SHF.L.U32 R83, R83, 0x10, RZ ;  /* 0x0000001053537819 */ /* 0x000fe200000006ff */
[----:B------:R-:W-:Y:S01]  /*2c70*/  FFMA.FTZ R78, R88, R87, R89 ;  /* 0x00000057584e7223 */ /* 0x000fe20000010059 */
[C---:B------:R-:W-:Y:S01]  /*2c80*/  FFMA.FTZ R98, R90.reuse, R65, R98 ;  /* 0x000000415a627223 */ /* 0x040fe20000010062 */
[----:B------:R-:W-:Y:S01]  /*2c90*/  FFMA.FTZ R94, R90, R69, R68 ;  /* 0x000000455a5e7223 */ /* 0x000fe20000010044 */
[----:B------:R-:W-:Y:S01]  /*2ca0*/  SHF.L.U32 R65, R70, 0x10, RZ ;  /* 0x0000001046417819 */ /* 0x000fe200000006ff */
[----:B------:R-:W-:Y:S01]  /*2cb0*/  FFMA.FTZ R69, R83, R64, R78 ;  /* 0x0000004053457223 */ /* 0x000fe2000001004e */
[----:B------:R-:W-:Y:S01]  /*2cc0*/  SHF.L.U32 R86, R66, 0x10, RZ ;  /* 0x0000001042567819 */ /* 0x000fe200000006ff */
[----:B------:R-:W-:Y:S01]  /*2cd0*/  IMAD.U32 R0, R0, 0x10000, RZ ;  /* 0x0001000000007824 */ /* 0x000fe200078e00ff */
[C---:B----4-:R-:W-:Y:S01]  /*2ce0*/  PRMT R64, R72.reuse, 0x7632, R64 ;  /* 0x0000763248407816 */ /* 0x050fe20000000040 */
[----:B------:R-:W-:-:S02]  /*2cf0*/  IMAD.U32 R72, R72, 0x10000, RZ ;  /* 0x0001000048487824 */ /* 0x000fc400078e00ff */
[----:B------:R-:W-:Y:S01]  /*2d00*/  FFMA.FTZ R68, R86, R65, R69 ;  /* 0x0000004156447223 */ /* 0x000fe20000010045 */
[----:B------:R-:W-:Y:S01]  /*2d10*/  FFMA.FTZ R100, R90, R0, R77 ;  /* 0x000000005a647223 */ /* 0x000fe2000001004d */
[----:B------:R-:W-:Y:S01]  /*2d20*/  SHF.L.U32 R69, R64, 0x10, RZ ;  /* 0x0000001040457819 */ /* 0x000fe200000006ff */
[----:B------:R-:W-:Y:S01]  /*2d30*/  FFMA.FTZ R77, R85, R72, R92 ;  /* 0x00000048554d7223 */ /* 0x000fe2000001005c */
[----:B------:R-:W-:Y:S02]  /*2d40*/  PRMT R89, R66, 0x7632, R89 ;  /* 0x0000763242597816 */ /* 0x000fe40000000059 */
[C---:B------:R-:W-:Y:S02]  /*2d50*/  PRMT R87, R67.reuse, 0x7632, R87 ;  /* 0x0000763243577816 */ /* 0x040fe40000000057 */
[----:B------:R-:W-:Y:S02]  /*2d60*/  SHF.L.U32 R0, R67, 0x10, RZ ;  /* 0x0000001043007819 */ /* 0x000fe400000006ff */
[C---:B------:R-:W-:Y:S01]  /*2d70*/  PRMT R72, R73.reuse, 0x7632, R72 ;  /* 0x0000763249487816 */ /* 0x040fe20000000048 */
[----:B------:R-:W4:Y:S01]  /*2d80*/  LDG.E.128 R64, desc[UR6][R2.64+0x13800] ;  /* 0x0138000602407981 */ /* 0x000f22000c1e1d00 */
[----:B------:R-:W-:Y:S01]  /*2d90*/  SHF.L.U32 R73, R73, 0x10, RZ ;  /* 0x0000001049497819 */ /* 0x000fe200000006ff */
        /* <DEDUP_REMOVED lines=10> */
[----:B------:R-:W-:Y:S01]  /*2e40*/  IMAD.U32 R73, R74, 0x10000, RZ ;  /* 0x000100004a497824 */ /* 0x000fe200078e00ff */
[----:B------:R-:W-:Y:S02]  /*2e50*/  SHF.L.U32 R78, R12, 0x10, RZ ;  /* 0x000000100c4e7819 */ /* 0x000fe400000006ff */
[----:B------:R-:W-:-:S02]  /*2e60*/  PRMT R74, R74, 0x7632, R74 ;  /* 0x000076324a4a7816 */ /* 0x000fc4000000004a */
[----:B------:R-:W-:Y:S01]  /*2e70*/  PRMT R70, R12, 0x7632, R70 ;  /* 0x000076320c467816 */ /* 0x000fe20000000046 */
[----:B------:R-:W-:Y:S01]  /*2e80*/  FFMA.FTZ R12, R0, R71, R69 ;  /* 0x00000047000c7223 */ /* 0x000fe20000010045 */
[----:B------:R-:W-:Y:S01]  /*2e90*/  FFMA.FTZ R68, R86, R73, R77 ;  /* 0x0000004956447223 */ /* 0x000fe2000001004d */
[----:B------:R-:W-:Y:S01]  /*2ea0*/  SHF.L.U32 R74, R74, 0x10, RZ ;  /* 0x000000104a4a7819 */ /* 0x000fe200000006ff */
[----:B------:R-:W-:Y:S01]  /*2eb0*/  FFMA.FTZ R71, R85, R78, R96 ;  /* 0x0000004e55477223 */ /* 0x000fe20000010060 */
[----:B------:R-:W-:Y:S02]  /*2ec0*/  SHF.L.U32 R69, R70, 0x10, RZ ;  /* 0x0000001046457819 */ /* 0x000fe400000006ff */
[C---:B------:R-:W-:Y:S01]  /*2ed0*/  PRMT R73, R75.reuse, 0x7632, R73 ;  /* 0x000076324b497816 */ /* 0x040fe20000000049 */
[----:B------:R-:W-:Y:S02]  /*2ee0*/  IMAD.U32 R75, R75, 0x10000, RZ ;  /* 0x000100004b4b7824 */ /* 0x000fe400078e00ff */
[----:B------:R-:W-:Y:S01]  /*2ef0*/  FFMA.FTZ R77, R89, R74, R68 ;  /* 0x0000004a594d7223 */ /* 0x000fe20000010044 */
[----:B------:R-:W-:Y:S01]  /*2f00*/  FFMA.FTZ R79, R84, R69, R71 ;  /* 0x00000045544f7223 */ /* 0x000fe20000010047 */
[----:B------:R-:W-:Y:S01]  /*2f10*/  SHF.L.U32 R72, R72, 0x10, RZ ;  /* 0x0000001048487819 */ /* 0x000fe200000006ff */
[----:B------:R-:W4:Y:S01]  /*2f20*/  LDG.E.128 R68, desc[UR6][R2.64+0x17000] ;  /* 0x0170000602447981 */ /* 0x000f22000c1e1d00 */
[----:B------:R-:W-:-:S02]  /*2f30*/  SHF.L.U32 R87, R87, 0x10, RZ ;  /* 0x0000001057577819 */ /* 0x000fc400000006ff */
[C---:B------:R-:W-:Y:S02]  /*2f40*/  PRMT R74, R13.reuse, 0x7632, R74 ;  /* 0x000076320d4a7816 */ /* 0x040fe4000000004a */
[----:B------:R-:W-:Y:S01]  /*2f50*/  SHF.L.U32 R13, R13, 0x10, RZ ;  /* 0x000000100d0d7819 */ /* 0x000fe200000006ff */
        /* <DEDUP_REMOVED lines=10> */
[----:B------:R-:W-:Y:S02]  /*3000*/  SHF.L.U32 R81, R17, 0x10, RZ ;  /* 0x0000001011517819 */ /* 0x000fe400000006ff */
[----:B------:R-:W-:Y:S02]  /*3010*/  PRMT R12, R14, 0x7632, R12 ;  /* 0x000076320e0c7816 */ /* 0x000fe4000000000c */
[----:B------:R-:W-:Y:S02]  /*3020*/  SHF.L.U32 R79, R77, 0x10, RZ ;  /* 0x000000104d4f7819 */ /* 0x000fe400000006ff */
[----:B------:R-:W-:Y:S01]  /*3030*/  PRMT R17, R17, 0x7632, R17 ;  /* 0x0000763211117816 */ /* 0x000fe20000000011 */
[----:B------:R-:W-:Y:S01]  /*3040*/  FFMA.FTZ R90, R87, R90, R75 ;  /* 0x0000005a575a7223 */ /* 0x000fe2000001004b */
[----:B------:R-:W-:Y:S01]  /*3050*/  FFMA.FTZ R14, R86, R13, R73 ;  /* 0x0000000d560e7223 */ /* 0x000fe20000010049 */
[----:B------:R-:W-:Y:S01]  /*3060*/  IMAD.U32 R12, R12, 0x10000, RZ ;  /* 0x000100000c0c7824 */ /* 0x000fe200078e00ff */
[----:B------:R-:W4:Y:S01]  /*3070*/  LDG.E.128 R72, desc[UR6][R2.64+0x1a800] ;  /* 0x01a8000602487981 */ /* 0x000f22000c1e1d00 */
[----:B------:R-:W-:Y:S01]  /*3080*/  SHF.L.U32 R92, R17, 0x10, RZ ;  /* 0x00000010115c7819 */ /* 0x000fe200000006ff */
[----:B------:R-:W-:Y:S01]  /*3090*/  FFMA.FTZ R79, R84, R79, R91 ;  /* 0x0000004f544f7223 */ /* 0x000fe2000001005b */
[----:B------:R-:W-:-:S02]  /*30a0*/  SHF.L.U32 R17, R20, 0x10, RZ ;  /* 0x0000001014117819 */ /* 0x000fc400000006ff */
[----:B------:R-:W-:Y:S02]  /*30b0*/  PRMT R20, R20, 0x7632, R20 ;  /* 0x0000763214147816 */ /* 0x000fe40000000014 */
[----:B------:R-:W-:Y:S01]  /*30c0*/  SHF.L.U32 R13, R15, 0x10, RZ ;  /* 0x000000100f0d7819 */ /* 0x000fe200000006ff */
[----:B------:R-:W-:Y:S01]  /*30d0*/  FFMA.FTZ R77, R89, R12, R14 ;  /* 0x0000000c594d7223 */ /* 0x000fe2000001000e */
[----:B------:R-:W-:Y:S01]  /*30e0*/  PRMT R15, R15, 0x7632, R15 ;  /* 0x000076320f0f7816 */ /* 0x000fe2000000000f */
[----:B------:R-:W-:Y:S01]  /*30f0*/  FFMA.FTZ R102, R88, R81, R79 ;  /* 0x0000005158667223 */ /* 0x000fe2000001004f */
[----:B------:R-:W-:Y:S01]  /*3100*/  SHF.L.U32 R79, R20, 0x10, RZ ;  /* 0x00000010144f7819 */ /* 0x000fe200000006ff */
[----:B------:R-:W-:Y:S01]  /*3110*/  FFMA.FTZ R81, R85, R17, R82 ;  /* 0x0000001155517223 */ /* 0x000fe20000010052 */
[----:B------:R-:W-:Y:S01]  /*3120*/  FFMA.FTZ R78, R0, R13, R77 ;  /* 0x0000000d004e7223 */ /* 0x000fe2000001004d */
[----:B------:R-:W-:Y:S01]  /*3130*/  IMAD.U32 R16, R15, 0x10000, RZ ;  /* 0x000100000f107824 */ /* 0x000fe200078e00ff */
[C---:B------:R-:W-:Y:S01]  /*3140*/  PRMT R20, R21.reuse, 0x7632, R20 ;  /* 0x0000763215147816 */ /* 0x040fe20000000014 */
[----:B------:R-:W4:Y:S01]  /*3150*/  LDG.E.128 R12, desc[UR6][R2.64+0x1e000] ;  /* 0x01e00006020c7981 */ /* 0x000f22000c1e1d00 */
[----:B------:R-:W-:Y:S01]  /*3160*/  SHF.L.U32 R21, R21, 0x10, RZ ;  /* 0x0000001015157819 */ /* 0x000fe200000006ff */
[----:B------:R-:W-:Y:S01]  /*3170*/  FFMA.FTZ R79, R84, R79, R81 ;  /* 0x0000004f544f7223 */ /* 0x000fe20000010051 */
[----:B------:R-:W-:-:S02]  /*3180*/  IMAD.U32 R17, R18, 0x10000, RZ ;  /* 0x0001000012117824 */ /* 0x000fc400078e00ff */
[----:B------:R-:W-:Y:S01]  /*3190*/  FFMA.FTZ R91, R87, R16, R78 ;  /* 0x00000010575b7223 */ /* 0x000fe2000001004e */
        /* <DEDUP_REMOVED lines=9> */
[----:B------:R-:W-:Y:S01]  /*3230*/  IMAD.U32 R21, R19, 0x10000, RZ ;  /* 0x0001000013157824 */ /* 0x000fe200078e00ff */
[C---:B------:R-:W-:Y:S01]  /*3240*/  PRMT R78, R24.reuse, 0x7632, R78 ;  /* 0x00007632184e7816 */ /* 0x040fe2000000004e */
        /* <DEDUP_REMOVED lines=8> */
[----:B------:R-:W4:Y:S01]  /*32d0*/  LDG.E.128 R16, desc[UR6][R2.64+0x21800] ;  /* 0x0218000602107981 */ /* 0x000f22000c1e1d00 */
[--C-:B------:R-:W-:Y:S01]  /*32e0*/  FFMA.FTZ R77, R89, R22, R24.reuse ;  /* 0x00000016594d7223 */ /* 0x100fe20000010018 */
[C---:B------:R-:W-:Y:S01]  /*32f0*/  PRMT R24, R25.reuse, 0x7632, R24 ;  /* 0x0000763219187816 */ /* 0x040fe20000000018 */
[----:B------:R-:W-:Y:S01]  /*3300*/  FFMA.FTZ R79, R84, R79, R81 ;  /* 0x0000004f544f7223 */ /* 0x000fe20000010051 */
[----:B------:R-:W-:Y:S02]  /*3310*/  SHF.L.U32 R25, R25, 0x10, RZ ;  /* 0x0000001019197819 */ /* 0x000fe400000006ff */
[----:B------:R-:W-:-:S03]  /*3320*/  SHF.L.U32 R24, R24, 0x10, RZ ;  /* 0x0000001018187819 */ /* 0x000fc600000006ff */
[----:B------:R-:W-:Y:S01]  /*3330*/  FFMA.FTZ R76, R88, R25, R79 ;  /* 0x00000019584c7223 */ /* 0x000fe2000001004f */
[----:B------:R-:W-:-:S03]  /*3340*/  SHF.L.U32 R25, R26, 0x10, RZ ;  /* 0x000000101a197819 */ /* 0x000fc600000006ff */
[----:B------:R-:W-:Y:S01]  /*3350*/  FFMA.FTZ R93, R83, R24, R76 ;  /* 0x00000018535d7223 */ /* 0x000fe2000001004c */
[----:B------:R-:W-:Y:S02]  /*3360*/  PRMT R26, R26, 0x7632, R26 ;  /* 0x000076321a1a7816 */ /* 0x000fe4000000001a */
[C---:B------:R-:W-:Y:S01]  /*3370*/  PRMT R21, R23.reuse, 0x7632, R21 ;  /* 0x0000763217157816 */ /* 0x040fe20000000015 */
[----:B------:R-:W-:Y:S01]  /*3380*/  FFMA.FTZ R24, R86, R25, R93 ;  /* 0x0000001956187223 */ /* 0x000fe2000001005d */
[----:B------:R-:W-:Y:S02]  /*3390*/  SHF.L.U32 R23, R23, 0x10, RZ ;  /* 0x0000001017177819 */ /* 0x000fe400000006ff */
[C---:B------:R-:W-:Y:S02]  /*33a0*/  PRMT R25, R4.reuse, 0x7632, R25 ;  /* 0x0000763204197816 */ /* 0x040fe40000000019 */
[----:B------:R-:W-:Y:S01]  /*33b0*/  SHF.L.U32 R92, R4, 0x10, RZ ;  /* 0x00000010045c7819 */ /* 0x000fe200000006ff */
[----:B------:R-:W-:Y:S01]  /*33c0*/  IMAD.U32 R26, R26, 0x10000, RZ ;  /* 0x000100001a1a7824 */ /* 0x000fe200078e00ff */
[----:B------:R-:W-:Y:S01]  /*33d0*/  SHF.L.U32 R20, R20, 0x10, RZ ;  /* 0x0000001014147819 */ /* 0x000fe200000006ff */
[----:B------:R-:W-:-:S02]  /*33e0*/  IMAD.U32 R22, R21, 0x10000, RZ ;  /* 0x0001000015167824 */ /* 0x000fc400078e00ff */
        /* <DEDUP_REMOVED lines=8> */
[C---:B------:R-:W-:Y:S01]  /*3470*/  PRMT R4, R27.reuse, 0x7632, R4 ;  /* 0x000076321b047816 */ /* 0x040fe20000000004 */
[----:B------:R-:W-:Y:S01]  /*3480*/  FFMA.FTZ R93, R84, R93, R95 ;  /* 0x0000005d545d7223 */ /* 0x000fe2000001005f */
[----:B------:R-:W4:Y:S01]  /*3490*/  LDG.E.128 R20, desc[UR6][R2.64+0x2800] ;  /* 0x0028000602147981 */ /* 0x000f22000c1e1d00 */
[----:B------:R-:W-:Y:S01]  /*34a0*/  SHF.L.U32 R27, R27, 0x10, RZ ;  /* 0x000000101b1b7819 */ /* 0x000fe200000006ff */
[C---:B------:R-:W-:Y:S01]  /*34b0*/  IMAD.U32 R80, R8.reuse, 0x10000, RZ ;  /* 0x0001000008507824 */ /* 0x040fe200078e00ff */
[----:B------:R-:W-:Y:S01]  /*34c0*/  PRMT R26, R8, 0x7632, R26 ;  /* 0x00007632081a7816 */ /* 0x000fe2000000001a */
[----:B------:R-:W4:Y:S01]  /*34d0*/  LDG.E.128 R76, desc[UR6][R36.64+0x2800] ;  /* 0x00280006244c7981 */ /* 0x000f22000c1e1d00 */
[----:B------:R-:W-:Y:S01]  /*34e0*/  SHF.L.U32 R24, R24, 0x10, RZ ;  /* 0x0000001018187819 */ /* 0x000fe200000006ff */
[----:B------:R-:W-:Y:S01]  /*34f0*/  FFMA.FTZ R8, R88, R5, R93 ;  /* 0x0000000558087223 */ /* 0x000fe2000001005d */
[----:B------:R-:W-:Y:S01]  /*3500*/  FFMA.FTZ R92, R0, R27, R25 ;  /* 0x0000001b005c7223 */ /* 0x000fe20000010019 */
[----:B------:R-:W-:Y:S01]  /*3510*/  SHF.L.U32 R93, R26, 0x10, RZ ;  /* 0x000000101a5d7819 */ /* 0x000fe200000006ff */
        /* <DEDUP_REMOVED lines=8> */
[----:B------:R-:W-:-:S02]  /*35a0*/  FFMA.FTZ R8, R86, R25, R27 ;  /* 0x0000001956087223 */ /* 0x000fc4000001001b */
[----:B------:R-:W-:Y:S01]  /*35b0*/  FFMA.FTZ R100, R88, R9, R93 ;  /* 0x0000000958647223 */ /* 0x000fe2000001005d */
[----:B------:R-:W4:Y:S01]  /*35c0*/  LDG.E.128 R24, desc[UR6][R2.64+0x6000] ;  /* 0x0060000602187981 */ /* 0x000f22000c1e1d00 */
[----:B------:R-:W-:Y:S01]  /*35d0*/  FFMA.FTZ R9, R89, R6, R8 ;  /* 0x0000000659097223 */ /* 0x000fe20000010008 */
[C---:B------:R-:W-:Y:S02]  /*35e0*/  PRMT R6, R28.reuse, 0x7632, R6 ;  /* 0x000076321c067816 */ /* 0x040fe40000000006 */
[----:B------:R-:W-:Y:S02]  /*35f0*/  SHF.L.U32 R28, R28, 0x10, RZ ;  /* 0x000000101c1c7819 */ /* 0x000fe400000006ff */
[----:B------:R-:W-:-:S03]  /*3600*/  SHF.L.U32 R97, R6, 0x10, RZ ;  /* 0x0000001006617819 */ /* 0x000fc600000006ff */
[----:B------:R-:W-:Y:S01]  /*3610*/  FFMA.FTZ R99, R85, R28, R98 ;  /* 0x0000001c55637223 */ /* 0x000fe20000010062 */
[----:B------:R-:W-:Y:S02]  /*3620*/  SHF.L.U32 R80, R80, 0x10, RZ ;  /* 0x0000001050507819 */ /* 0x000fe400000006ff */
[C---:B------:R-:W-:Y:S01]  /*3630*/  PRMT R8, R29.reuse, 0x7632, R8 ;  /* 0x000076321d087816 */ /* 0x040fe20000000008 */
[----:B------:R-:W-:Y:S01]  /*3640*/  FFMA.FTZ R97, R84, R97, R99 ;  /* 0x0000006154617223 */ /* 0x000fe20000010063 */
        /* <DEDUP_REMOVED lines=9> */
[----:B------:R-:W-:Y:S01]  /*36e0*/  FFMA.FTZ R5, R0, R5, R9 ;  /* 0x0000000500057223 */ /* 0x000fe20000010009 */
[----:B------:R-:W-:Y:S01]  /*36f0*/  IMAD.U32 R4, R4, 0x10000, RZ ;  /* 0x0001000004047824 */ /* 0x000fe200078e00ff */
[----:B------:R-:W-:Y:S01]  /*3700*/  SHF.L.U32 R80, R7, 0x10, RZ ;  /* 0x0000001007507819 */ /* 0x000fe200000006ff */
[----:B------:R-:W-:Y:S01]  /*3710*/  FFMA.FTZ R95, R83, R8, R28 ;  /* 0x00000008535f7223 */ /* 0x000fe2000001001c */
[----:B------:R-:W-:Y:S02]  /*3720*/  SHF.L.U32 R10, R10, 0x10, RZ ;  /* 0x000000100a0a7819 */ /* 0x000fe400000006ff */
[C---:B------:R-:W-:Y:S02]  /*3730*/  PRMT R8, R30.reuse, 0x7632, R8 ;  /* 0x000076321e087816 */ /* 0x040fe40000000008 */
[----:B------:R-:W-:Y:S01]  /*3740*/  SHF.L.U32 R93, R30, 0x10, RZ ;  /* 0x000000101e5d7819 */ /* 0x000fe200000006ff */
[C---:B------:R-:W-:Y:S01]  /*3750*/  FFMA.FTZ R92, R87.reuse, R4, R92 ;  /* 0x00000004575c7223 */ /* 0x040fe2000001005c */
[----:B------:R-:W-:Y:S01]  /*3760*/  FFMA.FTZ R80, R87, R80, R5 ;  /* 0x0000005057507223 */ /* 0x000fe20000010005 */
[----:B------:R-:W-:Y:S01]  /*3770*/  FFMA.FTZ R29, R89, R10, R6 ;  /* 0x0000000a591d7223 */ /* 0x000fe20000010006 */
[----:B------:R-:W-:Y:S01]  /*3780*/  IMAD.U32 R9, R11, 0x10000, RZ ;  /* 0x000100000b097824 */ /* 0x000fe200078e00ff */
[----:B------:R-:W-:Y:S01]  /*3790*/  SHF.L.U32 R8, R8, 0x10, RZ ;  /* 0x0000001008087819 */ /* 0x000fe200000006ff */
[----:B------:R-:W4:Y:S01]  /*37a0*/  LDG.E.128 R4, desc[UR6][R2.64+0x9800] ;  /* 0x0098000602047981 */ /* 0x000f22000c1e1d00 */
        /* <DEDUP_REMOVED lines=10> */
[----:B------:R-:W-:Y:S01]  /*3850*/  PRMT R31, R31, 0x7632, R31 ;  /* 0x000076321f1f7816 */ /* 0x000fe2000000001f */
[----:B------:R-:W-:Y:S01]  /*3860*/  FFMA.FTZ R85, R84, R93, R85 ;  /* 0x0000005d54557223 */ /* 0x000fe20000010055 */
[----:B------:R-:W-:Y:S01]  /*3870*/  FFMA.FTZ R29, R0, R9, R29 ;  /* 0x00000009001d7223 */ /* 0x000fe2000001001d */
[----:B------:R-:W-:Y:S02]  /*3880*/  SHF.L.U32 R33, R33, 0x10, RZ ;  /* 0x0000001021217819 */ /* 0x000fe400000006ff */
[----:B------:R-:W-:Y:S02]  /*3890*/  SHF.L.U32 R84, R11, 0x10, RZ ;  /* 0x000000100b547819 */ /* 0x000fe400000006ff */
[----:B------:R-:W-:-:S02]  /*38a0*/  SHF.L.U32 R32, R8, 0x10, RZ ;  /* 0x0000001008207819 */ /* 0x000fc400000006ff */
[----:B------:R-:W4:Y:S01]  /*38b0*/  LDG.E.128 R8, desc[UR6][R2.64+0xd000] ;  /* 0x00d0000602087981 */ /* 0x000f22000c1e1d00 */
[----:B------:R-:W-:Y:S02]  /*38c0*/  IMAD.U32 R30, R31, 0x10000, RZ ;  /* 0x000100001f1e7824 */ /* 0x000fe400078e00ff */
[----:B------:R-:W-:Y:S02]  /*38d0*/  FFMA.FTZ R88, R88, R33, R85 ;  /* 0x0000002158587223 */ /* 0x000fe40000010055 */
[----:B------:R-:W-:Y:S02]  /*38e0*/  FFMA.FTZ R85, R87, R30, R29 ;  /* 0x0000001e57557223 */ /* 0x000fe4000001001d */
[----:B------:R-:W-:Y:S01]  /*38f0*/  FFMA.FTZ R31, R83, R32, R88 ;  /* 0x00000020531f7223 */ /* 0x000fe20000010058 */
[----:B------:R-:W-:Y:S02]  /*3900*/  SHF.L.U32 R30, R44, 0x10, RZ ;  /* 0x000000102c1e7819 */ /* 0x000fe400000006ff */
[----:B------:R-:W-:-:S02]  /*3910*/  SHF.L.U32 R83, R40, 0x10, RZ ;  /* 0x0000001028537819 */ /* 0x000fc400000006ff */
[----:B------:R-:W-:Y:S02]  /*3920*/  PRMT R44, R44, 0x7632, R44 ;  /* 0x000076322c2c7816 */ /* 0x000fe4000000002c */
[----:B------:R-:W-:Y:S01]  /*3930*/  PRMT R88, R40, 0x7632, R88 ;  /* 0x0000763228587816 */ /* 0x000fe20000000058 */
[--C-:B------:R-:W-:Y:S01]  /*3940*/  FFMA.FTZ R84, R87, R84, R28.reuse ;  /* 0x0000005457547223 */ /* 0x100fe2000001001c */
[C---:B------:R-:W-:Y:S01]  /*3950*/  IMAD.U32 R29, R34.reuse, 0x10000, RZ ;  /* 0x00010000221d7824 */ /* 0x040fe200078e00ff */
        /* <DEDUP_REMOVED lines=8> */
[----:B------:R-:W-:-:S02]  /*39e0*/  FFMA.FTZ R33, R88, R33, R93 ;  /* 0x0000002158217223 */ /* 0x000fc4000001005d */
[----:B------:R-:W-:Y:S02]  /*39f0*/  FFMA.FTZ R93, R89, R28, R30 ;  /* 0x0000001c595d7223 */ /* 0x000fe4000001001e */
[----:B------:R-:W-:Y:S02]  /*3a00*/  FFMA.FTZ R34, R86, R29, R33 ;  /* 0x0000001d56227223 */ /* 0x000fe40000010021 */
[----:B------:R-:W4:Y:S01]  /*3a10*/  LDG.E.128 R28, desc[UR6][R2.64+0x10800] ;  /* 0x01080006021c7981 */ /* 0x000f22000c1e1d00 */
[----:B------:R-:W-:Y:S02]  /*3a20*/  PRMT R45, R45, 0x7632, R45 ;  /* 0x000076322d2d7816 */ /* 0x000fe4000000002d */
[----:B------:R-:W-:Y:S02]  /*3a30*/  PRMT R89, R41, 0x7632, R89 ;  /* 0x0000763229597816 */ /* 0x000fe40000000059 */
[----:B--2---:R-:W-:Y:S02]  /*3a40*/  SHF.L.U32 R41, R48, 0x10, RZ ;  /* 0x0000001030297819 */ /* 0x004fe400000006ff */
        /* <DEDUP_REMOVED lines=8> */
[----:B------:R-:W-:-:S02]  /*3ad0*/  SHF.L.U32 R46, R46, 0x10, RZ ;  /* 0x000000102e2e7819 */ /* 0x000fc400000006ff */
[C---:B------:R-:W-:Y:S02]  /*3ae0*/  PRMT R0, R42.reuse, 0x7632, R0 ;  /* 0x000076322a007816 */ /* 0x040fe40000000000 */
[----:B------:R-:W-:Y:S02]  /*3af0*/  SHF.L.U32 R93, R42, 0x10, RZ ;  /* 0x000000102a5d7819 */ /* 0x000fe400000006ff */
[----:B------:R-:W-:Y:S02]  /*3b00*/  PRMT R40, R35, 0x7632, R40 ;  /* 0x0000763223287816 */ /* 0x000fe40000000028 */
[----:B------:R-:W2:Y:S01]  /*3b10*/  LDG.E.128 R32, desc[UR6][R2.64+0x14000] ;  /* 0x0140000602207981 */ /* 0x000ea2000c1e1d00 */
[----:B------:R-:W-:Y:S01]  /*3b20*/  SHF.L.U32 R95, R48, 0x10, RZ ;  /* 0x00000010305f7819 */ /* 0x000fe200000006ff */
[----:B-----5:R-:W-:Y:S01]  /*3b30*/  IMAD.U32 R48, R52, 0x10000, RZ ;  /* 0x0001000034307824 */ /* 0x020fe200078e00ff */
[----:B------:R-:W-:Y:S01]  /*3b40*/  SHF.L.U32 R41, R41, 0x10, RZ ;  /* 0x0000001029297819 */ /* 0x000fe200000006ff */
[----:B------:R-:W-:Y:S01]  /*3b50*/  FFMA.FTZ R45, R93, R46, R44 ;  /* 0x0000002e5d2d7223 */ /* 0x000fe2000001002c */
[----:B------:R-:W-:Y:S01]  /*3b60*/  SHF.L.U32 R0, R0, 0x10, RZ ;  /* 0x0000001000007819 */ /* 0x000fe200000006ff */
[C---:B------:R-:W-:Y:S01]  /*3b70*/  IMAD.U32 R97, R49.reuse, 0x10000, RZ ;  /* 0x0001000031617824 */ /* 0x040fe200078e00ff */
[----:B------:R-:W-:Y:S01]  /*3b80*/  PRMT R52, R52, 0x7632, R52 ;  /* 0x0000763234347816 */ /* 0x000fe20000000034 */
[----:B------:R-:W-:Y:S01]  /*3b90*/  IMAD.U32 R40, R40, 0x10000, RZ ;  /* 0x0001000028287824 */ /* 0x000fe200078e00ff */
[----:B------:R-:W-:Y:S01]  /*3ba0*/  PRMT R49, R49, 0x7632, R49 ;  /* 0x0000763231317816 */ /* 0x000fe20000000031 */
[----:B------:R-:W-:Y:S01]  /*3bb0*/  FFMA.FTZ R95, R88, R95, R99 ;  /* 0x0000005f585f7223 */ /* 0x000fe20000010063 */
[----:B------:R-:W-:Y:S01]  /*3bc0*/  FFMA.FTZ R42, R0, R41, R45 ;  /* 0x00000029002a7223 */ /* 0x000fe2000001002d */
[----:B------:R-:W-:Y:S01]  /*3bd0*/  FFMA.FTZ R98, R87, R40, R98 ;  /* 0x0000002857627223 */ /* 0x000fe20000010062 */
[----:B------:R-:W-:Y:S01]  /*3be0*/  SHF.L.U32 R44, R49, 0x10, RZ ;  /* 0x00000010312c7819 */ /* 0x000fe200000006ff */
[----:B------:R-:W-:Y:S01]  /*3bf0*/  FFMA.FTZ R91, R83, R48, R91 ;  /* 0x00000030535b7223 */ /* 0x000fe2000001005b */
[----:B------:R-:W-:Y:S01]  /*3c00*/  IMAD.U32 R45, R52, 0x10000, RZ ;  /* 0x00010000342d7824 */ /* 0x000fe200078e00ff */
[----:B------:R-:W-:Y:S01]  /*3c10*/  SHF.L.U32 R40, R47, 0x10, RZ ;  /* 0x000000102f287819 */ /* 0x000fe200000006ff */
[----:B------:R-:W-:Y:S01]  /*3c20*/  FFMA.FTZ R46, R86, R97, R95 ;  /* 0x00000061562e7223 */ /* 0x000fe2000001005f */
[----:B------:R-:W-:-:S02]  /*3c30*/  SHF.L.U32 R49, R53, 0x10, RZ ;  /* 0x0000001035317819 */ /* 0x000fc400000006ff */
[C---:B------:R-:W-:Y:S02]  /*3c40*/  SHF.L.U32 R87, R43.reuse, 0x10, RZ ;  /* 0x000000102b577819 */ /* 0x040fe400000006ff */
[----:B------:R-:W-:Y:S02]  /*3c50*/  PRMT R90, R43, 0x7632, R90 ;  /* 0x000076322b5a7816 */ /* 0x000fe4000000005a */
[----:B------:R-:W-:Y:S02]  /*3c60*/  PRMT R47, R47, 0x7632, R47 ;  /* 0x000076322f2f7816 */ /* 0x000fe4000000002f */
[C---:B------:R-:W-:Y:S02]  /*3c70*/  PRMT R52, R51.reuse, 0x7632, R52 ;  /* 0x0000763233347816 */ /* 0x040fe40000000034 */
[----:B------:R-:W-:Y:S02]  /*3c80*/  SHF.L.U32 R48, R51, 0x10, RZ ;  /* 0x0000001033307819 */ /* 0x000fe400000006ff */
        /* <DEDUP_REMOVED lines=27> */
[----:B------:R-:W-:Y:S01]  /*3e40*/  SHF.L.U32 R54, R54, 0x10, RZ ;  /* 0x0000001036367819 */ /* 0x000fe200000006ff */
[----:B------:R-:W-:Y:S01]  /*3e50*/  FFMA.FTZ R94, R89, R94, R96 ;  /* 0x0000005e595e7223 */ /* 0x000fe20000010060 */
[----:B------:R-:W-:Y:S01]  /*3e60*/  SHF.L.U32 R52, R58, 0x10, RZ ;  /* 0x000000103a347819 */ /* 0x000fe200000006ff */
[----:B------:R-:W-:Y:S01]  /*3e70*/  FFMA.FTZ R57, R87, R48, R50 ;  /* 0x0000003057397223 */ /* 0x000fe20000010032 */
[----:B---3--:R-:W-:-:S02]  /*3e80*/  PRMT R58, R60, 0x7632, R58 ;  /* 0x000076323c3a7816 */ /* 0x008fc4000000003a */
[----:B------:R-:W-:Y:S01]  /*3e90*/  SHF.L.U32 R60, R60, 0x10, RZ ;  /* 0x000000103c3c7819 */ /* 0x000fe200000006ff */
[----:B------:R-:W-:Y:S01]  /*3ea0*/  FFMA.FTZ R56, R89, R56, R82 ;  /* 0x0000003859387223 */ /* 0x000fe20000010052 */
[----:B------:R-:W-:Y:S01]  /*3eb0*/  FFMA.FTZ R51, R93, R54, R94 ;  /* 0x000000365d337223 */ /* 0x000fe2000001005e */
[----:B------:R-:W-:Y:S01]  /*3ec0*/  FFMA.FTZ R94, R90, R53, R57 ;  /* 0x000000355a5e7223 */ /* 0x000fe20000010039 */
[----:B------:R-:W-:Y:S02]  /*3ed0*/  IMAD.U32 R49, R49, 0x10000, RZ ;  /* 0x0001000031317824 */ /* 0x000fe400078e00ff */
[----:B------:R-:W-:Y:S01]  /*3ee0*/  FFMA.FTZ R81, R83, R60, R81 ;  /* 0x0000003c53517223 */ /* 0x000fe20000010051 */
[----:B------:R-:W-:Y:S02]  /*3ef0*/  IMAD.U32 R53, R58, 0x10000, RZ ;  /* 0x000100003a357824 */ /* 0x000fe400078e00ff */
[--C-:B------:R-:W-:Y:S01]  /*3f00*/  FFMA.FTZ R97, R93, R52, R56.reuse ;  /* 0x000000345d617223 */ /* 0x100fe20000010038 */
[C---:B------:R-:W-:Y:S01]  /*3f10*/  PRMT R56, R61.reuse, 0x7632, R56 ;  /* 0x000076323d387816 */ /* 0x040fe20000000038 */
[----:B------:R-:W-:Y:S01]  /*3f20*/  FFMA.FTZ R49, R0, R49, R51 ;  /* 0x0000003100317223 */ /* 0x000fe20000010033 */
[----:B------:R-:W-:Y:S01]  /*3f30*/  SHF.L.U32 R61, R61, 0x10, RZ ;  /* 0x000000103d3d7819 */ /* 0x000fe200000006ff */
[----:B------:R-:W-:Y:S01]  /*3f40*/  FFMA.FTZ R81, R88, R53, R81 ;  /* 0x0000003558517223 */ /* 0x000fe20000010051 */
[----:B------:R-:W-:-:S02]  /*3f50*/  SHF.L.U32 R54, R55, 0x10, RZ ;  /* 0x0000001037367819 */ /* 0x000fc400000006ff */
[----:B------:R-:W-:Y:S02]  /*3f60*/  PRMT R58, R58, 0x7632, R58 ;  /* 0x000076323a3a7816 */ /* 0x000fe4000000003a */
[----:B------:R-:W-:Y:S01]  /*3f70*/  PRMT R55, R55, 0x7632, R55 ;  /* 0x0000763237377816 */ /* 0x000fe20000000037 */
[----:B------:R-:W-:Y:S01]  /*3f80*/  FFMA.FTZ R96, R86, R61, R81 ;  /* 0x0000003d56607223 */ /* 0x000fe20000010051 */
[----:B------:R-:W-:Y:S01]  /*3f90*/  SHF.L.U32 R82, R56, 0x10, RZ ;  /* 0x0000001038527819 */ /* 0x000fe200000006ff */
[----:B------:R-:W-:Y:S01]  /*3fa0*/  FFMA.FTZ R54, R87, R54, R49 ;  /* 0x0000003657367223 */ /* 0x000fe20000010031 */
[----:B------:R-:W-:Y:S01]  /*3fb0*/  SHF.L.U32 R57, R58, 0x10, RZ ;  /* 0x000000103a397819 */ /* 0x000fe200000006ff */
[----:B------:R-:W3:Y:S01]  /*3fc0*/  LDG.E.128 R48, desc[UR6][R2.64+0x1e800] ;  /* 0x01e8000602307981 */ /* 0x000ee2000c1e1d00 */
[----:B----4-:R-:W-:Y:S02]  /*3fd0*/  PRMT R61, R64, 0x7632, R61 ;  /* 0x00007632403d7816 */ /* 0x010fe4000000003d */
[----:B------:R-:W-:-:S02]  /*3fe0*/  SHF.L.U32 R55, R55, 0x10, RZ ;  /* 0x0000001037377819 */ /* 0x000fc400000006ff */
[----:B------:R-:W-:Y:S01]  /*3ff0*/  SHF.L.U32 R64, R64, 0x10, RZ ;  /* 0x0000001040407819 */ /* 0x000fe200000006ff */
[----:B------:R-:W-:Y:S01]  /*4000*/  FFMA.FTZ R96, R89, R82, R96 ;  /* 0x0000005259607223 */ /* 0x000fe20000010060 */
[----:B------:R-:W-:Y:S01]  /*4010*/  FFMA.FTZ R60, R0, R57, R97 ;  /* 0x00000039003c7223 */ /* 0x000fe20000010061 */
[----:B------:R-:W-:Y:S01]  /*4020*/  SHF.L.U32 R82, R62, 0x10, RZ ;  /* 0x000000103e527819 */ /* 0x000fe200000006ff */
[----:B------:R-:W-:Y:S01]  /*4030*/  FFMA.FTZ R91, R90, R55, R54 ;  /* 0x000000375a5b7223 */ /* 0x000fe20000010036 */
[----:B------:R-:W-:Y:S02]  /*4040*/  IMAD.U32 R61, R61, 0x10000, RZ ;  /* 0x000100003d3d7824 */ /* 0x000fe400078e00ff */
[----:B------:R-:W-:Y:S01]  /*4050*/  FFMA.FTZ R97, R83, R64, R92 ;  /* 0x0000004053617223 */ /* 0x000fe2000001005c */
[----:B------:R-:W4:Y:S01]  /*4060*/  LDG.E.128 R52, desc[UR6][R2.64+0x22000] ;  /* 0x0220000602347981 */ /* 0x000f22000c1e1d00 */
[----:B------:R-:W-:Y:S01]  /*4070*/  PRMT R62, R62, 0x7632, R62 ;  /* 0x000076323e3e7816 */ /* 0x000fe2000000003e */
[C---:B------:R-:W-:Y:S01]  /*4080*/  IMAD.U32 R58, R59.reuse, 0x10000, RZ ;  /* 0x000100003b3a7824 */ /* 0x040fe200078e00ff */
[----:B------:R-:W-:Y:S01]  /*4090*/  PRMT R56, R59, 0x7632, R56 ;  /* 0x000076323b387816 */ /* 0x000fe20000000038 */
[----:B------:R-:W-:Y:S01]  /*40a0*/  FFMA.FTZ R59, R93, R82, R96 ;  /* 0x000000525d3b7223 */ /* 0x000fe20000010060 */
[----:B------:R-:W-:Y:S01]  /*40b0*/  FFMA.FTZ R99, R88, R61, R97 ;  /* 0x0000003d58637223 */ /* 0x000fe20000010061 */
[----:B------:R-:W-:-:S02]  /*40c0*/  SHF.L.U32 R57, R62, 0x10, RZ ;  /* 0x000000103e397819 */ /* 0x000fc400000006ff */
[C---:B------:R-:W-:Y:S02]  /*40d0*/  PRMT R96, R65.reuse, 0x7632, R96 ;  /* 0x0000763241607816 */ /* 0x040fe40000000060 */
[----:B------:R-:W-:Y:S01]  /*40e0*/  SHF.L.U32 R97, R65, 0x10, RZ ;  /* 0x0000001041617819 */ /* 0x000fe200000006ff */
[----:B------:R-:W-:Y:S01]  /*40f0*/  FFMA.FTZ R81, R87, R58, R60 ;  /* 0x0000003a57517223 */ /* 0x000fe2000001003c */
[----:B------:R-:W-:Y:S02]  /*4100*/  SHF.L.U32 R65, R56, 0x10, RZ ;  /* 0x0000001038417819 */ /* 0x000fe400000006ff */
[C---:B------:R-:W-:Y:S01]  /*4110*/  PRMT R64, R63.reuse, 0x7632, R64 ;  /* 0x000076323f407816 */ /* 0x040fe20000000040 */
[----:B------:R-:W-:Y:S01]  /*4120*/  FFMA.FTZ R92, R0, R57, R59 ;  /* 0x00000039005c7223 */ /* 0x000fe2000001003b */
        /* <DEDUP_REMOVED lines=9> */
[----:B------:R0:W4:Y:S01]  /*41c0*/  LDG.E.128 R60, desc[UR6][R36.64+0x3000] ;  /* 0x00300006243c7981 */ /* 0x000122000c1e1d00 */
[----:B------:R-:W-:-:S02]  /*41d0*/  SHF.L.U32 R82, R68, 0x10, RZ ;  /* 0x0000001044527819 */ /* 0x000fc400000006ff */
[----:B------:R-:W-:Y:S01]  /*41e0*/  PRMT R68, R68, 0x7632, R68 ;  /* 0x0000763244447816 */ /* 0x000fe20000000044 */
[----:B------:R-:W-:Y:S01]  /*41f0*/  FFMA.FTZ R92, R90, R65, R81 ;  /* 0x000000415a5c7223 */ /* 0x000fe20000010051 */
[----:B------:R-:W-:Y:S01]  /*4200*/  FFMA.FTZ R65, R93, R64, R100 ;  /* 0x000000405d417223 */ /* 0x000fe20000010064 */
[----:B------:R-:W-:Y:S01]  /*4210*/  FFMA.FTZ R99, R83, R82, R80 ;  /* 0x0000005253637223 */ /* 0x000fe20000010050 */
[----:B------:R-:W-:Y:S01]  /*4220*/  SHF.L.U32 R81, R68, 0x10, RZ ;  /* 0x0000001044517819 */ /* 0x000fe200000006ff */
[----:B------:R-:W4:Y:S01]  /*4230*/  LDG.E.128 R56, desc[UR6][R2.64+0x3000] ;  /* 0x0030000602387981 */ /* 0x000f22000c1e1d00 */
[----:B0-----:R-:W-:Y:S01]  /*4240*/  IMAD.U32 R37, R66, 0x10000, RZ ;  /* 0x0001000042257824 */ /* 0x001fe200078e00ff */
[----:B------:R-:W-:Y:S02]  /*4250*/  SHF.L.U32 R68, R67, 0x10, RZ ;  /* 0x0000001043447819 */ /* 0x000fe400000006ff */
[----:B------:R-:W-:Y:S01]  /*4260*/  FFMA.FTZ R81, R88, R81, R99 ;  /* 0x0000005158517223 */ /* 0x000fe20000010063 */
[C---:B------:R-:W-:Y:S01]  /*4270*/  SHF.L.U32 R97, R69.reuse, 0x10, RZ ;  /* 0x0000001045617819 */ /* 0x040fe200000006ff */
[----:B------:R-:W-:Y:S01]  /*4280*/  FFMA.FTZ R80, R0, R37, R65 ;  /* 0x0000002500507223 */ /* 0x000fe20000010041 */
[----:B------:R-:W-:-:S02]  /*4290*/  PRMT R37, R69, 0x7632, R37 ;  /* 0x0000763245257816 */ /* 0x000fc40000000025 */
[----:B------:R-:W-:Y:S01]  /*42a0*/  PRMT R36, R67, 0x7632, R36 ;  /* 0x0000763243247816 */ /* 0x000fe20000000024 */
[----:B------:R-:W-:Y:S01]  /*42b0*/  FFMA.FTZ R69, R87, R68, R80 ;  /* 0x0000004457457223 */ /* 0x000fe20000010050 */
[--C-:B------:R-:W-:Y:S01]  /*42c0*/  FFMA.FTZ R80, R86, R97, R81.reuse ;  /* 0x0000006156507223 */ /* 0x100fe20000010051 */
[----:B------:R-:W-:Y:S01]  /*42d0*/  IMAD.U32 R68, R37, 0x10000, RZ ;  /* 0x0001000025447824 */ /* 0x000fe200078e00ff */
[----:B------:R-:W4:Y:S01]  /*42e0*/  LDG.E.128 R64, desc[UR6][R2.64+0x6800] ;  /* 0x0068000602407981 */ /* 0x000f22000c1e1d00 */
[C---:B------:R-:W-:Y:S02]  /*42f0*/  PRMT R81, R72.reuse, 0x7632, R81 ;  /* 0x0000763248517816 */ /* 0x040fe40000000051 */
[----:B------:R-:W-:Y:S02]  /*4300*/  SHF.L.U32 R82, R72, 0x10, RZ ;  /* 0x0000001048527819 */ /* 0x000fe400000006ff */
[----:B------:R-:W-:Y:S01]  /*4310*/  SHF.L.U32 R37, R36, 0x10, RZ ;  /* 0x0000001024257819 */ /* 0x000fe200000006ff */
[----:B------:R-:W-:Y:S01]  /*4320*/  FFMA.FTZ R68, R89, R68, R80 ;  /* 0x0000004459447223 */ /* 0x000fe20000010050 */
[----:B------:R-:W-:Y:S01]  /*4330*/  SHF.L.U32 R72, R70, 0x10, RZ ;  /* 0x0000001046487819 */ /* 0x000fe200000006ff */
[----:B------:R-:W-:-:S02]  /*4340*/  IMAD.U32 R81, R81, 0x10000, RZ ;  /* 0x0001000051517824 */ /* 0x000fc400078e00ff */
[----:B------:R-:W-:Y:S01]  /*4350*/  FFMA.FTZ R97, R83, R82, R84 ;  /* 0x0000005253617223 */ /* 0x000fe20000010054 */
[----:B------:R-:W-:Y:S01]  /*4360*/  FFMA.FTZ R36, R90, R37, R69 ;  /* 0x000000255a247223 */ /* 0x000fe20000010045 */
[----:B------:R-:W-:Y:S01]  /*4370*/  PRMT R70, R70, 0x7632, R70 ;  /* 0x0000763246467816 */ /* 0x000fe20000000046 */
[--C-:B------:R-:W-:Y:S01]  /*4380*/  FFMA.FTZ R69, R93, R72, R68.reuse ;  /* 0x000000485d457223 */ /* 0x100fe20000010044 */
[C---:B------:R-:W-:Y:S01]  /*4390*/  PRMT R68, R73.reuse, 0x7632, R68 ;  /* 0x0000763249447816 */ /* 0x040fe20000000044 */
[----:B------:R-:W-:Y:S01]  /*43a0*/  FFMA.FTZ R81, R88, R81, R97 ;  /* 0x0000005158517223 */ /* 0x000fe20000010061 */
[----:B------:R-:W-:Y:S02]  /*43b0*/  SHF.L.U32 R73, R73, 0x10, RZ ;  /* 0x0000001049497819 */ /* 0x000fe400000006ff */
[----:B------:R-:W-:Y:S02]  /*43c0*/  SHF.L.U32 R37, R70, 0x10, RZ ;  /* 0x0000001046257819 */ /* 0x000fe400000006ff */
[----:B------:R-:W-:-:S02]  /*43d0*/  PRMT R72, R12, 0x7632, R72 ;  /* 0x000076320c487816 */ /* 0x000fc40000000048 */
[----:B------:R-:W-:Y:S01]  /*43e0*/  SHF.L.U32 R80, R12, 0x10, RZ ;  /* 0x000000100c507819 */ /* 0x000fe200000006ff */
[----:B------:R-:W-:Y:S02]  /*43f0*/  IMAD.U32 R68, R68, 0x10000, RZ ;  /* 0x0001000044447824 */ /* 0x000fe400078e00ff */
[----:B------:R-:W-:Y:S01]  /*4400*/  FFMA.FTZ R12, R86, R73, R81 ;  /* 0x00000049560c7223 */ /* 0x000fe20000010051 */
[----:B------:R-:W-:Y:S01]  /*4410*/  FFMA.FTZ R70, R0, R37, R69 ;  /* 0x0000002500467223 */ /* 0x000fe20000010045 */
[----:B------:R-:W-:Y:S01]  /*4420*/  SHF.L.U32 R37, R72, 0x10, RZ ;  /* 0x0000001048257819 */ /* 0x000fe200000006ff */
[----:B------:R-:W-:Y:S01]  /*4430*/  FFMA.FTZ R85, R83, R80, R85 ;  /* 0x0000005053557223 */ /* 0x000fe20000010055 */
[--C-:B------:R-:W-:Y:S01]  /*4440*/  FFMA.FTZ R80, R89, R68, R12.reuse ;  /* 0x0000004459507223 */ /* 0x100fe2000001000c */
[C---:B------:R-:W-:Y:S02]  /*4450*/  PRMT R12, R13.reuse, 0x7632, R12 ;  /* 0x000076320d0c7816 */ /* 0x040fe4000000000c */
[----:B------:R-:W-:Y:S01]  /*4460*/  SHF.L.U32 R13, R13, 0x10, RZ ;  /* 0x000000100d0d7819 */ /* 0x000fe200000006ff */
[----:B------:R-:W-:Y:S01]  /*4470*/  FFMA.FTZ R37, R88, R37, R85 ;  /* 0x0000002558257223 */ /* 0x000fe20000010055 */
[C---:B------:R-:W-:Y:S01]  /*4480*/  SHF.L.U32 R68, R71.reuse, 0x10, RZ ;  /* 0x0000001047447819 */ /* 0x040fe200000006ff */
[----:B------:R-:W-:Y:S01]  /*4490*/  IMAD.U32 R72, R74, 0x10000, RZ ;  /* 0x000100004a487824 */ /* 0x000fe200078e00ff */
[----:B------:R-:W-:Y:S01]  /*44a0*/  SHF.L.U32 R82, R12, 0x10, RZ ;  /* 0x000000100c527819 */ /* 0x000fe200000006ff */
[----:B------:R-:W-:Y:S01]  /*44b0*/  FFMA.FTZ R84, R86, R13, R37 ;  /* 0x0000000d56547223 */ /* 0x000fe20000010025 */
[----:B------:R-:W-:Y:S01]  /*44c0*/  PRMT R12, R71, 0x7632, R12 ;  /* 0x00007632470c7816 */ /* 0x000fe2000000000c */
[----:B------:R-:W-:Y:S01]  /*44d0*/  FFMA.FTZ R13, R87, R68, R70 ;  /* 0x00000044570d7223 */ /* 0x000fe20000010046 */
[----:B------:R-:W-:Y:S01]  /*44e0*/  FFMA.FTZ R81, R93, R72, R80 ;  /* 0x000000485d517223 */ /* 0x000fe20000010050 */
[----:B------:R-:W4:Y:S01]  /*44f0*/  LDG.E.128 R68, desc[UR6][R2.64+0xa000] ;  /* 0x00a0000602447981 */ /* 0x000f22000c1e1d00 */
        /* <DEDUP_REMOVED lines=9> */
[----:B------:R-:W-:Y:S02]  /*4590*/  FFMA.FTZ R16, R0, R73, R81 ;  /* 0x0000004900107223 */ /* 0x000fe40000010051 */
[----:B------:R-:W-:-:S02]  /*45a0*/  FFMA.FTZ R73, R93, R12, R82 ;  /* 0x0000000c5d497223 */ /* 0x000fc40000010052 */
[----:B------:R-:W-:Y:S02]  /*45b0*/  FFMA.FTZ R85, R88, R85, R83 ;  /* 0x0000005558557223 */ /* 0x000fe40000010053 */
[----:B------:R-:W4:Y:S01]  /*45c0*/  LDG.E.128 R80, desc[UR6][R2.64+0xd800] ;  /* 0x00d8000602507981 */ /* 0x000f22000c1e1d00 */
[----:B------:R-:W-:Y:S01]  /*45d0*/  PRMT R14, R14, 0x7632, R14 ;  /* 0x000076320e0e7816 */ /* 0x000fe2000000000e */
[----:B------:R-:W-:Y:S01]  /*45e0*/  FFMA.FTZ R37, R90, R37, R13 ;  /* 0x000000255a257223 */ /* 0x000fe2000001000d */
[C---:B------:R-:W-:Y:S02]  /*45f0*/  PRMT R72, R17.reuse, 0x7632, R72 ;  /* 0x0000763211487816 */ /* 0x040fe40000000048 */
[----:B------:R-:W-:Y:S01]  /*4600*/  SHF.L.U32 R17, R17, 0x10, RZ ;  /* 0x0000001011117819 */ /* 0x000fe200000006ff */
[----:B------:R-:W-:Y:S01]  /*4610*/  IMAD.U32 R12, R75, 0x10000, RZ ;  /* 0x000100004b0c7824 */ /* 0x000fe200078e00ff */
[----:B------:R-:W-:Y:S02]  /*4620*/  SHF.L.U32 R13, R14, 0x10, RZ ;  /* 0x000000100e0d7819 */ /* 0x000fe400000006ff */
[----:B------:R-:W-:Y:S01]  /*4630*/  SHF.L.U32 R72, R72, 0x10, RZ ;  /* 0x0000001048487819 */ /* 0x000fe200000006ff */
[----:B------:R-:W-:Y:S01]  /*4640*/  FFMA.FTZ R86, R86, R17, R85 ;  /* 0x0000001156567223 */ /* 0x000fe20000010055 */
[--C-:B------:R-:W-:Y:S01]  /*4650*/  FFMA.FTZ R17, R87, R12, R16.reuse ;  /* 0x0000000c57117223 */ /* 0x100fe20000010010 */
        /* <DEDUP_REMOVED lines=8> */
[----:B------:R-:W-:Y:S01]  /*46e0*/  IMAD.U32 R76, R13, 0x10000, RZ ;  /* 0x000100000d4c7824 */ /* 0x000fe200078e00ff */
[----:B------:R-:W-:Y:S01]  /*46f0*/  PRMT R16, R15, 0x7632, R16 ;  /* 0x000076320f107816 */ /* 0x000fe20000000010 */
[----:B------:R-:W-:Y:S02]  /*4700*/  FFMA.FTZ R86, R87, R12, R14 ;  /* 0x0000000c57567223 */ /* 0x000fe4000001000e */
[----:B------:R-:W4:Y:S01]  /*4710*/  LDG.E.128 R12, desc[UR6][R2.64+0x11000] ;  /* 0x01100006020c7981 */ /* 0x000f22000c1e1d00 */
[----:B------:R-:W-:Y:S01]  /*4720*/  SHF.L.U32 R20, R18, 0x10, RZ ;  /* 0x0000001012147819 */ /* 0x000fe200000006ff */
[----:B------:R-:W-:Y:S01]  /*4730*/  FFMA.FTZ R95, R85, R74, R95 ;  /* 0x0000004a555f7223 */ /* 0x000fe2000001005f */
[----:B------:R-:W-:-:S02]  /*4740*/  PRMT R75, R75, 0x7632, R75 ;  /* 0x000076324b4b7816 */ /* 0x000fc4000000004b */
[----:B------:R-:W-:Y:S01]  /*4750*/  PRMT R18, R18, 0x7632, R18 ;  /* 0x0000763212127816 */ /* 0x000fe20000000012 */
[----:B------:R-:W-:Y:S01]  /*4760*/  FFMA.FTZ R93, R93, R20, R72 ;  /* 0x000000145d5d7223 */ /* 0x000fe20000010048 */
[----:B------:R-:W-:Y:S01]  /*4770*/  FFMA.FTZ R74, R76, R73, R95 ;  /* 0x000000494c4a7223 */ /* 0x000fe2000001005f */
[----:B------:R-:W-:Y:S02]  /*4780*/  PRMT R84, R77, 0x7632, R84 ;  /* 0x000076324d547816 */ /* 0x000fe40000000054 */
[----:B------:R-:W-:Y:S02]  /*4790*/  SHF.L.U32 R72, R21, 0x10, RZ ;  /* 0x0000001015487819 */ /* 0x000fe400000006ff */
[----:B------:R-:W-:Y:S02]  /*47a0*/  SHF.L.U32 R75, R75, 0x10, RZ ;  /* 0x000000104b4b7819 */ /* 0x000fe400000006ff */
[----:B------:R-:W-:Y:S02]  /*47b0*/  SHF.L.U32 R77, R77, 0x10, RZ ;  /* 0x000000104d4d7819 */ /* 0x000fe400000006ff */
[----:B------:R-:W-:-:S02]  /*47c0*/  SHF.L.U32 R73, R18, 0x10, RZ ;  /* 0x0000001012497819 */ /* 0x000fc400000006ff */
[----:B------:R-:W-:Y:S01]  /*47d0*/  PRMT R20, R21, 0x7632, R20 ;  /* 0x0000763215147816 */ /* 0x000fe20000000014 */
[----:B------:R-:W-:Y:S01]  /*47e0*/  FFMA.FTZ R95, R77, R72, R74 ;  /* 0x000000484d5f7223 */ /* 0x000fe2000001004a */
[----:B------:R-:W-:Y:S01]  /*47f0*/  FFMA.FTZ R88, R90, R75, R17 ;  /* 0x0000004b5a587223 */ /* 0x000fe20000010011 */
[----:B------:R-:W-:Y:S01]  /*4800*/  FFMA.FTZ R18, R0, R73, R93 ;  /* 0x0000004900127223 */ /* 0x000fe2000001005d */
[----:B------:R-:W-:Y:S01]  /*4810*/  SHF.L.U32 R89, R20, 0x10, RZ ;  /* 0x0000001014597819 */ /* 0x000fe200000006ff */
[----:B------:R-:W4:Y:S01]  /*4820*/  LDG.E.128 R72, desc[UR6][R2.64+0x14800] ;  /* 0x0148000602487981 */ /* 0x000f22000c1e1d00 */
[----:B------:R-:W-:Y:S01]  /*4830*/  SHF.L.U32 R84, R84, 0x10, RZ ;  /* 0x0000001054547819 */ /* 0x000fe200000006ff */
[----:B------:R-:W-:Y:S01]  /*4840*/  IMAD.U32 R21, R16, 0x10000, RZ ;  /* 0x0001000010157824 */ /* 0x000fe200078e00ff */
[C---:B------:R-:W-:Y:S01]  /*4850*/  PRMT R20, R24.reuse, 0x7632, R20 ;  /* 0x0000763218147816 */ /* 0x040fe20000000014 */
[----:B------:R-:W-:Y:S01]  /*4860*/  IMAD.U32 R24, R24, 0x10000, RZ ;  /* 0x0001000018187824 */ /* 0x000fe200078e00ff */
        /* <DEDUP_REMOVED lines=10> */
[----:B------:R-:W-:Y:S01]  /*4910*/  FFMA.FTZ R95, R0, R17, R95 ;  /* 0x00000011005f7223 */ /* 0x000fe2000001005f */
[C---:B------:R-:W-:Y:S01]  /*4920*/  PRMT R16, R25.reuse, 0x7632, R16 ;  /* 0x0000763219107816 */ /* 0x040fe20000000010 */
[----:B------:R-:W-:Y:S01]  /*4930*/  FFMA.FTZ R24, R76, R21, R93 ;  /* 0x000000154c187223 */ /* 0x000fe2000001005d */
[----:B------:R-:W-:Y:S02]  /*4940*/  SHF.L.U32 R18, R25, 0x10, RZ ;  /* 0x0000001019127819 */ /* 0x000fe400000006ff */
[----:B------:R-:W-:-:S02]  /*4950*/  SHF.L.U32 R17, R22, 0x10, RZ ;  /* 0x0000001016117819 */ /* 0x000fc400000006ff */
[----:B------:R-:W-:Y:S02]  /*4960*/  SHF.L.U32 R78, R78, 0x10, RZ ;  /* 0x000000104e4e7819 */ /* 0x000fe400000006ff */
[----:B------:R-:W-:Y:S01]  /*4970*/  PRMT R20, R19, 0x7632, R20 ;  /* 0x0000763213147816 */ /* 0x000fe20000000014 */
[----:B------:R-:W-:Y:S01]  /*4980*/  FFMA.FTZ R25, R77, R18, R24 ;  /* 0x000000124d197223 */ /* 0x000fe20000010018 */
[----:B------:R-:W-:Y:S01]  /*4990*/  SHF.L.U32 R19, R16, 0x10, RZ ;  /* 0x0000001010137819 */ /* 0x000fe200000006ff */
[----:B------:R-:W-:Y:S01]  /*49a0*/  FFMA.FTZ R24, R78, R17, R95 ;  /* 0x000000114e187223 */ /* 0x000fe2000001005f */
[C---:B------:R-:W-:Y:S01]  /*49b0*/  PRMT R87, R79.reuse, 0x7632, R87 ;  /* 0x000076324f577816 */ /* 0x040fe20000000057 */
[----:B------:R-:W-:Y:S01]  /*49c0*/  IMAD.U32 R79, R79, 0x10000, RZ ;  /* 0x000100004f4f7824 */ /* 0x000fe200078e00ff */
[C---:B------:R-:W-:Y:S02]  /*49d0*/  SHF.L.U32 R22, R23.reuse, 0x10, RZ ;  /* 0x0000001017167819 */ /* 0x040fe400000006ff */
[----:B------:R-:W-:Y:S01]  /*49e0*/  SHF.L.U32 R21, R26, 0x10, RZ ;  /* 0x000000101a157819 */ /* 0x000fe200000006ff */
[----:B------:R-:W-:Y:S01]  /*49f0*/  FFMA.FTZ R25, R84, R19, R25 ;  /* 0x0000001354197223 */ /* 0x000fe20000010019 */
[----:B------:R-:W-:Y:S01]  /*4a00*/  PRMT R23, R23, 0x7632, R23 ;  /* 0x0000763217177816 */ /* 0x000fe20000000017 */
[----:B------:R-:W4:Y:S01]  /*4a10*/  LDG.E.128 R16, desc[UR6][R2.64+0x18000] ;  /* 0x0180000602107981 */ /* 0x000f22000c1e1d00 */
[----:B------:R-:W-:Y:S01]  /*4a20*/  PRMT R26, R26, 0x7632, R26 ;  /* 0x000076321a1a7816 */ /* 0x000fe2000000001a */
[--C-:B------:R-:W-:Y:S01]  /*4a30*/  FFMA.FTZ R22, R79, R22, R24.reuse ;  /* 0x000000164f167223 */ /* 0x100fe20000010018 */
[C---:B------:R-:W-:Y:S01]  /*4a40*/  PRMT R24, R4.reuse, 0x7632, R24 ;  /* 0x0000763204187816 */ /* 0x040fe20000000018 */
[----:B------:R-:W-:Y:S01]  /*4a50*/  IMAD.U32 R94, R4, 0x10000, RZ ;  /* 0x00010000045e7824 */ /* 0x000fe200078e00ff */
[----:B------:R-:W-:Y:S01]  /*4a60*/  SHF.L.U32 R4, R23, 0x10, RZ ;  /* 0x0000001017047819 */ /* 0x000fe200000006ff */
[----:B------:R-:W-:Y:S01]  /*4a70*/  FFMA.FTZ R25, R0, R21, R25 ;  /* 0x0000001500197223 */ /* 0x000fe20000010019 */
        /* <DEDUP_REMOVED lines=13> */
[C---:B------:R-:W-:Y:S01]  /*4b50*/  PRMT R24, R8.reuse, 0x7632, R24 ;  /* 0x0000763208187816 */ /* 0x040fe20000000018 */
[----:B------:R-:W4:Y:S01]  /*4b60*/  LDG.E.128 R20, desc[UR6][R2.64+0x1b800] ;  /* 0x01b8000602147981 */ /* 0x000f22000c1e1d00 */
[----:B------:R-:W-:Y:S01]  /*4b70*/  SHF.L.U32 R26, R8, 0x10, RZ ;  /* 0x00000010081a7819 */ /* 0x000fe200000006ff */
[----:B------:R-:W-:Y:S01]  /*4b80*/  IMAD.U32 R5, R5, 0x10000, RZ ;  /* 0x0001000005057824 */ /* 0x000fe200078e00ff */
[----:B------:R-:W-:Y:S01]  /*4b90*/  PRMT R4, R27, 0x7632, R4 ;  /* 0x000076321b047816 */ /* 0x000fe20000000004 */
[----:B------:R-:W-:Y:S01]  /*4ba0*/  FFMA.FTZ R27, R77, R98, R100 ;  /* 0x000000624d1b7223 */ /* 0x000fe20000010064 */
[----:B------:R-:W-:Y:S01]  /*4bb0*/  SHF.L.U32 R91, R24, 0x10, RZ ;  /* 0x00000010185b7819 */ /* 0x000fe200000006ff */
[----:B------:R-:W-:Y:S01]  /*4bc0*/  FFMA.FTZ R93, R85, R26, R96 ;  /* 0x0000001a555d7223 */ /* 0x000fe20000010060 */
[C---:B------:R-:W-:Y:S01]  /*4bd0*/  PRMT R8, R6.reuse, 0x7632, R8 ;  /* 0x0000763206087816 */ /* 0x040fe20000000008 */
[C---:B------:R-:W-:Y:S01]  /*4be0*/  IMAD.U32 R24, R9.reuse, 0x10000, RZ ;  /* 0x0001000009187824 */ /* 0x040fe200078e00ff */
        /* <DEDUP_REMOVED lines=13> */
[----:B------:R-:W4:Y:S01]  /*4cc0*/  LDG.E.128 R24, desc[UR6][R2.64+0x1f000] ;  /* 0x01f0000602187981 */ /* 0x000f22000c1e1d00 */
[----:B------:R-:W-:-:S02]  /*4cd0*/  SHF.L.U32 R4, R4, 0x10, RZ ;  /* 0x0000001004047819 */ /* 0x000fc400000006ff */
[----:B------:R-:W-:Y:S01]  /*4ce0*/  PRMT R10, R10, 0x7632, R10 ;  /* 0x000076320a0a7816 */ /* 0x000fe2000000000a */
[----:B------:R-:W-:Y:S01]  /*4cf0*/  FFMA.FTZ R5, R79, R6, R8 ;  /* 0x000000064f057223 */ /* 0x000fe20000010008 */
[----:B------:R-:W-:Y:S02]  /*4d00*/  IMAD.U32 R8, R7, 0x10000, RZ ;  /* 0x0001000007087824 */ /* 0x000fe400078e00ff */
[----:B------:R-:W-:Y:S01]  /*4d10*/  FFMA.FTZ R91, R0, R91, R9 ;  /* 0x0000005b005b7223 */ /* 0x000fe20000010009 */
[----:B------:R-:W-:Y:S01]  /*4d20*/  SHF.L.U32 R7, R10, 0x10, RZ ;  /* 0x000000100a077819 */ /* 0x000fe200000006ff */
[C---:B------:R-:W-:Y:S01]  /*4d30*/  FFMA.FTZ R9, R87.reuse, R4, R94 ;  /* 0x0000000457097223 */ /* 0x040fe2000001005e */
[C---:B------:R-:W-:Y:S02]  /*4d40*/  SHF.L.U32 R6, R28.reuse, 0x10, RZ ;  /* 0x000000101c067819 */ /* 0x040fe400000006ff */
[----:B------:R-:W-:Y:S01]  /*4d50*/  PRMT R4, R28, 0x7632, R4 ;  /* 0x000076321c047816 */ /* 0x000fe20000000004 */
[----:B------:R-:W-:Y:S01]  /*4d60*/  FFMA.FTZ R28, R78, R7, R91 ;  /* 0x000000074e1c7223 */ /* 0x000fe2000001005b */
[----:B------:R-:W-:Y:S01]  /*4d70*/  FFMA.FTZ R8, R87, R8, R5 ;  /* 0x0000000857087223 */ /* 0x000fe20000010005 */
[----:B------:R-:W-:Y:S01]  /*4d80*/  FFMA.FTZ R93, R85, R6, R92 ;  /* 0x00000006555d7223 */ /* 0x000fe2000001005c */
[----:B------:R-:W-:-:S02]  /*4d90*/  SHF.L.U32 R91, R4, 0x10, RZ ;  /* 0x00000010045b7819 */ /* 0x000fc400000006ff */
[----:B------:R0:W4:Y:S01]  /*4da0*/  LDG.E.128 R4, desc[UR6][R2.64+0x22800] ;  /* 0x0228000602047981 */ /* 0x000122000c1e1d00 */
[----:B------:R-:W-:Y:S01]  /*4db0*/  SHF.L.U32 R10, R11, 0x10, RZ ;  /* 0x000000100b0a7819 */ /* 0x000fe200000006ff */
[----:B--2---:R-:W-:Y:S02]  /*4dc0*/  IMAD.U32 R94, R32, 0x10000, RZ ;  /* 0x00010000205e7824 */ /* 0x004fe400078e00ff */
[----:B------:R-:W-:Y:S02]  /*4dd0*/  FFMA.FTZ R92, R76, R91, R93 ;  /* 0x0000005b4c5c7223 */ /* 0x000fe4000001005d */
[----:B------:R-:W-:Y:S01]  /*4de0*/  FFMA.FTZ R28, R79, R10, R28 ;  /* 0x0000000a4f1c7223 */ /* 0x000fe2000001001c */
[----:B------:R-:W-:Y:S02]  /*4df0*/  PRMT R10, R32, 0x7632, R10 ;  /* 0x00007632200a7816 */ /* 0x000fe4000000000a */
[----:B------:R-:W-:Y:S01]  /*4e00*/  SHF.L.U32 R32, R29, 0x10, RZ ;  /* 0x000000101d207819 */ /* 0x000fe200000006ff */
[----:B------:R-:W-:Y:S01]  /*4e10*/  FFMA.FTZ R93, R85, R94, R36 ;  /* 0x0000005e555d7223 */ /* 0x000fe20000010024 */
[----:B------:R-:W-:-:S02]  /*4e20*/  PRMT R29, R29, 0x7632, R29 ;  /* 0x000076321d1d7816 */ /* 0x000fc4000000001d */
[----:B------:R-:W-:Y:S01]  /*4e30*/  SHF.L.U32 R91, R10, 0x10, RZ ;  /* 0x000000100a5b7819 */ /* 0x000fe200000006ff */
[----:B0-----:R-:W-:Y:S01]  /*4e40*/  FFMA.FTZ R3, R77, R32, R92 ;  /* 0x000000204d037223 */ /* 0x001fe2000001005c */
[----:B------:R-:W-:Y:S01]  /*4e50*/  PRMT R11, R11, 0x7632, R11 ;  /* 0x000076320b0b7816 */ /* 0x000fe2000000000b */
        /* <DEDUP_REMOVED lines=12> */
[----:B------:R-:W-:-:S02]  /*4f20*/  PRMT R10, R31, 0x7632, R10 ;  /* 0x000076321f0a7816 */ /* 0x000fc4000000000a */
[----:B------:R-:W-:Y:S01]  /*4f30*/  SHF.L.U32 R28, R31, 0x10, RZ ;  /* 0x000000101f1c7819 */ /* 0x000fe200000006ff */
[----:B------:R-:W-:Y:S01]  /*4f40*/  FFMA.FTZ R29, R0, R3, R29 ;  /* 0x00000003001d7223 */ /* 0x000fe2000001001d */
[C---:B------:R-:W-:Y:S02]  /*4f50*/  PRMT R11, R34.reuse, 0x7632, R11 ;  /* 0x00007632220b7816 */ /* 0x040fe4000000000b */
[----:B------:R-:W-:Y:S01]  /*4f60*/  SHF.L.U32 R31, R34, 0x10, RZ ;  /* 0x00000010221f7819 */ /* 0x000fe200000006ff */
[----:B------:R-:W-:Y:S01]  /*4f70*/  IMAD.U32 R3, R30, 0x10000, RZ ;  /* 0x000100001e037824 */ /* 0x000fe200078e00ff */
[C---:B-----5:R-:W-:Y:S02]  /*4f80*/  PRMT R34, R40.reuse, 0x7632, R34 ;  /* 0x0000763228227816 */ /* 0x060fe40000000022 */
        /* <DEDUP_REMOVED lines=13> */
[----:B------:R-:W-:-:S02]  /*5060*/  IMAD.U32 R29, R29, 0x10000, RZ ;  /* 0x000100001d1d7824 */ /* 0x000fc400078e00ff */
[----:B------:R-:W-:Y:S01]  /*5070*/  FFMA.FTZ R31, R85, R44, R88 ;  /* 0x0000002c551f7223 */ /* 0x000fe20000010058 */
[----:B------:R-:W-:Y:S01]  /*5080*/  FFMA.FTZ R3, R79, R32, R11 ;  /* 0x000000204f037223 */ /* 0x000fe2000001000b */
[----:B------:R-:W-:Y:S01]  /*5090*/  SHF.L.U32 R41, R41, 0x10, RZ ;  /* 0x0000001029297819 */ /* 0x000fe200000006ff */
[----:B------:R-:W-:Y:S01]  /*50a0*/  FFMA.FTZ R11, R77, R34, R36 ;  /* 0x000000224d0b7223 */ /* 0x000fe20000010024 */
[--C-:B------:R-:W-:Y:S01]  /*50b0*/  FFMA.FTZ R34, R76, R29, R31.reuse ;  /* 0x0000001d4c227223 */ /* 0x100fe2000001001f */
[C---:B------:R-:W-:Y:S02]  /*50c0*/  PRMT R31, R45.reuse, 0x7632, R31 ;  /* 0x000076322d1f7816 */ /* 0x040fe4000000001f */
[----:B------:R-:W-:Y:S01]  /*50d0*/  SHF.L.U32 R32, R45, 0x10, RZ ;  /* 0x000000102d207819 */ /* 0x000fe200000006ff */
[--C-:B------:R-:W-:Y:S01]  /*50e0*/  FFMA.FTZ R41, R84, R41, R11.reuse ;  /* 0x0000002954297223 */ /* 0x100fe2000001000b */
[C---:B------:R-:W-:Y:S02]  /*50f0*/  PRMT R11, R42.reuse, 0x7632, R11 ;  /* 0x000076322a0b7816 */ /* 0x040fe4000000000b */
[----:B------:R-:W-:Y:S01]  /*5100*/  SHF.L.U32 R29, R42, 0x10, RZ ;  /* 0x000000102a1d7819 */ /* 0x000fe200000006ff */
[----:B------:R-:W-:Y:S01]  /*5110*/  FFMA.FTZ R33, R77, R32, R34 ;  /* 0x000000204d217223 */ /* 0x000fe20000010022 */
[----:B------:R-:W-:-:S02]  /*5120*/  SHF.L.U32 R31, R31, 0x10, RZ ;  /* 0x000000101f1f7819 */ /* 0x000fc400000006ff */
[----:B------:R-:W-:Y:S01]  /*5130*/  PRMT R35, R35, 0x7632, R35 ;  /* 0x0000763223237816 */ /* 0x000fe20000000023 */
[----:B------:R-:W-:Y:S01]  /*5140*/  FFMA.FTZ R29, R0, R29, R41 ;  /* 0x0000001d001d7223 */ /* 0x000fe20000010029 */
[C---:B---3--:R-:W-:Y:S02]  /*5150*/  PRMT R32, R48.reuse, 0x7632, R32 ;  /* 0x0000763230207816 */ /* 0x048fe40000000020 */
[----:B------:R-:W-:Y:S01]  /*5160*/  SHF.L.U32 R11, R11, 0x10, RZ ;  /* 0x000000100b0b7819 */ /* 0x000fe200000006ff */
[----:B------:R-:W-:Y:S01]  /*5170*/  FFMA.FTZ R28, R79, R28, R30 ;  /* 0x0000001c4f1c7223 */ /* 0x000fe2000001001e */
[----:B------:R-:W-:Y:S02]  /*5180*/  IMAD.U32 R48, R48, 0x10000, RZ ;  /* 0x0001000030307824 */ /* 0x000fe400078e00ff */
[----:B------:R-:W-:Y:S01]  /*5190*/  FFMA.FTZ R33, R84, R31, R33 ;  /* 0x0000001f54217223 */ /* 0x000fe20000010021 */
[----:B------:R-:W-:Y:S02]  /*51a0*/  SHF.L.U32 R30, R35, 0x10, RZ ;  /* 0x00000010231e7819 */ /* 0x000fe400000006ff */
[----:B------:R-:W-:-:S02]  /*51b0*/  SHF.L.U32 R31, R46, 0x10, RZ ;  /* 0x000000102e1f7819 */ /* 0x000fc400000006ff */
[----:B------:R-:W-:Y:S01]  /*51c0*/  SHF.L.U32 R35, R32, 0x10, RZ ;  /* 0x0000001020237819 */ /* 0x000fe200000006ff */
[--C-:B------:R-:W-:Y:S01]  /*51d0*/  FFMA.FTZ R32, R78, R11, R29.reuse ;  /* 0x0000000b4e207223 */ /* 0x100fe2000001001d */
[----:B------:R-:W-:Y:S01]  /*51e0*/  PRMT R46, R46, 0x7632, R46 ;  /* 0x000076322e2e7816 */ /* 0x000fe2000000002e */
[----:B------:R-:W-:Y:S01]  /*51f0*/  FFMA.FTZ R37, R85, R48, R86 ;  /* 0x0000003055257223 */ /* 0x000fe20000010056 */
[C---:B----4-:R-:W-:Y:S02]  /*5200*/  PRMT R29, R52.reuse, 0x7632, R29 ;  /* 0x00007632341d7816 */ /* 0x050fe4000000001d */
[----:B------:R-:W-:Y:S01]  /*5210*/  SHF.L.U32 R52, R52, 0x10, RZ ;  /* 0x0000001034347819 */ /* 0x000fe200000006ff */
[----:B------:R-:W-:Y:S01]  /*5220*/  FFMA.FTZ R31, R0, R31, R33 ;  /* 0x0000001f001f7223 */ /* 0x000fe20000010021 */
[----:B------:R-:W-:Y:S01]  /*5230*/  SHF.L.U32 R11, R46, 0x10, RZ ;  /* 0x000000102e0b7819 */ /* 0x000fe200000006ff */
[----:B------:R-:W-:Y:S01]  /*5240*/  FFMA.FTZ R40, R76, R35, R37 ;  /* 0x000000234c287223 */ /* 0x000fe20000010025 */
[----:B------:R-:W-:Y:S01]  /*5250*/  IMAD.U32 R36, R49, 0x10000, RZ ;  /* 0x0001000031247824 */ /* 0x000fe200078e00ff */
[----:B------:R-:W-:Y:S01]  /*5260*/  SHF.L.U32 R29, R29, 0x10, RZ ;  /* 0x000000101d1d7819 */ /* 0x000fe200000006ff */
[----:B------:R-:W-:Y:S01]  /*5270*/  FFMA.FTZ R85, R85, R52, R90 ;  /* 0x0000003455557223 */ /* 0x000fe2000001005a */
[----:B------:R-:W-:Y:S01]  /*5280*/  FFMA.FTZ R3, R87, R30, R3 ;  /* 0x0000001e57037223 */ /* 0x000fe20000010003 */
[----:B------:R-:W-:Y:S01]  /*5290*/  FFMA.FTZ R34, R78, R11, R31 ;  /* 0x0000000b4e227223 */ /* 0x000fe2000001001f */
[----:B------:R-:W-:Y:S01]  /*52a0*/  SHF.L.U32 R30, R43, 0x10, RZ ;  /* 0x000000102b1e7819 */ /* 0x000fe200000006ff */
[----:B------:R-:W-:Y:S01]  /*52b0*/  FFMA.FTZ R11, R77, R36, R40 ;  /* 0x000000244d0b7223 */ /* 0x000fe20000010028 */
[----:B------:R-:W-:Y:S01]  /*52c0*/  SHF.L.U32 R10, R10, 0x10, RZ ;  /* 0x000000100a0a7819 */ /* 0x000fe200000006ff */
[----:B------:R-:W-:Y:S01]  /*52d0*/  FFMA.FTZ R76, R76, R29, R85 ;  /* 0x0000001d4c4c7223 */ /* 0x000fe20000010055 */
        /* <DEDUP_REMOVED lines=19> */
[C---:B------:R-:W-:Y:S01]  /*5410*/  FFMA.FTZ R28, R87.reuse, R28, R30 ;  /* 0x0000001c571c7223 */ /* 0x040fe2000001001e */
[----:B------:R-:W-:Y:S01]  /*5420*/  PRMT R54, R54, 0x7632, R54 ;  /* 0x0000763236367816 */ /* 0x000fe20000000036 */
[----:B------:R-:W-:Y:S01]  /*5430*/  FFMA.FTZ R49, R0, R31, R49 ;  /* 0x0000001f00317223 */ /* 0x000fe20000010031 */
[----:B------:R-:W-:Y:S01]  /*5440*/  SHF.L.U32 R34, R56, 0x10, RZ ;  /* 0x0000001038227819 */ /* 0x000fe200000006ff */
[----:B------:R-:W-:Y:S01]  /*5450*/  FFMA.FTZ R36, R0, R33, R36 ;  /* 0x0000002100247223 */ /* 0x000fe20000010024 */
[----:B------:R-:W-:Y:S01]  /*5460*/  SHF.L.U32 R11, R60, 0x10, RZ ;  /* 0x000000103c0b7819 */ /* 0x000fe200000006ff */
[----:B------:R-:W-:Y:S01]  /*5470*/  FFMA.FTZ R30, R87, R32, R29 ;  /* 0x00000020571e7223 */ /* 0x000fe2000001001d */
[----:B------:R-:W-:Y:S02]  /*5480*/  PRMT R56, R56, 0x7632, R56 ;  /* 0x0000763238387816 */ /* 0x000fe40000000038 */
[----:B------:R-:W-:-:S02]  /*5490*/  PRMT R0, R60, 0x7632, R0 ;  /* 0x000076323c007816 */ /* 0x000fc40000000000 */
[----:B------:R-:W-:Y:S02]  /*54a0*/  SHF.L.U32 R29, R50, 0x10, RZ ;  /* 0x00000010321d7819 */ /* 0x000fe400000006ff */
[----:B------:R-:W-:Y:S01]  /*54b0*/  SHF.L.U32 R33, R54, 0x10, RZ ;  /* 0x0000001036217819 */ /* 0x000fe200000006ff */
[----:B------:R-:W-:Y:S01]  /*54c0*/  FFMA.FTZ R89, R11, R34, R89 ;  /* 0x000000220b597223 */ /* 0x000fe20000010059 */
[----:B------:R-:W-:Y:S01]  /*54d0*/  SHF.L.U32 R0, R0, 0x10, RZ ;  /* 0x0000001000007819 */ /* 0x000fe200000006ff */
[----:B------:R-:W-:Y:S01]  /*54e0*/  IMAD.U32 R35, R56, 0x10000, RZ ;  /* 0x0001000038237824 */ /* 0x000fe200078e00ff */
[C---:B------:R-:W-:Y:S01]  /*54f0*/  SHF.L.U32 R32, R51.reuse, 0x10, RZ ;  /* 0x0000001033207819 */ /* 0x040fe200000006ff */
        /* <DEDUP_REMOVED lines=12> */
[----:B------:R-:W-:Y:S02]  /*55c0*/  PRMT R57, R57, 0x7632, R57 ;  /* 0x0000763239397816 */ /* 0x000fe40000000039 */
[----:B------:R-:W-:Y:S02]  /*55d0*/  SHF.L.U32 R32, R31, 0x10, RZ ;  /* 0x000000101f207819 */ /* 0x000fe400000006ff */
[----:B------:R-:W-:Y:S01]  /*55e0*/  PRMT R9, R61, 0x7632, R9 ;  /* 0x000076323d097816 */ /* 0x000fe20000000009 */
[----:B------:R-:W-:Y:S01]  /*55f0*/  FFMA.FTZ R33, R79, R36, R33 ;  /* 0x000000244f217223 */ /* 0x000fe20000010021 */
[----:B------:R-:W-:Y:S01]  /*5600*/  SHF.L.U32 R31, R64, 0x10, RZ ;  /* 0x00000010401f7819 */ /* 0x000fe200000006ff */
[----:B------:R-:W-:Y:S01]  /*5610*/  FFMA.FTZ R42, R29, R40, R42 ;  /* 0x000000281d2a7223 */ /* 0x000fe2000001002a */
[----:B------:R-:W-:Y:S01]  /*5620*/  SHF.L.U32 R36, R55, 0x10, RZ ;  /* 0x0000001037247819 */ /* 0x000fe200000006ff */
[----:B------:R-:W-:Y:S01]  /*5630*/  IMAD.U32 R40, R57, 0x10000, RZ ;  /* 0x0001000039287824 */ /* 0x000fe200078e00ff */
[----:B------:R-:W-:-:S02]  /*5640*/  SHF.L.U32 R9, R9, 0x10, RZ ;  /* 0x0000001009097819 */ /* 0x000fc400000006ff */
[C---:B------:R-:W-:Y:S01]  /*5650*/  SHF.L.U32 R44, R65.reuse, 0x10, RZ ;  /* 0x00000010412c7819 */ /* 0x040fe200000006ff */
[----:B------:R-:W-:Y:S01]  /*5660*/  FFMA.FTZ R46, R0, R31, R35 ;  /* 0x0000001f002e7223 */ /* 0x000fe20000010023 */
[----:B------:R-:W-:Y:S01]  /*5670*/  PRMT R65, R65, 0x7632, R65 ;  /* 0x0000763241417816 */ /* 0x000fe20000000041 */
[C---:B------:R-:W-:Y:S01]  /*5680*/  FFMA.FTZ R32, R87.reuse, R32, R34 ;  /* 0x0000002057207223 */ /* 0x040fe20000010022 */
[----:B------:R-:W-:Y:S01]  /*5690*/  FFMA.FTZ R34, R87, R36, R33 ;  /* 0x0000002457227223 */ /* 0x000fe20000010021 */
[----:B------:R-:W-:Y:S01]  /*56a0*/  FFMA.FTZ R40, R9, R40, R42 ;  /* 0x0000002809287223 */ /* 0x000fe2000001002a */
[C---:B------:R-:W-:Y:S01]  /*56b0*/  PRMT R36, R58.reuse, 0x7632, R36 ;  /* 0x000076323a247816 */ /* 0x040fe20000000024 */
        /* <DEDUP_REMOVED lines=9> */
[C---:B------:R-:W-:Y:S02]  /*5750*/  SHF.L.U32 R42, R66.reuse, 0x10, RZ ;  /* 0x00000010422a7819 */ /* 0x040fe400000006ff */
[----:B------:R-:W-:Y:S02]  /*5760*/  PRMT R66, R66, 0x7632, R66 ;  /* 0x0000763242427816 */ /* 0x000fe40000000042 */
[----:B------:R-:W-:Y:S01]  /*5770*/  PRMT R35, R63, 0x7632, R35 ;  /* 0x000076323f237816 */ /* 0x000fe20000000023 */
        /* <DEDUP_REMOVED lines=14> */
[C---:B------:R-:W-:Y:S02]  /*5860*/  IMAD.U32 R40, R69.reuse, 0x10000, RZ ;  /* 0x0001000045287824 */ /* 0x040fe400078e00ff */
[----:B------:R-:W-:Y:S01]  /*5870*/  FFMA.FTZ R42, R0, R43, R45 ;  /* 0x0000002b002a7223 */ /* 0x000fe2000001002d */
[----:B------:R-:W-:Y:S01]  /*5880*/  PRMT R69, R69, 0x7632, R69 ;  /* 0x0000763245457816 */ /* 0x000fe20000000045 */
[----:B------:R-:W-:Y:S01]  /*5890*/  IMAD.U32 R43, R80, 0x10000, RZ ;  /* 0x00010000502b7824 */ /* 0x000fe200078e00ff */
[----:B------:R-:W-:Y:S01]  /*58a0*/  SHF.L.U32 R37, R37, 0x10, RZ ;  /* 0x0000001025257819 */ /* 0x000fe200000006ff */
[----:B------:R-:W-:Y:S01]  /*58b0*/  FFMA.FTZ R42, R29, R40, R42 ;  /* 0x000000281d2a7223 */ /* 0x000fe2000001002a */
[----:B------:R-:W-:-:S02]  /*58c0*/  SHF.L.U32 R8, R35, 0x10, RZ ;  /* 0x0000001023087819 */ /* 0x000fc400000006ff */
[----:B------:R-:W-:Y:S02]  /*58d0*/  SHF.L.U32 R40, R69, 0x10, RZ ;  /* 0x0000001045287819 */ /* 0x000fe400000006ff */
[----:B------:R-:W-:Y:S01]  /*58e0*/  PRMT R80, R80, 0x7632, R80 ;  /* 0x0000763250507816 */ /* 0x000fe20000000050 */
[----:B------:R-:W-:Y:S01]  /*58f0*/  FFMA.FTZ R43, R11, R43, R2 ;  /* 0x0000002b0b2b7223 */ /* 0x000fe20000010002 */
[--C-:B------:R-:W-:Y:S01]  /*5900*/  FFMA.FTZ R35, R8, R37, R41.reuse ;  /* 0x0000002508237223 */ /* 0x100fe20000010029 */
[----:B------:R-:W-:Y:S01]  /*5910*/  SHF.L.U32 R2, R70, 0x10, RZ ;  /* 0x0000001046027819 */ /* 0x000fe200000006ff */
[----:B------:R-:W-:Y:S01]  /*5920*/  FFMA.FTZ R40, R9, R40, R42 ;  /* 0x0000002809287223 */ /* 0x000fe2000001002a */
[----:B------:R-:W-:Y:S02]  /*5930*/  SHF.L.U32 R37, R80, 0x10, RZ ;  /* 0x0000001050257819 */ /* 0x000fe400000006ff */
[----:B------:R-:W-:Y:S01]  /*5940*/  PRMT R70, R70, 0x7632, R70 ;  /* 0x0000763246467816 */ /* 0x000fe20000000046 */
[----:B------:R-:W-:Y:S01]  /*5950*/  FFMA.FTZ R42, R31, R2, R40 ;  /* 0x000000021f2a7223 */ /* 0x000fe20000010028 */
[C---:B------:R-:W-:Y:S01]  /*5960*/  PRMT R41, R81.reuse, 0x7632, R41 ;  /* 0x0000763251297816 */ /* 0x040fe20000000029 */
[----:B------:R-:W-:Y:S01]  /*5970*/  FFMA.FTZ R48, R0, R37, R43 ;  /* 0x0000002500307223 */ /* 0x000fe2000001002b */
[----:B------:R-:W-:-:S02]  /*5980*/  SHF.L.U32 R44, R81, 0x10, RZ ;  /* 0x00000010512c7819 */ /* 0x000fc400000006ff */
[----:B------:R-:W-:Y:S01]  /*5990*/  SHF.L.U32 R70, R70, 0x10, RZ ;  /* 0x0000001046467819 */ /* 0x000fe200000006ff */
[----:B------:R-:W-:Y:S01]  /*59a0*/  IMAD.U32 R46, R41, 0x10000, RZ ;  /* 0x00010000292e7824 */ /* 0x000fe200078e00ff */
[----:B------:R-:W-:Y:S01]  /*59b0*/  SHF.L.U32 R40, R71, 0x10, RZ ;  /* 0x0000001047287819 */ /* 0x000fe200000006ff */
[----:B------:R-:W-:Y:S02]  /*59c0*/  FFMA.FTZ R44, R29, R44, R48 ;  /* 0x0000002c1d2c7223 */ /* 0x000fe40000010030 */
[----:B------:R-:W-:Y:S01]  /*59d0*/  FFMA.FTZ R42, R33, R70, R42 ;  /* 0x00000046212a7223 */ /* 0x000fe2000001002a */
        /* <DEDUP_REMOVED lines=14> */
[----:B------:R-:W-:Y:S02]  /*5ac0*/  FFMA.FTZ R42, R0, R41, R43 ;  /* 0x00000029002a7223 */ /* 0x000fe4000001002b */
[--C-:B------:R-:W-:Y:S01]  /*5ad0*/  FFMA.FTZ R10, R63, R10, R12.reuse ;  /* 0x0000000a3f0a7223 */ /* 0x100fe2000001000c */
[----:B------:R-:W-:Y:S01]  /*5ae0*/  PRMT R12, R13, 0x7632, R12 ;  /* 0x000076320d0c7816 */ /* 0x000fe2000000000c */
[----:B------:R-:W-:Y:S01]  /*5af0*/  FFMA.FTZ R40, R29, R40, R42 ;  /* 0x000000281d287223 */ /* 0x000fe2000001002a */
[----:B------:R-:W-:-:S02]  /*5b00*/  SHF.L.U32 R13, R2, 0x10, RZ ;  /* 0x00000010020d7819 */ /* 0x000fc400000006ff */
[----:B------:R-:W-:Y:S01]  /*5b10*/  SHF.L.U32 R42, R72, 0x10, RZ ;  /* 0x00000010482a7819 */ /* 0x000fe200000006ff */
[----:B------:R-:W-:Y:S01]  /*5b20*/  IMAD.U32 R12, R12, 0x10000, RZ ;  /* 0x000100000c0c7824 */ /* 0x000fe200078e00ff */
[----:B------:R-:W-:Y:S01]  /*5b30*/  PRMT R72, R72, 0x7632, R72 ;  /* 0x0000763248487816 */ /* 0x000fe20000000048 */
[----:B------:R-:W-:Y:S02]  /*5b40*/  FFMA.FTZ R2, R8, R13, R37 ;  /* 0x0000000d08027223 */ /* 0x000fe40000010025 */
[----:B------:R-:W-:Y:S01]  /*5b50*/  FFMA.FTZ R37, R11, R42, R3 ;  /* 0x0000002a0b257223 */ /* 0x000fe20000010003 */
[----:B------:R-:W-:Y:S01]  /*5b60*/  SHF.L.U32 R3, R72, 0x10, RZ ;  /* 0x0000001048037819 */ /* 0x000fe200000006ff */
[----:B------:R-:W-:Y:S01]  /*5b70*/  FFMA.FTZ R40, R9, R12, R40 ;  /* 0x0000000c09287223 */ /* 0x000fe20000010028 */
[C---:B------:R-:W-:Y:S02]  /*5b80*/  SHF.L.U32 R12, R14.reuse, 0x10, RZ ;  /* 0x000000100e0c7819 */ /* 0x040fe400000006ff */
[----:B------:R-:W-:Y:S01]  /*5b90*/  PRMT R14, R14, 0x7632, R14 ;  /* 0x000076320e0e7816 */ /* 0x000fe2000000000e */
[----:B------:R-:W-:Y:S01]  /*5ba0*/  FFMA.FTZ R46, R0, R3, R37 ;  /* 0x00000003002e7223 */ /* 0x000fe20000010025 */
[----:B------:R-:W-:-:S02]  /*5bb0*/  PRMT R13, R73, 0x7632, R13 ;  /* 0x00007632490d7816 */ /* 0x000fc4000000000d */
[----:B------:R-:W-:Y:S01]  /*5bc0*/  SHF.L.U32 R42, R73, 0x10, RZ ;  /* 0x00000010492a7819 */ /* 0x000fe200000006ff */
[----:B------:R-:W-:Y:S01]  /*5bd0*/  FFMA.FTZ R40, R31, R12, R40 ;  /* 0x0000000c1f287223 */ /* 0x000fe20000010028 */
[----:B------:R-:W-:Y:S01]  /*5be0*/  IMAD.U32 R14, R14, 0x10000, RZ ;  /* 0x000100000e0e7824 */ /* 0x000fe200078e00ff */
[----:B------:R-:W-:Y:S02]  /*5bf0*/  SHF.L.U32 R44, R13, 0x10, RZ ;  /* 0x000000100d2c7819 */ /* 0x000fe400000006ff */
[----:B------:R-:W-:Y:S01]  /*5c00*/  FFMA.FTZ R42, R29, R42, R46 ;  /* 0x0000002a1d2a7223 */ /* 0x000fe2000001002e */
[C---:B------:R-:W-:Y:S02]  /*5c10*/  PRMT R3, R15.reuse, 0x7632, R3 ;  /* 0x000076320f037816 */ /* 0x040fe40000000003 */
[----:B------:R-:W-:Y:S01]  /*5c20*/  SHF.L.U32 R12, R15, 0x10, RZ ;  /* 0x000000100f0c7819 */ /* 0x000fe200000006ff */
[----:B------:R-:W-:Y:S01]  /*5c30*/  FFMA.FTZ R14, R33, R14, R40 ;  /* 0x0000000e210e7223 */ /* 0x000fe20000010028 */
[C---:B------:R-:W-:Y:S01]  /*5c40*/  PRMT R15, R74.reuse, 0x7632, R15 ;  /* 0x000076324a0f7816 */ /* 0x040fe2000000000f */
[----:B------:R-:W-:Y:S01]  /*5c50*/  FFMA.FTZ R42, R9, R44, R42 ;  /* 0x0000002c092a7223 */ /* 0x000fe2000001002a */
[----:B------:R-:W-:-:S02]  /*5c60*/  SHF.L.U32 R74, R74, 0x10, RZ ;  /* 0x000000104a4a7819 */ /* 0x000fc400000006ff */
        /* <DEDUP_REMOVED lines=15> */
[----:B------:R-:W-:-:S02]  /*5d60*/  SHF.L.U32 R14, R17, 0x10, RZ ;  /* 0x00000010110e7819 */ /* 0x000fc400000006ff */
[C---:B------:R-:W-:Y:S02]  /*5d70*/  SHF.L.U32 R15, R20.reuse, 0x10, RZ ;  /* 0x00000010140f7819 */ /* 0x040fe400000006ff */
[----:B------:R-:W-:Y:S01]  /*5d80*/  PRMT R20, R20, 0x7632, R20 ;  /* 0x0000763214147816 */ /* 0x000fe20000000014 */
[----:B------:R-:W-:Y:S01]  /*5d90*/  FFMA.FTZ R3, R8, R3, R13 ;  /* 0x0000000308037223 */ /* 0x000fe2000001000d */
[----:B------:R-:W-:Y:S01]  /*5da0*/  FFMA.FTZ R16, R9, R14, R16 ;  /* 0x0000000e09107223 */ /* 0x000fe20000010010 */
[----:B------:R-:W-:Y:S01]  /*5db0*/  FFMA.FTZ R17, R11, R15, R30 ;  /* 0x0000000f0b117223 */ /* 0x000fe2000001001e */
[----:B------:R-:W-:Y:S02]  /*5dc0*/  SHF.L.U32 R13, R20, 0x10, RZ ;  /* 0x00000010140d7819 */ /* 0x000fe400000006ff */
[C---:B------:R-:W-:Y:S02]  /*5dd0*/  SHF.L.U32 R14, R18.reuse, 0x10, RZ ;  /* 0x00000010120e7819 */ /* 0x040fe400000006ff */
[----:B------:R-:W-:Y:S01]  /*5de0*/  PRMT R18, R18, 0x7632, R18 ;  /* 0x0000763212127816 */ /* 0x000fe20000000012 */
[C---:B------:R-:W-:Y:S01]  /*5df0*/  IMAD.U32 R20, R21.reuse, 0x10000, RZ ;  /* 0x0001000015147824 */ /* 0x040fe200078e00ff */
[----:B------:R-:W-:Y:S01]  /*5e00*/  PRMT R15, R21, 0x7632, R15 ;  /* 0x00007632150f7816 */ /* 0x000fe2000000000f */
[--C-:B------:R-:W-:Y:S01]  /*5e10*/  FFMA.FTZ R30, R0, R13, R17.reuse ;  /* 0x0000000d001e7223 */ /* 0x100fe20000010011 */
        /* <DEDUP_REMOVED lines=8> */
[----:B------:R-:W-:-:S02]  /*5ea0*/  SHF.L.U32 R22, R22, 0x10, RZ ;  /* 0x0000001016167819 */ /* 0x000fc400000006ff */
[C---:B------:R-:W-:Y:S01]  /*5eb0*/  PRMT R18, R24.reuse, 0x7632, R18 ;  /* 0x0000763218127816 */ /* 0x040fe20000000012 */
        /* <DEDUP_REMOVED lines=9> */
[C---:B------:R-:W-:Y:S01]  /*5f50*/  SHF.L.U32 R18, R25.reuse, 0x10, RZ ;  /* 0x0000001019127819 */ /* 0x040fe200000006ff */
        /* <DEDUP_REMOVED lines=8> */
[----:B------:R-:W-:-:S02]  /*5fe0*/  FFMA.FTZ R11, R11, R4, R34 ;  /* 0x000000040b0b7223 */ /* 0x000fc40000010022 */
[----:B------:R-:W-:Y:S01]  /*5ff0*/  FFMA.FTZ R16, R9, R16, R18 ;  /* 0x0000001009107223 */ /* 0x000fe20000010012 */
[C---:B------:R-:W-:Y:S01]  /*6000*/  SHF.L.U32 R18, R5.reuse, 0x10, RZ ;  /* 0x0000001005127819 */ /* 0x040fe200000006ff */
[----:B------:R-:W-:Y:S01]  /*6010*/  FFMA.FTZ R0, R0, R17, R11 ;  /* 0x0000001100007223 */ /* 0x000fe2000001000b */
[----:B------:R-:W-:-:S03]  /*6020*/  PRMT R5, R5, 0x7632, R5 ;  /* 0x0000763205057816 */ /* 0x000fc60000000005 */
[----:B------:R-:W-:Y:S01]  /*6030*/  FFMA.FTZ R22, R29, R18, R0 ;  /* 0x000000121d167223 */ /* 0x000fe20000010000 */
[----:B------:R-:W-:Y:S01]  /*6040*/  SHF.L.U32 R18, R5, 0x10, RZ ;  /* 0x0000001005127819 */ /* 0x000fe200000006ff */
[C---:B------:R-:W-:Y:S01]  /*6050*/  IMAD.U32 R4, R26.reuse, 0x10000, RZ ;  /* 0x000100001a047824 */ /* 0x040fe200078e00ff */
[----:B------:R-:W-:Y:S01]  /*6060*/  PRMT R26, R26, 0x7632, R26 ;  /* 0x000076321a1a7816 */ /* 0x000fe2000000001a */
[C---:B------:R-:W-:Y:S01]  /*6070*/  IMAD.U32 R20, R6.reuse, 0x10000, RZ ;  /* 0x0001000006147824 */ /* 0x040fe200078e00ff */
[----:B------:R-:W-:Y:S01]  /*6080*/  PRMT R6, R6, 0x7632, R6 ;  /* 0x0000763206067816 */ /* 0x000fe20000000006 */
[----:B------:R-:W-:Y:S01]  /*6090*/  FFMA.FTZ R22, R9, R18, R22 ;  /* 0x0000001209167223 */ /* 0x000fe20000010016 */
[----:B------:R-:W-:Y:S01]  /*60a0*/  SHF.L.U32 R26, R26, 0x10, RZ ;  /* 0x000000101a1a7819 */ /* 0x000fe200000006ff */
[C---:B------:R-:W-:Y:S01]  /*60b0*/  FFMA.FTZ R16, R31.reuse, R4, R16 ;  /* 0x000000041f107223 */ /* 0x040fe20000010010 */
[----:B------:R-:W-:Y:S01]  /*60c0*/  SHF.L.U32 R6, R6, 0x10, RZ ;  /* 0x0000001006067819 */ /* 0x000fe200000006ff */
[----:B------:R-:W-:Y:S01]  /*60d0*/  FFMA.FTZ R20, R31, R20, R22 ;  /* 0x000000141f147223 */ /* 0x000fe20000010016 */
[----:B------:R-:W-:Y:S01]  /*60e0*/  PRMT R67, R67, 0x7632, R67 ;  /* 0x0000763243437816 */ /* 0x000fe20000000043 */
[----:B------:R-:W-:Y:S01]  /*60f0*/  FFMA.FTZ R16, R33, R26, R16 ;  /* 0x0000001a21107223 */ /* 0x000fe20000010010 */
[----:B------:R-:W-:Y:S01]  /*6100*/  PRMT R83, R83, 0x7632, R83 ;  /* 0x0000763253537816 */ /* 0x000fe20000000053 */
[----:B------:R-:W-:Y:S01]  /*6110*/  FFMA.FTZ R33, R33, R6, R20 ;  /* 0x0000000621217223 */ /* 0x000fe20000010014 */
[----:B------:R-:W-:-:S02]  /*6120*/  PRMT R75, R75, 0x7632, R75 ;  /* 0x000076324b4b7816 */ /* 0x000fc4000000004b */
[----:B------:R-:W-:Y:S02]  /*6130*/  PRMT R23, R23, 0x7632, R23 ;  /* 0x0000763217177816 */ /* 0x000fe40000000017 */
[C---:B------:R-:W-:Y:S02]  /*6140*/  PRMT R0, R27.reuse, 0x7632, R0 ;  /* 0x000076321b007816 */ /* 0x040fe40000000000 */
[----:B------:R-:W-:Y:S02]  /*6150*/  SHF.L.U32 R4, R27, 0x10, RZ ;  /* 0x000000101b047819 */ /* 0x000fe400000006ff */
[C---:B------:R-:W-:Y:S02]  /*6160*/  PRMT R9, R7.reuse, 0x7632, R9 ;  /* 0x0000763207097816 */ /* 0x040fe40000000009 */
[----:B------:R-:W-:Y:S01]  /*6170*/  SHF.L.U32 R18, R7, 0x10, RZ ;  /* 0x0000001007127819 */ /* 0x000fe200000006ff */
[----:B------:R-:W-:Y:S01]  /*6180*/  IMAD.U32 R75, R75, 0x10000, RZ ;  /* 0x000100004b4b7824 */ /* 0x000fe200078e00ff */
        /* <DEDUP_REMOVED lines=8> */
[C---:B------:R-:W-:Y:S01]  /*6210*/  FFMA.FTZ R36, R8.reuse, R67, R36 ;  /* 0x0000004308247223 */ /* 0x040fe20000010024 */
[C---:B------:R-:W-:Y:S01]  /*6220*/  FFMA.FTZ R10, R8.reuse, R83, R10 ;  /* 0x00000053080a7223 */ /* 0x040fe2000001000a */
        /* <DEDUP_REMOVED lines=139> */
[----:B0-----:R-:W-:Y:S01]  /*6ae0*/  FADD.FTZ R40, RZ, R40 ;  /* 0x00000028ff287221 */ /* 0x001fe20000010000 */
        /* <DEDUP_REMOVED lines=39> */
[----:B------:R-:W-:-:S02]  /*6d60*/  F2FP.BF16.F32.PACK_AB R46, RZ, R46 ;  /* 0x0000002eff2e723e */ /* 0x000fc400000010ff */
[----:B------:R-:W-:Y:S01]  /*6d70*/  FADD.FTZ R6, R6, R7 ;  /* 0x0000000706067221 */ /* 0x000fe20000010000 */
[----:B------:R-:W-:Y:S01]  /*6d80*/  F2FP.BF16.F32.PACK_AB R34, RZ, R34 ;  /* 0x00000022ff22723e */ /* 0x000fe200000010ff */
[----:B------:R0:W-:Y:S01]  /*6d90*/  STG.E.U16 desc[UR6][R38.64+0x300], R42 ;  /* 0x0003002a26007986 */ /* 0x0001e2000c101506 */
[----:B------:R-:W-:Y:S02]  /*6da0*/  F2FP.BF16.F32.PACK_AB R30, RZ, R30 ;  /* 0x0000001eff1e723e */ /* 0x000fe400000010ff */
[----:B------:R-:W-:Y:S01]  /*6db0*/  F2FP.BF16.F32.PACK_AB R26, RZ, R26 ;  /* 0x0000001aff1a723e */ /* 0x000fe200000010ff */
[----:B------:R0:W-:Y:S01]  /*6dc0*/  STG.E.U16 desc[UR6][R38.64+0x600], R46 ;  /* 0x0006002e26007986 */ /* 0x0001e2000c101506 */
[----:B------:R-:W-:Y:S02]  /*6dd0*/  F2FP.BF16.F32.PACK_AB R22, RZ, R22 ;  /* 0x00000016ff16723e */ /* 0x000fe400000010ff */
[----:B------:R-:W-:Y:S01]  /*6de0*/  F2FP.BF16.F32.PACK_AB R10, RZ, R10 ;  /* 0x0000000aff0a723e */ /* 0x000fe200000010ff */
[----:B------:R0:W-:Y:S01]  /*6df0*/  STG.E.U16 desc[UR6][R38.64+0x900], R34 ;  /* 0x0009002226007986 */ /* 0x0001e2000c101506 */
        /* <DEDUP_REMOVED lines=8> */
[----:B------:R0:W-:Y:S04]  /*6e80*/  STG.E.U16 desc[UR6][R38.64], R14 ;  /* 0x0000000e26007986 */ /* 0x0001e8000c101506 */
[----:B------:R0:W-:Y:S02]  /*6e90*/  STG.E.U16 desc[UR6][R38.64+0x1b00], R6 ;  /* 0x001b000626007986 */ /* 0x0001e4000c101506 */
.L_x_19:
[----:B------:R-:W-:Y:S05]  /*6ea0*/  BSYNC B0 ;  /* 0x0000000000007941 */ /* 0x000fea0003800000 */
.L_x_18:
[----:B------:R-:W-:Y:S01]  /*6eb0*/  PREEXIT ;  /* 0x000000000000782d */ /* 0x000fe20000000000 */
[----:B------:R-:W-:Y:S05]  /*6ec0*/  EXIT ;  /* 0x000000000000794d */ /* 0x000fea0003800000 */
.L_x_20:
        /* <DEDUP_REMOVED lines=11> */
.L_x_106:


//--------------------- .text._Z30router_gemm_kernel_bf16_outputI13__nv_bfloat16Li128ELi8ELi9ELi384ELi7168EEvPS0_PKT_S4_ --------------------------
	.section	.text._Z30router_gemm_kernel_bf16_outputI13__nv_bfloat16Li128ELi8ELi9ELi384ELi7168EEvPS0_PKT_S4_,"ax",@progbits
	.align	128
        .global         _Z30router_gemm_kernel_bf16_outputI13__nv_bfloat16Li128ELi8ELi9ELi384ELi7168EEvPS0_PKT_S4_
        .type           _Z30router_gemm_kernel_bf16_outputI13__nv_bfloat16Li128ELi8ELi9ELi384ELi7168EEvPS0_PKT_S4_,@function
        .size           _Z30router_gemm_kernel_bf16_outputI13__nv_bfloat16Li128ELi8ELi9ELi384ELi7168EEvPS0_PKT_S4_,(.L_x_107 - _Z30router_gemm_kernel_bf16_outputI13__nv_bfloat16Li128ELi8ELi9ELi384ELi7168EEvPS0_PKT_S4_)
        .other          _Z30router_gemm_kernel_bf16_outputI13__nv_bfloat16Li128ELi8ELi9ELi384ELi7168EEvPS0_PKT_S4_,@"STO_CUDA_ENTRY STV_DEFAULT"
_Z30router_gemm_kernel_bf16_outputI13__nv_bfloat16Li128ELi8ELi9ELi384ELi7168EEvPS0_PKT_S4_:
.text._Z30router_gemm_kernel_bf16_outputI13__nv_bfloat16Li128ELi8ELi9ELi384ELi7168EEvPS0_PKT_S4_:
        /* <DEDUP_REMOVED lines=41> */
[C---:B------:R-:W-:Y:S01]  /*0290*/  PRMT R86, R25.reuse, 0x7632, R86 ;  /* 0x0000763219567816 */ /* 0x040fe20000000056 */
[----:B------:R-:W2:Y:S01]  /*02a0*/  LDG.E.128 R16, desc[UR6][R2.64+0x12000] ;  /* 0x0120000602107981 */ /* 0x000ea2000c1e1d00 */
[----:B------:R-:W-:Y:S01]  /*02b0*/  SHF.L.U32 R83, R25, 0x10, RZ ;  /* 0x0000001019537819 */ /* 0x000fe200000006ff */
[----:B------:R-:W-:Y:S01]  /*02c0*/  IMAD.U32 R25, R24, 0x10000, RZ ;  /* 0x0001000018197824 */ /* 0x000fe200078e00ff */
[----:B------:R-:W-:-:S03]  /*02d0*/  SHF.L.U32 R86, R86, 0x10, RZ ;  /* 0x0000001056567819 */ /* 0x000fc600000006ff */
[----:B------:R-:W-:Y:S01]  /*02e0*/  FFMA.FTZ R73, R83, R72, R76 ;  /* 0x0000004853497223 */ /* 0x000fe2000001004c */
[----:B---3--:R-:W-:-:S03]  /*02f0*/  PRMT R72, R8, 0x7632, R72 ;  /* 0x0000763208487816 */ /* 0x008fc60000000048 */
[----:B------:R-:W-:Y:S01]  /*0300*/  FFMA.FTZ R24, R86, R25, R73 ;  /* 0x0000001956187223 */ /* 0x000fe20000010049 */
[----:B------:R-:W-:Y:S01]  /*0310*/  SHF.L.U32 R25, R8, 0x10, RZ ;  /* 0x0000001008197819 */ /* 0x000fe200000006ff */
[----:B------:R-:W-:Y:S01]  /*0320*/  IMAD.U32 R76, R72, 0x10000, RZ ;  /* 0x00010000484c7824 */ /* 0x000fe200078e00ff */
[----:B------:R-:W-:Y:S02]  /*0330*/  SHF.L.U32 R8, R74, 0x10, RZ ;  /* 0x000000104a087819 */ /* 0x000fe400000006ff */
[C---:B------:R-:W-:Y:S02]  /*0340*/  SHF.L.U32 R85, R26.reuse, 0x10, RZ ;  /* 0x000000101a557819 */ /* 0x040fe400000006ff */
[----:B------:R-:W-:Y:S01]  /*0350*/  PRMT R87, R26, 0x7632, R87 ;  /* 0x000076321a577816 */ /* 0x000fe20000000057 */
[----:B------:R-:W-:Y:S01]  /*0360*/  FFMA.FTZ R26, R0, R25, RZ ;  /* 0x00000019001a7223 */ /* 0x000fe200000100ff */
[----:B------:R-:W-:Y:S01]  /*0370*/  PRMT R74, R74, 0x7632, R74 ;  /* 0x000076324a4a7816 */ /* 0x000fe2000000004a */
[----:B------:R-:W-:Y:S01]  /*0380*/  FFMA.FTZ R72, R85, R8, R24 ;  /* 0x0000000855487223 */ /* 0x000fe20000010018 */
[----:B------:R-:W-:Y:S01]  /*0390*/  PRMT R8, R9, 0x7632, R8 ;  /* 0x0000763209087816 */ /* 0x000fe20000000008 */
[----:B------:R-:W-:Y:S01]  /*03a0*/  FFMA.FTZ R78, R81, R76, R26 ;  /* 0x0000004c514e7223 */ /* 0x000fe2000001001a */
[----:B------:R-:W-:-:S02]  /*03b0*/  SHF.L.U32 R76, R9, 0x10, RZ ;  /* 0x00000010094c7819 */ /* 0x000fc400000006ff */
[C---:B------:R-:W-:Y:S02]  /*03c0*/  PRMT R90, R27.reuse, 0x7632, R90 ;  /* 0x000076321b5a7816 */ /* 0x040fe4000000005a */
[----:B------:R-:W-:Y:S01]  /*03d0*/  SHF.L.U32 R80, R27, 0x10, RZ ;  /* 0x000000101b507819 */ /* 0x000fe200000006ff */
[----:B------:R-:W-:Y:S01]  /*03e0*/  IMAD.U32 R74, R74, 0x10000, RZ ;  /* 0x000100004a4a7824 */ /* 0x000fe200078e00ff */
[----:B------:R-:W3:Y:S01]  /*03f0*/  LDG.E.128 R24, desc[UR6][R2.64+0x15800] ;  /* 0x0158000602187981 */ /* 0x000ee2000c1e1d00 */
[----:B------:R-:W-:Y:S01]  /*0400*/  SHF.L.U32 R87, R87, 0x10, RZ ;  /* 0x0000001057577819 */ /* 0x000fe200000006ff */
[----:B------:R-:W-:Y:S01]  /*0410*/  FFMA.FTZ R77, R83, R76, R78 ;  /* 0x0000004c534d7223 */ /* 0x000fe2000001004e */
[----:B------:R-:W-:-:S03]  /*0420*/  SHF.L.U32 R73, R8, 0x10, RZ ;  /* 0x0000001008497819 */ /* 0x000fc600000006ff */
[--C-:B------:R-:W-:Y:S02]  /*0430*/  FFMA.FTZ R9, R87, R74, R72.reuse ;  /* 0x0000004a57097223 */ /* 0x100fe40000010048 */
[----:B------:R-:W-:Y:S01]  /*0440*/  FFMA.FTZ R74, R86, R73, R77 ;  /* 0x00000049564a7223 */ /* 0x000fe2000001004d */
[C---:B----4-:R-:W-:Y:S01]  /*0450*/  PRMT R73, R4.reuse, 0x7632, R73 ;  /* 0x0000763204497816 */ /* 0x050fe20000000049 */
[----:B------:R-:W-:Y:S01]  /*0460*/  IMAD.U32 R89, R4, 0x10000, RZ ;  /* 0x0001000004597824 */ /* 0x000fe200078e00ff */
[C---:B------:R-:W-:Y:S01]  /*0470*/  PRMT R72, R10.reuse, 0x7632, R72 ;  /* 0x000076320a487816 */ /* 0x040fe20000000048 */
[----:B------:R-:W4:Y:S01]  /*0480*/  LDG.E.128 R76, desc[UR6][R2.64+0x19000] ;  /* 0x01900006024c7981 */ /* 0x000f22000c1e1d00 */
[----:B------:R-:W-:Y:S01]  /*0490*/  SHF.L.U32 R10, R10, 0x10, RZ ;  /* 0x000000100a0a7819 */ /* 0x000fe200000006ff */
[----:B------:R-:W-:Y:S01]  /*04a0*/  FFMA.FTZ R82, R0, R89, RZ ;  /* 0x0000005900527223 */ /* 0x000fe200000100ff */
[----:B------:R-:W-:Y:S02]  /*04b0*/  SHF.L.U32 R4, R73, 0x10, RZ ;  /* 0x0000001049047819 */ /* 0x000fe400000006ff */
[----:B------:R-:W-:Y:S01]  /*04c0*/  PRMT R73, R5, 0x7632, R73 ;  /* 0x0000763205497816 */ /* 0x000fe20000000049 */
[----:B------:R-:W-:Y:S01]  /*04d0*/  FFMA.FTZ R10, R85, R10, R74 ;  /* 0x0000000a550a7223 */ /* 0x000fe2000001004a */
[----:B------:R-:W-:-:S02]  /*04e0*/  IMAD.U32 R74, R5, 0x10000, RZ ;  /* 0x00010000054a7824 */ /* 0x000fc400078e00ff */
[----:B------:R-:W-:Y:S01]  /*04f0*/  FFMA.FTZ R4, R81, R4, R82 ;  /* 0x0000000451047223 */ /* 0x000fe20000010052 */
[----:B------:R-:W-:Y:S02]  /*0500*/  SHF.L.U32 R72, R72, 0x10, RZ ;  /* 0x0000001048487819 */ /* 0x000fe400000006ff */
[----:B------:R-:W-:Y:S01]  /*0510*/  SHF.L.U32 R73, R73, 0x10, RZ ;  /* 0x0000001049497819 */ /* 0x000fe200000006ff */
[----:B------:R-:W-:Y:S01]  /*0520*/  FFMA.FTZ R89, R83, R74, R4 ;  /* 0x0000004a53597223 */ /* 0x000fe20000010004 */
[----:B------:R-:W-:Y:S01]  /*0530*/  SHF.L.U32 R5, R11, 0x10, RZ ;  /* 0x000000100b057819 */ /* 0x000fe200000006ff */
[----:B------:R-:W-:Y:S01]  /*0540*/  FFMA.FTZ R10, R87, R72, R10 ;  /* 0x00000048570a7223 */ /* 0x000fe2000001000a */
[C---:B------:R-:W-:Y:S01]  /*0550*/  PRMT R8, R75.reuse, 0x7632, R8 ;  /* 0x000076324b087816 */ /* 0x040fe20000000008 */
[----:B------:R-:W-:Y:S01]  /*0560*/  FFMA.FTZ R72, R86, R73, R89 ;  /* 0x0000004956487223 */ /* 0x000fe20000010059 */
[----:B------:R-:W-:Y:S02]  /*0570*/  SHF.L.U32 R75, R75, 0x10, RZ ;  /* 0x000000104b4b7819 */ /* 0x000fe400000006ff */
[----:B------:R-:W-:Y:S01]  /*0580*/  SHF.L.U32 R4, R6, 0x10, RZ ;  /* 0x0000001006047819 */ /* 0x000fe200000006ff */
[----:B------:R-:W-:Y:S01]  /*0590*/  FFMA.FTZ R10, R80, R5, R10 ;  /* 0x00000005500a7223 */ /* 0x000fe2000001000a */
[----:B------:R-:W-:-:S02]  /*05a0*/  PRMT R6, R68, 0x7632, R6 ;  /* 0x0000763244067816 */ /* 0x000fc40000000006 */
[----:B------:R-:W-:Y:S02]  /*05b0*/  SHF.L.U32 R73, R68, 0x10, RZ ;  /* 0x0000001044497819 */ /* 0x000fe400000006ff */
[----:B------:R-:W-:Y:S01]  /*05c0*/  PRMT R11, R11, 0x7632, R11 ;  /* 0x000076320b0b7816 */ /* 0x000fe2000000000b */
[----:B------:R-:W-:Y:S01]  /*05d0*/  FFMA.FTZ R9, R80, R75, R9 ;  /* 0x0000004b50097223 */ /* 0x000fe20000010009 */
[----:B------:R-:W-:Y:S01]  /*05e0*/  SHF.L.U32 R5, R8, 0x10, RZ ;  /* 0x0000001008057819 */ /* 0x000fe200000006ff */
[----:B------:R-:W-:Y:S02]  /*05f0*/  IMAD.U32 R90, R90, 0x10000, RZ ;  /* 0x000100005a5a7824 */ /* 0x000fe400078e00ff */
[----:B------:R-:W-:Y:S01]  /*0600*/  FFMA.FTZ R72, R85, R4, R72 ;  /* 0x0000000455487223 */ /* 0x000fe20000010048 */
[----:B------:R-:W-:Y:S01]  /*0610*/  SHF.L.U32 R11, R11, 0x10, RZ ;  /* 0x000000100b0b7819 */ /* 0x000fe200000006ff */
[----:B------:R-:W-:Y:S02]  /*0620*/  IMAD.U32 R4, R6, 0x10000, RZ ;  /* 0x0001000006047824 */ /* 0x000fe400078e00ff */
[----:B------:R-:W-:Y:S01]  /*0630*/  FFMA.FTZ R8, R0, R73, RZ ;  /* 0x0000004900087223 */ /* 0x000fe200000100ff */
        /* <DEDUP_REMOVED lines=9> */
[----:B------:R-:W-:Y:S02]  /*06d0*/  FFMA.FTZ R73, R83, R68, R4 ;  /* 0x0000004453497223 */ /* 0x000fe40000010004 */
[----:B------:R-:W-:Y:S01]  /*06e0*/  FFMA.FTZ R5, R87, R6, R72 ;  /* 0x0000000657057223 */ /* 0x000fe20000010048 */
[----:B------:R-:W-:Y:S01]  /*06f0*/  SHF.L.U32 R6, R70, 0x10, RZ ;  /* 0x0000001046067819 */ /* 0x000fe200000006ff */
[----:B------:R-:W-:Y:S01]  /*0700*/  FFMA.FTZ R68, R86, R69, R73 ;  /* 0x0000004556447223 */ /* 0x000fe20000010049 */
[C---:B------:R-:W-:Y:S01]  /*0710*/  PRMT R4, R7.reuse, 0x7632, R4 ;  /* 0x0000763207047816 */ /* 0x040fe20000000004 */
[----:B------:R-:W-:Y:S01]  /*0720*/  IMAD.U32 R7, R7, 0x10000, RZ ;  /* 0x0001000007077824 */ /* 0x000fe200078e00ff */
[----:B------:R-:W-:-:S02]  /*0730*/  PRMT R69, R64, 0x7632, R69 ;  /* 0x0000763240457816 */ /* 0x000fc40000000045 */
[----:B------:R-:W-:Y:S02]  /*0740*/  SHF.L.U32 R75, R64, 0x10, RZ ;  /* 0x00000010404b7819 */ /* 0x000fe400000006ff */
[----:B------:R-:W-:Y:S01]  /*0750*/  PRMT R70, R70, 0x7632, R70 ;  /* 0x0000763246467816 */ /* 0x000fe20000000046 */
[----:B------:R-:W-:Y:S01]  /*0760*/  FFMA.FTZ R6, R85, R6, R68 ;  /* 0x0000000655067223 */ /* 0x000fe20000010044 */
[--C-:B------:R-:W-:Y:S01]  /*0770*/  FFMA.FTZ R73, R80, R7, R5.reuse ;  /* 0x0000000750497223 */ /* 0x100fe20000010005 */
[----:B------:R-:W-:Y:S02]  /*0780*/  IMAD.U32 R68, R69, 0x10000, RZ ;  /* 0x0001000045447824 */ /* 0x000fe400078e00ff */
[----:B------:R-:W-:Y:S01]  /*0790*/  FFMA.FTZ R72, R0, R75, RZ ;  /* 0x0000004b00487223 */ /* 0x000fe200000100ff */
[----:B------:R-:W-:Y:S02]  /*07a0*/  SHF.L.U32 R70, R70, 0x10, RZ ;  /* 0x0000001046467819 */ /* 0x000fe400000006ff */
        /* <DEDUP_REMOVED lines=8> */
[----:B------:R-:W5:Y:S04]  /*0830*/  LDG.E.128 R68, desc[UR6][R2.64+0x1000] ;  /* 0x0010000602447981 */ /* 0x000f68000c1e1d00 */
[----:B------:R-:W5:Y:S01]  /*0840*/  LDG.E.128 R4, desc[UR6][R40.64+0x1000] ;  /* 0x0010000628047981 */ /* 0x000f62000c1e1d00 */
[----:B------:R-:W-:Y:S01]  /*0850*/  FFMA.FTZ R93, R83, R72, R74 ;  /* 0x00000048535d7223 */ /* 0x000fe2000001004a */
[----:B------:R-:W-:Y:S01]  /*0860*/  FFMA.FTZ R98, R90, R65, R73 ;  /* 0x000000415a627223 */ /* 0x000fe20000010049 */
[----:B------:R-:W-:Y:S01]  /*0870*/  FFMA.FTZ R75, R80, R75, R89 ;  /* 0x0000004b504b7223 */ /* 0x000fe20000010059 */
[C---:B------:R-:W-:Y:S02]  /*0880*/  PRMT R73, R56.reuse, 0x7632, R73 ;  /* 0x0000763238497816 */ /* 0x040fe40000000049 */
[----:B------:R-:W-:-:S02]  /*0890*/  SHF.L.U32 R89, R56, 0x10, RZ ;  /* 0x0000001038597819 */ /* 0x000fc400000006ff */
[----:B------:R-:W-:Y:S01]  /*08a0*/  SHF.L.U32 R65, R64, 0x10, RZ ;  /* 0x0000001040417819 */ /* 0x000fe200000006ff */
[----:B------:R-:W-:Y:S01]  /*08b0*/  FFMA.FTZ R72, R86, R91, R93 ;  /* 0x0000005b56487223 */ /* 0x000fe2000001005d */
[----:B------:R-:W-:Y:S01]  /*08c0*/  SHF.L.U32 R64, R66, 0x10, RZ ;  /* 0x0000001042407819 */ /* 0x000fe200000006ff */
[----:B------:R-:W-:Y:S02]  /*08d0*/  IMAD.U32 R56, R73, 0x10000, RZ ;  /* 0x0001000049387824 */ /* 0x000fe400078e00ff */
[----:B------:R-:W-:Y:S01]  /*08e0*/  FFMA.FTZ R84, R0, R89, RZ ;  /* 0x0000005900547223 */ /* 0x000fe200000100ff */
[----:B------:R-:W-:Y:S01]  /*08f0*/  SHF.L.U32 R74, R57, 0x10, RZ ;  /* 0x00000010394a7819 */ /* 0x000fe200000006ff */
[--C-:B------:R-:W-:Y:S01]  /*0900*/  FFMA.FTZ R64, R85, R64, R72.reuse ;  /* 0x0000004055407223 */ /* 0x100fe20000010048 */
[----:B------:R-:W-:Y:S01]  /*0910*/  PRMT R72, R57, 0x7632, R72 ;  /* 0x0000763239487816 */ /* 0x000fe20000000048 */
[----:B------:R-:W-:Y:S01]  /*0920*/  FFMA.FTZ R56, R81, R56, R84 ;  /* 0x0000003851387223 */ /* 0x000fe20000010054 */
[----:B------:R-:W-:-:S03]  /*0930*/  FFMA.FTZ R82, R90, R65, R75 ;  /* 0x000000415a527223 */ /* 0x000fc6000001004b */
[----:B------:R-:W-:Y:S02]  /*0940*/  IMAD.U32 R91, R72, 0x10000, RZ ;  /* 0x00010000485b7824 */ /* 0x000fe400078e00ff */
[----:B------:R-:W-:Y:S02]  /*0950*/  FFMA.FTZ R93, R83, R74, R56 ;  /* 0x0000004a535d7223 */ /* 0x000fe40000010038 */
[----:B------:R-:W5:Y:S01]  /*0960*/  LDG.E.128 R72, desc[UR6][R2.64+0x4800] ;  /* 0x0048000602487981 */ /* 0x000f62000c1e1d00 */
[----:B------:R-:W-:-:S04]  /*0970*/  PRMT R66, R66, 0x7632, R66 ;  /* 0x0000763242427816 */ /* 0x000fc80000000042 */
        /* <DEDUP_REMOVED lines=8> */
[C---:B------:R-:W-:Y:S01]  /*0a00*/  SHF.L.U32 R48, R58.reuse, 0x10, RZ ;  /* 0x000000103a307819 */ /* 0x040fe200000006ff */
[----:B------:R-:W5:Y:S01]  /*0a10*/  LDG.E.128 R64, desc[UR6][R2.64+0x8000] ;  /* 0x0080000602407981 */ /* 0x000f62000c1e1d00 */
[----:B------:R-:W-:Y:S01]  /*0a20*/  PRMT R58, R58, 0x7632, R58 ;  /* 0x000076323a3a7816 */ /* 0x000fe2000000003a */
[----:B------:R-:W-:Y:S01]  /*0a30*/  FFMA.FTZ R96, R0, R91, RZ ;  /* 0x0000005b00607223 */ /* 0x000fe200000100ff */
        /* <DEDUP_REMOVED lines=10> */
[----:B------:R-:W-:Y:S01]  /*0ae0*/  SHF.L.U32 R91, R60, 0x10, RZ ;  /* 0x000000103c5b7819 */ /* 0x000fe200000006ff */
[----:B------:R-:W-:Y:S01]  /*0af0*/  FFMA.FTZ R89, R83, R96, R100 ;  /* 0x0000006053597223 */ /* 0x000fe20000010064 */
[C---:B------:R-:W-:Y:S02]  /*0b00*/  PRMT R48, R59.reuse, 0x7632, R48 ;  /* 0x000076323b307816 */ /* 0x040fe40000000030 */
[----:B------:R-:W-:Y:S01]  /*0b10*/  SHF.L.U32 R49, R59, 0x10, RZ ;  /* 0x000000103b317819 */ /* 0x000fe200000006ff */
[----:B------:R-:W-:Y:S01]  /*0b20*/  IMAD.U32 R59, R56, 0x10000, RZ ;  /* 0x00010000383b7824 */ /* 0x000fe200078e00ff */
[----:B------:R-:W-:Y:S01]  /*0b30*/  SHF.L.U32 R56, R50, 0x10, RZ ;  /* 0x0000001032387819 */ /* 0x000fe200000006ff */
[----:B------:R-:W-:Y:S01]  /*0b40*/  FFMA.FTZ R96, R0, R91, RZ ;  /* 0x0000005b00607223 */ /* 0x000fe200000100ff */
[----:B------:R-:W-:Y:S01]  /*0b50*/  SHF.L.U32 R88, R88, 0x10, RZ ;  /* 0x0000001058587819 */ /* 0x000fe200000006ff */
[----:B------:R-:W-:Y:S01]  /*0b60*/  FFMA.FTZ R58, R86, R59, R89 ;  /* 0x0000003b563a7223 */ /* 0x000fe20000010059 */
[----:B------:R-:W-:-:S02]  /*0b70*/  PRMT R50, R50, 0x7632, R50 ;  /* 0x0000763232327816 */ /* 0x000fc40000000032 */
[----:B------:R-:W-:Y:S01]  /*0b80*/  PRMT R89, R61, 0x7632, R89 ;  /* 0x000076323d597816 */ /* 0x000fe20000000059 */
[----:B------:R-:W-:Y:S01]  /*0b90*/  FFMA.FTZ R100, R81, R88, R96 ;  /* 0x0000005851647223 */ /* 0x000fe20000010060 */
[----:B------:R-:W-:Y:S01]  /*0ba0*/  FFMA.FTZ R60, R85, R56, R58 ;  /* 0x00000038553c7223 */ /* 0x000fe2000001003a */
[----:B------:R-:W-:Y:S01]  /*0bb0*/  IMAD.U32 R50, R50, 0x10000, RZ ;  /* 0x0001000032327824 */ /* 0x000fe200078e00ff */
[----:B------:R-:W-:Y:S02]  /*0bc0*/  SHF.L.U32 R96, R61, 0x10, RZ ;  /* 0x000000103d607819 */ /* 0x000fe400000006ff */
[----:B------:R-:W-:Y:S01]  /*0bd0*/  SHF.L.U32 R89, R89, 0x10, RZ ;  /* 0x0000001059597819 */ /* 0x000fe200000006ff */
[--C-:B------:R-:W-:Y:S01]  /*0be0*/  FFMA.FTZ R61, R87, R50, R60.reuse ;  /* 0x00000032573d7223 */ /* 0x100fe2000001003c */
[C---:B------:R-:W-:Y:S01]  /*0bf0*/  PRMT R60, R52.reuse, 0x7632, R60 ;  /* 0x00007632343c7816 */ /* 0x040fe2000000003c */
[----:B------:R-:W-:Y:S01]  /*0c00*/  FFMA.FTZ R91, R83, R96, R100 ;  /* 0x00000060535b7223 */ /* 0x000fe20000010064 */
[----:B------:R-:W-:-:S02]  /*0c10*/  IMAD.U32 R93, R52, 0x10000, RZ ;  /* 0x00010000345d7824 */ /* 0x000fc400078e00ff */
[----:B------:R-:W-:Y:S01]  /*0c20*/  FFMA.FTZ R49, R80, R49, R57 ;  /* 0x0000003150317223 */ /* 0x000fe20000010039 */
[C---:B------:R-:W-:Y:S01]  /*0c30*/  PRMT R50, R62.reuse, 0x7632, R50 ;  /* 0x000076323e327816 */ /* 0x040fe20000000032 */
[----:B------:R-:W5:Y:S01]  /*0c40*/  LDG.E.128 R56, desc[UR6][R2.64+0xb800] ;  /* 0x00b8000602387981 */ /* 0x000f62000c1e1d00 */
[----:B------:R-:W-:Y:S01]  /*0c50*/  SHF.L.U32 R62, R62, 0x10, RZ ;  /* 0x000000103e3e7819 */ /* 0x000fe200000006ff */
[----:B------:R-:W-:Y:S01]  /*0c60*/  FFMA.FTZ R52, R86, R89, R91 ;  /* 0x0000005956347223 */ /* 0x000fe2000001005b */
[----:B------:R-:W-:Y:S01]  /*0c70*/  SHF.L.U32 R60, R60, 0x10, RZ ;  /* 0x000000103c3c7819 */ /* 0x000fe200000006ff */
[----:B------:R-:W-:Y:S01]  /*0c80*/  FFMA.FTZ R96, R0, R93, RZ ;  /* 0x0000005d00607223 */ /* 0x000fe200000100ff */
[----:B------:R-:W-:Y:S01]  /*0c90*/  PRMT R0, R53, 0x7632, R0 ;  /* 0x0000763235007816 */ /* 0x000fe20000000000 */
[----:B------:R-:W-:Y:S01]  /*0ca0*/  FFMA.FTZ R52, R85, R62, R52 ;  /* 0x0000003e55347223 */ /* 0x000fe20000010034 */
[----:B------:R-:W-:Y:S01]  /*0cb0*/  SHF.L.U32 R50, R50, 0x10, RZ ;  /* 0x0000001032327819 */ /* 0x000fe200000006ff */
[----:B------:R-:W-:-:S02]  /*0cc0*/  IMAD.U32 R62, R53, 0x10000, RZ ;  /* 0x00010000353e7824 */ /* 0x000fc400078e00ff */
[----:B------:R-:W-:Y:S01]  /*0cd0*/  FFMA.FTZ R60, R81, R60, R96 ;  /* 0x0000003c513c7223 */ /* 0x000fe20000010060 */
[----:B------:R-:W-:Y:S01]  /*0ce0*/  SHF.L.U32 R81, R0, 0x10, RZ ;  /* 0x0000001000517819 */ /* 0x000fe200000006ff */
[----:B------:R-:W-:Y:S02]  /*0cf0*/  FFMA.FTZ R50, R87, R50, R52 ;  /* 0x0000003257327223 */ /* 0x000fe40000010034 */
[----:B------:R-:W-:Y:S01]  /*0d00*/  FFMA.FTZ R83, R83, R62, R60 ;  /* 0x0000003e53537223 */ /* 0x000fe2000001003c */
[----:B------:R-:W-:Y:S02]  /*0d10*/  SHF.L.U32 R53, R63, 0x10, RZ ;  /* 0x000000103f357819 */ /* 0x000fe400000006ff */
[----:B------:R-:W-:Y:S01]  /*0d20*/  PRMT R52, R54, 0x7632, R52 ;  /* 0x0000763236347816 */ /* 0x000fe20000000034 */
[----:B------:R-:W-:Y:S01]  /*0d30*/  FFMA.FTZ R86, R86, R81, R83 ;  /* 0x0000005156567223 */ /* 0x000fe20000010053 */
        /* <DEDUP_REMOVED lines=12> */
[----:B------:R-:W-:-:S02]  /*0e00*/  IMAD.U32 R48, R48, 0x10000, RZ ;  /* 0x0001000030307824 */ /* 0x000fc400078e00ff */
[----:B------:R-:W-:Y:S01]  /*0e10*/  FFMA.FTZ R88, R90, R53, R50 ;  /* 0x000000355a587223 */ /* 0x000fe20000010032 */
[C---:B------:R-:W-:Y:S01]  /*0e20*/  PRMT R52, R36.reuse, 0x7632, R52 ;  /* 0x0000763224347816 */ /* 0x040fe20000000034 */
[----:B------:R-:W-:Y:S01]  /*0e30*/  IMAD.U32 R53, R55, 0x10000, RZ ;  /* 0x0001000037357824 */ /* 0x000fe200078e00ff */
[----:B------:R-:W-:Y:S02]  /*0e40*/  SHF.L.U32 R36, R36, 0x10, RZ ;  /* 0x0000001024247819 */ /* 0x000fe400000006ff */
[C---:B------:R-:W-:Y:S02]  /*0e50*/  PRMT R0, R44.reuse, 0x7632, R0 ;  /* 0x000076322c007816 */ /* 0x040fe40000000000 */
[----:B------:R-:W-:Y:S01]  /*0e60*/  SHF.L.U32 R85, R44, 0x10, RZ ;  /* 0x000000102c557819 */ /* 0x000fe200000006ff */
[C---:B------:R-:W-:Y:S01]  /*0e70*/  FFMA.FTZ R100, R90.reuse, R48, R49 ;  /* 0x000000305a647223 */ /* 0x040fe20000010031 */
[----:B------:R-:W-:Y:S01]  /*0e80*/  FFMA.FTZ R96, R90, R51, R96 ;  /* 0x000000335a607223 */ /* 0x000fe20000010060 */
[----:B------:R-:W-:Y:S01]  /*0e90*/  FFMA.FTZ R53, R80, R53, R87 ;  /* 0x0000003550357223 */ /* 0x000fe20000010057 */
[----:B------:R-:W-:Y:S01]  /*0ea0*/  SHF.L.U32 R52, R52, 0x10, RZ ;  /* 0x0000001034347819 */ /* 0x000fe200000006ff */
[----:B------:R-:W5:Y:S01]  /*0eb0*/  LDG.E.128 R48, desc[UR6][R2.64+0x12800] ;  /* 0x0128000602307981 */ /* 0x000f62000c1e1d00 */
[----:B------:R-:W-:-:S02]  /*0ec0*/  IMAD.U32 R87, R0, 0x10000, RZ ;  /* 0x0001000000577824 */ /* 0x000fc400078e00ff */
[----:B------:R-:W-:Y:S01]  /*0ed0*/  FFMA.FTZ R36, R85, R36, R94 ;  /* 0x0000002455247223 */ /* 0x000fe2000001005e */
        /* <DEDUP_REMOVED lines=8> */
[----:B------:R-:W-:Y:S01]  /*0f60*/  PRMT R55, R55, 0x7632, R55 ;  /* 0x0000763237377816 */ /* 0x000fe20000000037 */
[C---:B------:R-:W-:Y:S02]  /*0f70*/  IMAD.U32 R37, R38.reuse, 0x10000, RZ ;  /* 0x0001000026257824 */ /* 0x040fe400078e00ff */
[----:B------:R-:W-:Y:S01]  /*0f80*/  FFMA.FTZ R45, R83, R36, R44 ;  /* 0x00000024532d7223 */ /* 0x000fe2000001002c */
[----:B------:R-:W-:Y:S02]  /*0f90*/  PRMT R36, R38, 0x7632, R36 ;  /* 0x0000763226247816 */ /* 0x000fe40000000024 */
[C---:B------:R-:W-:Y:S02]  /*0fa0*/  PRMT R38, R28.reuse, 0x7632, R38 ;  /* 0x000076321c267816 */ /* 0x040fe40000000026 */
[----:B------:R-:W-:Y:S02]  /*0fb0*/  SHF.L.U32 R44, R28, 0x10, RZ ;  /* 0x000000101c2c7819 */ /* 0x000fe400000006ff */
[----:B------:R-:W-:-:S02]  /*0fc0*/  SHF.L.U32 R55, R55, 0x10, RZ ;  /* 0x0000001037377819 */ /* 0x000fc400000006ff */
[----:B------:R-:W-:Y:S01]  /*0fd0*/  SHF.L.U32 R38, R38, 0x10, RZ ;  /* 0x0000001026267819 */ /* 0x000fe200000006ff */
[----:B------:R-:W-:Y:S01]  /*0fe0*/  FFMA.FTZ R92, R85, R44, R92 ;  /* 0x0000002c555c7223 */ /* 0x000fe2000001005c */
[----:B------:R-:W-:Y:S01]  /*0ff0*/  PRMT R80, R46, 0x7632, R80 ;  /* 0x000076322e507816 */ /* 0x000fe20000000050 */
        /* <DEDUP_REMOVED lines=13> */
[----:B------:R-:W-:Y:S02]  /*10d0*/  SHF.L.U32 R0, R47, 0x10, RZ ;  /* 0x000000102f007819 */ /* 0x000fe400000006ff */
[----:B------:R-:W-:Y:S02]  /*10e0*/  SHF.L.U32 R39, R39, 0x10, RZ ;  /* 0x0000001027277819 */ /* 0x000fe400000006ff */
[C---:B------:R-:W-:Y:S01]  /*10f0*/  PRMT R36, R32.reuse, 0x7632, R36 ;  /* 0x0000763220247816 */ /* 0x040fe20000000024 */
[----:B------:R-:W-:Y:S01]  /*1100*/  IMAD.U32 R32, R32, 0x10000, RZ ;  /* 0x0001000020207824 */ /* 0x000fe200078e00ff */
        /* <DEDUP_REMOVED lines=13> */
[----:B------:R-:W5:Y:S01]  /*11e0*/  LDG.E.128 R44, desc[UR6][R2.64+0x19800] ;  /* 0x01980006022c7981 */ /* 0x000f62000c1e1d00 */
[----:B------:R-:W-:Y:S01]  /*11f0*/  SHF.L.U32 R29, R31, 0x10, RZ ;  /* 0x000000101f1d7819 */ /* 0x000fe200000006ff */
[----:B------:R-:W-:-:S02]  /*1200*/  IMAD.U32 R30, R30, 0x10000, RZ ;  /* 0x000100001e1e7824 */ /* 0x000fc400078e00ff */
[----:B------:R-:W-:Y:S01]  /*1210*/  FFMA.FTZ R36, R89, R32, R36 ;  /* 0x0000002059247223 */ /* 0x000fe20000010024 */
[----:B------:R-:W-:Y:S02]  /*1220*/  SHF.L.U32 R28, R28, 0x10, RZ ;  /* 0x000000101c1c7819 */ /* 0x000fe400000006ff */
[----:B------:R-:W-:Y:S01]  /*1230*/  SHF.L.U32 R81, R81, 0x10, RZ ;  /* 0x0000001051517819 */ /* 0x000fe200000006ff */
[----:B------:R-:W-:Y:S01]  /*1240*/  FFMA.FTZ R92, R0, R29, R37 ;  /* 0x0000001d005c7223 */ /* 0x000fe20000010025 */
        /* <DEDUP_REMOVED lines=20> */
[----:B------:R-:W-:Y:S01]  /*1390*/  PRMT R13, R13, 0x7632, R13 ;  /* 0x000076320d0d7816 */ /* 0x000fe2000000000d */
[----:B------:R-:W-:Y:S01]  /*13a0*/  FFMA.FTZ R98, R89, R32, R36 ;  /* 0x0000002059627223 */ /* 0x000fe20000010024 */
[----:B------:R-:W-:Y:S01]  /*13b0*/  PRMT R12, R35, 0x7632, R12 ;  /* 0x00007632230c7816 */ /* 0x000fe2000000000c */
[----:B------:R-:W-:Y:S01]  /*13c0*/  FFMA.FTZ R102, R85, R34, R84 ;  /* 0x0000002255667223 */ /* 0x000fe20000010054 */
[----:B------:R-:W5:Y:S01]  /*13d0*/  LDG.E.128 R36, desc[UR6][R40.64+0x1800] ;  /* 0x0018000628247981 */ /* 0x000f62000c1e1d00 */
[----:B------:R-:W-:-:S03]  /*13e0*/  SHF.L.U32 R20, R20, 0x10, RZ ;  /* 0x0000001014147819 */ /* 0x000fc600000006ff */
[----:B------:R-:W5:Y:S01]  /*13f0*/  LDG.E.128 R32, desc[UR6][R2.64+0x1800] ;  /* 0x0018000602207981 */ /* 0x000f62000c1e1d00 */
[----:B------:R-:W-:Y:S02]  /*1400*/  SHF.L.U32 R82, R13, 0x10, RZ ;  /* 0x000000100d527819 */ /* 0x000fe400000006ff */
[----:B------:R-:W-:Y:S01]  /*1410*/  PRMT R13, R21, 0x7632, R13 ;  /* 0x00007632150d7816 */ /* 0x000fe2000000000d */
[----:B------:R-:W-:Y:S01]  /*1420*/  FFMA.FTZ R102, R87, R20, R102 ;  /* 0x0000001457667223 */ /* 0x000fe20000010066 */
[----:B------:R-:W-:Y:S01]  /*1430*/  SHF.L.U32 R84, R21, 0x10, RZ ;  /* 0x0000001015547819 */ /* 0x000fe200000006ff */
[----:B------:R-:W-:Y:S02]  /*1440*/  FFMA.FTZ R21, R83, R82, R98 ;  /* 0x0000005253157223 */ /* 0x000fe40000010062 */
[----:B------:R-:W-:Y:S01]  /*1450*/  IMAD.U32 R82, R13, 0x10000, RZ ;  /* 0x000100000d527824 */ /* 0x000fe200078e00ff */
        /* <DEDUP_REMOVED lines=8> */
[----:B------:R-:W-:-:S02]  /*14e0*/  SHF.L.U32 R13, R14, 0x10, RZ ;  /* 0x000000100e0d7819 */ /* 0x000fc400000006ff */
[C---:B--2---:R-:W-:Y:S02]  /*14f0*/  SHF.L.U32 R22, R16.reuse, 0x10, RZ ;  /* 0x0000001010167819 */ /* 0x044fe400000006ff */
[----:B------:R-:W-:Y:S01]  /*1500*/  PRMT R16, R16, 0x7632, R16 ;  /* 0x0000763210107816 */ /* 0x000fe20000000010 */
[----:B------:R-:W-:Y:S02]  /*1510*/  IMAD.U32 R93, R84, 0x10000, RZ ;  /* 0x00010000545d7824 */ /* 0x000fe400078e00ff */
[----:B------:R-:W-:Y:S01]  /*1520*/  FFMA.FTZ R82, R86, R91, R82 ;  /* 0x0000005b56527223 */ /* 0x000fe20000010052 */
[C---:B------:R-:W-:Y:S01]  /*1530*/  PRMT R14, R15.reuse, 0x7632, R14 ;  /* 0x000076320f0e7816 */ /* 0x040fe2000000000e */
[----:B------:R-:W-:Y:S01]  /*1540*/  FFMA.FTZ R13, R80, R13, R21 ;  /* 0x0000000d500d7223 */ /* 0x000fe20000010015 */
[----:B------:R-:W-:Y:S01]  /*1550*/  SHF.L.U32 R15, R15, 0x10, RZ ;  /* 0x000000100f0f7819 */ /* 0x000fe200000006ff */
[----:B------:R-:W-:Y:S01]  /*1560*/  FFMA.FTZ R100, R85, R22, R100 ;  /* 0x0000001655647223 */ /* 0x000fe20000010064 */
[C---:B------:R-:W-:Y:S01]  /*1570*/  SHF.L.U32 R21, R23.reuse, 0x10, RZ ;  /* 0x0000001017157819 */ /* 0x040fe200000006ff */
[----:B------:R-:W-:Y:S01]  /*1580*/  IMAD.U32 R16, R16, 0x10000, RZ ;  /* 0x0001000010107824 */ /* 0x000fe200078e00ff */
[----:B------:R-:W-:Y:S01]  /*1590*/  PRMT R23, R23, 0x7632, R23 ;  /* 0x0000763217177816 */ /* 0x000fe20000000017 */
        /* <DEDUP_REMOVED lines=9> */
[C---:B------:R-:W-:Y:S01]  /*1630*/  FFMA.FTZ R100, R81.reuse, R12, R20 ;  /* 0x0000000c51647223 */ /* 0x040fe20000010014 */
[----:B------:R-:W-:Y:S01]  /*1640*/  FFMA.FTZ R98, R81, R14, R13 ;  /* 0x0000000e51627223 */ /* 0x000fe2000001000d */
[----:B------:R-:W-:Y:S01]  /*1650*/  FFMA.FTZ R22, R89, R22, R16 ;  /* 0x0000001659167223 */ /* 0x000fe20000010010 */
[----:B------:R-:W-:Y:S01]  /*1660*/  FFMA.FTZ R84, R81, R84, R21 ;  /* 0x0000005451547223 */ /* 0x000fe20000010015 */
[----:B------:R-:W2:Y:S01]  /*1670*/  LDG.E.128 R12, desc[UR6][R2.64+0x5000] ;  /* 0x00500006020c7981 */ /* 0x000ea2000c1e1d00 */
[----:B------:R-:W-:-:S02]  /*1680*/  SHF.L.U32 R16, R17, 0x10, RZ ;  /* 0x0000001011107819 */ /* 0x000fc400000006ff */
[C---:B------:R-:W-:Y:S02]  /*1690*/  PRMT R20, R18.reuse, 0x7632, R20 ;  /* 0x0000763212147816 */ /* 0x040fe40000000014 */
[----:B------:R-:W-:Y:S02]  /*16a0*/  SHF.L.U32 R21, R18, 0x10, RZ ;  /* 0x0000001012157819 */ /* 0x000fe400000006ff */
[C---:B---3--:R-:W-:Y:S02]  /*16b0*/  PRMT R17, R24.reuse, 0x7632, R17 ;  /* 0x0000763218117816 */ /* 0x048fe40000000011 */
[----:B------:R-:W-:Y:S01]  /*16c0*/  SHF.L.U32 R18, R24, 0x10, RZ ;  /* 0x0000001018127819 */ /* 0x000fe200000006ff */
[----:B------:R-:W-:Y:S01]  /*16d0*/  FFMA.FTZ R91, R83, R16, R22 ;  /* 0x00000010535b7223 */ /* 0x000fe20000010016 */
[C---:B------:R-:W-:Y:S01]  /*16e0*/  PRMT R24, R19.reuse, 0x7632, R24 ;  /* 0x0000763213187816 */ /* 0x040fe20000000018 */
[----:B------:R-:W-:Y:S01]  /*16f0*/  IMAD.U32 R23, R19, 0x10000, RZ ;  /* 0x0001000013177824 */ /* 0x000fe200078e00ff */
[----:B------:R-:W-:Y:S01]  /*1700*/  SHF.L.U32 R22, R17, 0x10, RZ ;  /* 0x0000001011167819 */ /* 0x000fe200000006ff */
[----:B------:R-:W-:Y:S01]  /*1710*/  FFMA.FTZ R102, R85, R18, R96 ;  /* 0x0000001255667223 */ /* 0x000fe20000010060 */
[----:B------:R-:W-:Y:S01]  /*1720*/  FFMA.FTZ R91, R86, R21, R91 ;  /* 0x00000015565b7223 */ /* 0x000fe2000001005b */
[----:B------:R-:W3:Y:S01]  /*1730*/  LDG.E.128 R16, desc[UR6][R2.64+0x8800] ;  /* 0x0088000602107981 */ /* 0x000ee2000c1e1d00 */
[----:B------:R-:W-:Y:S01]  /*1740*/  SHF.L.U32 R21, R20, 0x10, RZ ;  /* 0x0000001014157819 */ /* 0x000fe200000006ff */
[----:B------:R-:W-:Y:S01]  /*1750*/  FFMA.FTZ R22, R87, R22, R102 ;  /* 0x0000001657167223 */ /* 0x000fe20000010066 */
[----:B------:R-:W-:-:S02]  /*1760*/  PRMT R82, R25, 0x7632, R82 ;  /* 0x0000763219527816 */ /* 0x000fc40000000052 */
[----:B------:R-:W-:Y:S02]  /*1770*/  SHF.L.U32 R96, R25, 0x10, RZ ;  /* 0x0000001019607819 */ /* 0x000fe400000006ff */
[C---:B----4-:R-:W-:Y:S02]  /*1780*/  PRMT R20, R76.reuse, 0x7632, R20 ;  /* 0x000076324c147816 */ /* 0x050fe40000000014 */
        /* <DEDUP_REMOVED lines=10> */
[----:B------:R-:W-:-:S02]  /*1830*/  FFMA.FTZ R82, R87, R20, R76 ;  /* 0x0000001457527223 */ /* 0x000fc4000001004c */
[----:B------:R-:W4:Y:S01]  /*1840*/  LDG.E.128 R20, desc[UR6][R2.64+0xc000] ;  /* 0x00c0000602147981 */ /* 0x000f22000c1e1d00 */
[----:B------:R-:W-:Y:S01]  /*1850*/  FFMA.FTZ R91, R86, R25, R91 ;  /* 0x00000019565b7223 */ /* 0x000fe2000001005b */
[----:B------:R-:W-:Y:S01]  /*1860*/  IMAD.U32 R25, R26, 0x10000, RZ ;  /* 0x000100001a197824 */ /* 0x000fe200078e00ff */
[C---:B------:R-:W-:Y:S02]  /*1870*/  SHF.L.U32 R76, R77.reuse, 0x10, RZ ;  /* 0x000000104d4c7819 */ /* 0x040fe400000006ff */
[----:B------:R-:W-:Y:S02]  /*1880*/  PRMT R77, R77, 0x7632, R77 ;  /* 0x000076324d4d7816 */ /* 0x000fe4000000004d */
        /* <DEDUP_REMOVED lines=10> */
[C---:B------:R-:W-:Y:S01]  /*1930*/  FFMA.FTZ R96, R81.reuse, R24, R96 ;  /* 0x0000001851607223 */ /* 0x040fe20000010060 */
[----:B------:R-:W-:Y:S01]  /*1940*/  FFMA.FTZ R82, R81, R26, R25 ;  /* 0x0000001a51527223 */ /* 0x000fe20000010019 */
[----:B------:R-:W-:-:S02]  /*1950*/  PRMT R78, R78, 0x7632, R78 ;  /* 0x000076324e4e7816 */ /* 0x000fc4000000004e */
[C---:B-----5:R-:W-:Y:S02]  /*1960*/  PRMT R24, R8.reuse, 0x7632, R24 ;  /* 0x0000763208187816 */ /* 0x060fe40000000018 */
[----:B------:R-:W-:Y:S01]  /*1970*/  SHF.L.U32 R26, R8, 0x10, RZ ;  /* 0x00000010081a7819 */ /* 0x000fe200000006ff */
[----:B------:R-:W-:Y:S01]  /*1980*/  FFMA.FTZ R27, R86, R27, R77 ;  /* 0x0000001b561b7223 */ /* 0x000fe2000001004d */
[----:B------:R-:W-:Y:S01]  /*1990*/  SHF.L.U32 R24, R24, 0x10, RZ ;  /* 0x0000001018187819 */ /* 0x000fe200000006ff */
[----:B------:R-:W-:Y:S02]  /*19a0*/  IMAD.U32 R25, R78, 0x10000, RZ ;  /* 0x000100004e197824 */ /* 0x000fe400078e00ff */
[----:B------:R-:W-:Y:S01]  /*19b0*/  FFMA.FTZ R90, R85, R26, R90 ;  /* 0x0000001a555a7223 */ /* 0x000fe2000001005a */
[C---:B------:R-:W-:Y:S01]  /*19c0*/  PRMT R8, R79.reuse, 0x7632, R8 ;  /* 0x000076324f087816 */ /* 0x040fe20000000008 */
[----:B------:R-:W-:Y:S01]  /*19d0*/  FFMA.FTZ R25, R80, R25, R27 ;  /* 0x0000001950197223 */ /* 0x000fe2000001001b */
[----:B------:R-:W-:Y:S01]  /*19e0*/  SHF.L.U32 R79, R79, 0x10, RZ ;  /* 0x000000104f4f7819 */ /* 0x000fe200000006ff */
[----:B------:R-:W-:Y:S01]  /*19f0*/  FFMA.FTZ R24, R87, R24, R90 ;  /* 0x0000001857187223 */ /* 0x000fe2000001005a */
[----:B------:R-:W-:-:S02]  /*1a00*/  PRMT R26, R9, 0x7632, R26 ;  /* 0x00007632091a7816 */ /* 0x000fc4000000001a */
[----:B------:R-:W-:Y:S01]  /*1a10*/  SHF.L.U32 R78, R9, 0x10, RZ ;  /* 0x00000010094e7819 */ /* 0x000fe200000006ff */
[----:B------:R-:W-:Y:S01]  /*1a20*/  FFMA.FTZ R76, R0, R79, R25 ;  /* 0x0000004f004c7223 */ /* 0x000fe20000010019 */
[----:B------:R-:W-:-:S03]  /*1a30*/  SHF.L.U32 R88, R26, 0x10, RZ ;  /* 0x000000101a587819 */ /* 0x000fc600000006ff */
[----:B------:R-:W-:Y:S02]  /*1a40*/  FFMA.FTZ R78, R89, R78, R24 ;  /* 0x0000004e594e7223 */ /* 0x000fe40000010018 */
[----:B------:R-:W5:Y:S01]  /*1a50*/  LDG.E.128 R24, desc[UR6][R2.64+0xf800] ;  /* 0x00f8000602187981 */ /* 0x000f62000c1e1d00 */
[----:B------:R-:W-:Y:S01]  /*1a60*/  SHF.L.U32 R9, R10, 0x10, RZ ;  /* 0x000000100a097819 */ /* 0x000fe200000006ff */
[--C-:B------:R-:W-:Y:S01]  /*1a70*/  FFMA.FTZ R83, R83, R88, R78.reuse ;  /* 0x0000005853537223 */ /* 0x100fe2000001004e */
[----:B------:R-:W-:Y:S01]  /*1a80*/  PRMT R78, R68, 0x7632, R78 ;  /* 0x00007632444e7816 */ /* 0x000fe2000000004e */
[----:B------:R-:W-:Y:S01]  /*1a90*/  IMAD.U32 R8, R8, 0x10000, RZ ;  /* 0x0001000008087824 */ /* 0x000fe200078e00ff */
[----:B------:R-:W-:Y:S01]  /*1aa0*/  PRMT R88, R4, 0x7632, R88 ;  /* 0x0000763204587816 */ /* 0x000fe20000000058 */
[----:B------:R-:W-:Y:S01]  /*1ab0*/  IMAD.U32 R68, R68, 0x10000, RZ ;  /* 0x0001000044447824 */ /* 0x000fe200078e00ff */
[----:B------:R-:W-:Y:S02]  /*1ac0*/  SHF.L.U32 R89, R4, 0x10, RZ ;  /* 0x0000001004597819 */ /* 0x000fe400000006ff */
[----:B------:R-:W-:Y:S01]  /*1ad0*/  PRMT R10, R10, 0x7632, R10 ;  /* 0x000076320a0a7816 */ /* 0x000fe2000000000a */
[----:B------:R-:W-:Y:S01]  /*1ae0*/  FFMA.FTZ R85, R81, R8, R76 ;  /* 0x0000000851557223 */ /* 0x000fe2000001004c */
[----:B------:R-:W-:Y:S01]  /*1af0*/  SHF.L.U32 R87, R78, 0x10, RZ ;  /* 0x000000104e577819 */ /* 0x000fe200000006ff */
[----:B------:R-:W-:-:S02]  /*1b00*/  IMAD.U32 R88, R88, 0x10000, RZ ;  /* 0x0001000058587824 */ /* 0x000fc400078e00ff */
[----:B------:R-:W-:Y:S01]  /*1b10*/  FFMA.FTZ R93, R89, R68, R94 ;  /* 0x00000044595d7223 */ /* 0x000fe2000001005e */
[C---:B------:R-:W-:Y:S01]  /*1b20*/  PRMT R76, R11.reuse, 0x7632, R76 ;  /* 0x000076320b4c7816 */ /* 0x040fe2000000004c */
[----:B------:R-:W-:Y:S01]  /*1b30*/  FFMA.FTZ R83, R86, R9, R83 ;  /* 0x0000000956537223 */ /* 0x000fe20000010053 */
[----:B------:R-:W-:Y:S02]  /*1b40*/  SHF.L.U32 R79, R11, 0x10, RZ ;  /* 0x000000100b4f7819 */ /* 0x000fe400000006ff */
[----:B------:R-:W-:Y:S02]  /*1b50*/  SHF.L.U32 R77, R10, 0x10, RZ ;  /* 0x000000100a4d7819 */ /* 0x000fe400000006ff */
[----:B------:R-:W5:Y:S01]  /*1b60*/  LDG.E.128 R8, desc[UR6][R2.64+0x13000] ;  /* 0x0130000602087981 */ /* 0x000f62000c1e1d00 */
[----:B------:R-:W-:Y:S01]  /*1b70*/  SHF.L.U32 R4, R69, 0x10, RZ ;  /* 0x0000001045047819 */ /* 0x000fe200000006ff */
[----:B------:R-:W-:Y:S01]  /*1b80*/  FFMA.FTZ R68, R88, R87, R93 ;  /* 0x0000005758447223 */ /* 0x000fe2000001005d */
[----:B------:R-:W-:-:S02]  /*1b90*/  SHF.L.U32 R91, R5, 0x10, RZ ;  /* 0x00000010055b7819 */ /* 0x000fc400000006ff */
[----:B------:R-:W-:Y:S02]  /*1ba0*/  PRMT R69, R69, 0x7632, R69 ;  /* 0x0000763245457816 */ /* 0x000fe40000000045 */
[----:B------:R-:W-:Y:S01]  /*1bb0*/  PRMT R87, R5, 0x7632, R87 ;  /* 0x0000763205577816 */ /* 0x000fe20000000057 */
[----:B------:R-:W-:Y:S01]  /*1bc0*/  FFMA.FTZ R77, R80, R77, R83 ;  /* 0x0000004d504d7223 */ /* 0x000fe20000010053 */
[----:B------:R-:W-:Y:S01]  /*1bd0*/  FFMA.FTZ R68, R91, R4, R68 ;  /* 0x000000045b447223 */ /* 0x000fe20000010044 */
[----:B------:R-:W-:Y:S02]  /*1be0*/  SHF.L.U32 R4, R69, 0x10, RZ ;  /* 0x0000001045047819 */ /* 0x000fe400000006ff */
[----:B------:R-:W-:Y:S02]  /*1bf0*/  IMAD.U32 R87, R87, 0x10000, RZ ;  /* 0x0001000057577824 */ /* 0x000fe400078e00ff */
[----:B------:R-:W-:Y:S01]  /*1c00*/  FFMA.FTZ R78, R0, R79, R77 ;  /* 0x0000004f004e7223 */ /* 0x000fe2000001004d */
[----:B------:R-:W-:-:S02]  /*1c10*/  PRMT R83, R6, 0x7632, R83 ;  /* 0x0000763206537816 */ /* 0x000fc40000000053 */
[----:B------:R-:W-:Y:S02]  /*1c20*/  SHF.L.U32 R86, R6, 0x10, RZ ;  /* 0x0000001006567819 */ /* 0x000fe400000006ff */
[C---:B------:R-:W-:Y:S02]  /*1c30*/  PRMT R80, R7.reuse, 0x7632, R80 ;  /* 0x0000763207507816 */ /* 0x040fe40000000050 */
[----:B------:R-:W-:Y:S01]  /*1c40*/  SHF.L.U32 R0, R7, 0x10, RZ ;  /* 0x0000001007007819 */ /* 0x000fe200000006ff */
[----:B------:R-:W-:Y:S01]  /*1c50*/  FFMA.FTZ R7, R87, R4, R68 ;  /* 0x0000000457077223 */ /* 0x000fe20000010044 */
[C---:B------:R-:W-:Y:S02]  /*1c60*/  SHF.L.U32 R5, R70.reuse, 0x10, RZ ;  /* 0x0000001046057819 */ /* 0x040fe400000006ff */
[----:B------:R-:W-:Y:S02]  /*1c70*/  PRMT R70, R70, 0x7632, R70 ;  /* 0x0000763246467816 */ /* 0x000fe40000000046 */
[C---:B------:R-:W-:Y:S01]  /*1c80*/  PRMT R6, R72.reuse, 0x7632, R6 ;  /* 0x0000763248067816 */ /* 0x040fe20000000006 */
[----:B------:R-:W-:-:S02]  /*1c90*/  IMAD.U32 R72, R72, 0x10000, RZ ;  /* 0x0001000048487824 */ /* 0x000fc400078e00ff */
[----:B------:R-:W-:Y:S01]  /*1ca0*/  FFMA.FTZ R4, R86, R5, R7 ;  /* 0x0000000556047223 */ /* 0x000fe20000010007 */
[----:B------:R-:W-:Y:S02]  /*1cb0*/  SHF.L.U32 R70, R70, 0x10, RZ ;  /* 0x0000001046467819 */ /* 0x000fe400000006ff */
[----:B------:R-:W-:Y:S01]  /*1cc0*/  SHF.L.U32 R83, R83, 0x10, RZ ;  /* 0x0000001053537819 */ /* 0x000fe200000006ff */
[----:B------:R-:W-:Y:S01]  /*1cd0*/  FFMA.FTZ R7, R89, R72, R92 ;  /* 0x0000004859077223 */ /* 0x000fe2000001005c */
[----:B------:R-:W-:-:S03]  /*1ce0*/  SHF.L.U32 R5, R6, 0x10, RZ ;  /* 0x0000001006057819 */ /* 0x000fc600000006ff */
[----:B------:R-:W-:Y:S02]  /*1cf0*/  FFMA.FTZ R77, R83, R70, R4 ;  /* 0x00000046534d7223 */ /* 0x000fe40000010004 */
[----:B------:R-:W-:Y:S02]  /*1d00*/  FFMA.FTZ R70, R88, R5, R7 ;  /* 0x0000000558467223 */ /* 0x000fe40000010007 */
[----:B------:R-:W5:Y:S01]  /*1d10*/  LDG.E.128 R4, desc[UR6][R2.64+0x16800] ;  /* 0x0168000602047981 */ /* 0x000f62000c1e1d00 */
[C---:B------:R-:W-:Y:S01]  /*1d20*/  PRMT R68, R64.reuse, 0x7632, R68 ;  /* 0x0000763240447816 */ /* 0x040fe20000000044 */
[----:B------:R-:W-:Y:S01]  /*1d30*/  IMAD.U32 R64, R64, 0x10000, RZ ;  /* 0x0001000040407824 */ /* 0x000fe200078e00ff */
[----:B------:R-:W-:Y:S02]  /*1d40*/  SHF.L.U32 R69, R71, 0x10, RZ ;  /* 0x0000001047457819 */ /* 0x000fe400000006ff */
[----:B------:R-:W-:Y:S02]  /*1d50*/  SHF.L.U32 R79, R68, 0x10, RZ ;  /* 0x00000010444f7819 */ /* 0x000fe400000006ff */
[----:B------:R-:W-:Y:S01]  /*1d60*/  SHF.L.U32 R68, R73, 0x10, RZ ;  /* 0x0000001049447819 */ /* 0x000fe200000006ff */
[----:B------:R-:W-:Y:S01]  /*1d70*/  FFMA.FTZ R93, R89, R64, R100 ;  /* 0x00000040595d7223 */ /* 0x000fe20000010064 */
[----:B------:R-:W-:Y:S01]  /*1d80*/  PRMT R64, R71, 0x7632, R64 ;  /* 0x0000763247407816 */ /* 0x000fe20000000040 */
[----:B------:R-:W-:Y:S01]  /*1d90*/  FFMA.FTZ R77, R0, R69, R77 ;  /* 0x00000045004d7223 */ /* 0x000fe2000001004d */
[----:B------:R-:W-:-:S02]  /*1da0*/  IMAD.U32 R90, R65, 0x10000, RZ ;  /* 0x00010000415a7824 */ /* 0x000fc400078e00ff */
[----:B------:R-:W-:Y:S01]  /*1db0*/  FFMA.FTZ R72, R91, R68, R70 ;  /* 0x000000445b487223 */ /* 0x000fe20000010046 */
[----:B------:R-:W-:Y:S01]  /*1dc0*/  FFMA.FTZ R79, R88, R79, R93 ;  /* 0x0000004f584f7223 */ /* 0x000fe2000001005d */
[----:B------:R-:W5:Y:S01]  /*1dd0*/  LDG.E.128 R68, desc[UR6][R2.64+0x1a000] ;  /* 0x01a0000602447981 */ /* 0x000f62000c1e1d00 */
[----:B------:R-:W-:Y:S02]  /*1de0*/  PRMT R73, R73, 0x7632, R73 ;  /* 0x0000763249497816 */ /* 0x000fe40000000049 */
[--C-:B------:R-:W-:Y:S01]  /*1df0*/  FFMA.FTZ R93, R91, R90, R79.reuse ;  /* 0x0000005a5b5d7223 */ /* 0x100fe2000001004f */
[----:B------:R-:W-:Y:S02]  /*1e00*/  PRMT R79, R65, 0x7632, R79 ;  /* 0x00007632414f7816 */ /* 0x000fe4000000004f */
[----:B------:R-:W-:Y:S01]  /*1e10*/  SHF.L.U32 R65, R64, 0x10, RZ ;  /* 0x0000001040417819 */ /* 0x000fe200000006ff */
[----:B------:R-:W-:Y:S01]  /*1e20*/  IMAD.U32 R64, R73, 0x10000, RZ ;  /* 0x0001000049407824 */ /* 0x000fe200078e00ff */
[----:B------:R-:W-:-:S02]  /*1e30*/  SHF.L.U32 R80, R80, 0x10, RZ ;  /* 0x0000001050507819 */ /* 0x000fc400000006ff */
[----:B------:R-:W-:Y:S01]  /*1e40*/  SHF.L.U32 R76, R76, 0x10, RZ ;  /* 0x000000104c4c7819 */ /* 0x000fe200000006ff */
[----:B------:R-:W-:Y:S01]  /*1e50*/  FFMA.FTZ R73, R87, R64, R72 ;  /* 0x0000004057497223 */ /* 0x000fe20000010048 */
[----:B------:R-:W-:Y:S01]  /*1e60*/  SHF.L.U32 R90, R79, 0x10, RZ ;  /* 0x000000104f5a7819 */ /* 0x000fe200000006ff */
[----:B------:R-:W-:Y:S01]  /*1e70*/  FFMA.FTZ R100, R80, R65, R77 ;  /* 0x0000004150647223 */ /* 0x000fe2000001004d */
[C---:B------:R-:W-:Y:S02]  /*1e80*/  SHF.L.U32 R79, R56.reuse, 0x10, RZ ;  /* 0x00000010384f7819 */ /* 0x040fe400000006ff */
[----:B------:R-:W-:Y:S02]  /*1e90*/  PRMT R64, R56, 0x7632, R64 ;  /* 0x0000763238407816 */ /* 0x000fe40000000040 */
[C---:B------:R-:W-:Y:S01]  /*1ea0*/  SHF.L.U32 R65, R74.reuse, 0x10, RZ ;  /* 0x000000104a417819 */ /* 0x040fe200000006ff */
[----:B------:R-:W-:Y:S01]  /*1eb0*/  FFMA.FTZ R92, R81, R76, R78 ;  /* 0x0000004c515c7223 */ /* 0x000fe2000001004e */
[----:B------:R-:W-:Y:S01]  /*1ec0*/  FFMA.FTZ R90, R87, R90, R93 ;  /* 0x0000005a575a7223 */ /* 0x000fe2000001005d */
[----:B------:R-:W-:Y:S01]  /*1ed0*/  PRMT R56, R74, 0x7632, R56 ;  /* 0x000076324a387816 */ /* 0x000fe20000000038 */
[----:B------:R-:W-:Y:S01]  /*1ee0*/  FFMA.FTZ R93, R89, R79, R98 ;  /* 0x0000004f595d7223 */ /* 0x000fe20000010062 */
[----:B------:R-:W-:Y:S01]  /*1ef0*/  SHF.L.U32 R81, R64, 0x10, RZ ;  /* 0x0000001040517819 */ /* 0x000fe200000006ff */
[----:B------:R-:W-:Y:S01]  /*1f00*/  FFMA.FTZ R76, R86, R65, R73 ;  /* 0x00000041564c7223 */ /* 0x000fe20000010049 */
[C---:B------:R-:W-:Y:S01]  /*1f10*/  PRMT R64, R75.reuse, 0x7632, R64 ;  /* 0x000076324b407816 */ /* 0x040fe20000000040 */
[----:B------:R-:W-:Y:S01]  /*1f20*/  IMAD.U32 R79, R66, 0x10000, RZ ;  /* 0x00010000424f7824 */ /* 0x000fe200078e00ff */
[----:B------:R-:W-:-:S02]  /*1f30*/  SHF.L.U32 R77, R75, 0x10, RZ ;  /* 0x000000104b4d7819 */ /* 0x000fc400000006ff */
[----:B------:R-:W5:Y:S01]  /*1f40*/  LDG.E.128 R72, desc[UR6][R2.64+0x1d800] ;  /* 0x01d8000602487981 */ /* 0x000f62000c1e1d00 */
[----:B------:R-:W-:Y:S02]  /*1f50*/  PRMT R66, R66, 0x7632, R66 ;  /* 0x0000763242427816 */ /* 0x000fe40000000042 */
        /* <DEDUP_REMOVED lines=9> */
[----:B------:R-:W-:Y:S01]  /*1ff0*/  SHF.L.U32 R65, R67, 0x10, RZ ;  /* 0x0000001043417819 */ /* 0x000fe200000006ff */
[----:B------:R-:W-:Y:S01]  /*2000*/  FFMA.FTZ R78, R91, R78, R90 ;  /* 0x0000004e5b4e7223 */ /* 0x000fe2000001005a */
[C---:B------:R-:W-:Y:S01]  /*2010*/  IMAD.U32 R79, R58.reuse, 0x10000, RZ ;  /* 0x000100003a4f7824 */ /* 0x040fe200078e00ff */
[----:B------:R-:W-:-:S02]  /*2020*/  PRMT R58, R58, 0x7632, R58 ;  /* 0x000076323a3a7816 */ /* 0x000fc4000000003a */
[----:B------:R-:W-:Y:S01]  /*2030*/  FFMA.FTZ R66, R0, R65, R66 ;  /* 0x0000004100427223 */ /* 0x000fe20000010042 */
[----:B------:R-:W-:Y:S01]  /*2040*/  PRMT R65, R60, 0x7632, R65 ;  /* 0x000076323c417816 */ /* 0x000fe20000000041 */
[----:B------:R-:W-:Y:S01]  /*2050*/  FFMA.FTZ R81, R87, R56, R78 ;  /* 0x0000003857517223 */ /* 0x000fe2000001004e */
[----:B------:R-:W-:Y:S01]  /*2060*/  FFMA.FTZ R77, R0, R77, R57 ;  /* 0x0000004d004d7223 */ /* 0x000fe20000010039 */
        /* <DEDUP_REMOVED lines=8> */
[----:B------:R-:W-:Y:S01]  /*20f0*/  FFMA.FTZ R102, R80, R57, R77 ;  /* 0x0000003950667223 */ /* 0x000fe2000001004d */
[C---:B------:R-:W-:Y:S01]  /*2100*/  PRMT R57, R48.reuse, 0x7632, R57 ;  /* 0x0000763230397816 */ /* 0x040fe20000000039 */
[----:B------:R-:W-:Y:S01]  /*2110*/  FFMA.FTZ R81, R83, R58, R56 ;  /* 0x0000003a53517223 */ /* 0x000fe20000010038 */
[----:B------:R-:W-:Y:S01]  /*2120*/  SHF.L.U32 R48, R48, 0x10, RZ ;  /* 0x0000001030307819 */ /* 0x000fe200000006ff */
[----:B------:R-:W-:Y:S01]  /*2130*/  FFMA.FTZ R94, R80, R67, R66 ;  /* 0x00000043505e7223 */ /* 0x000fe20000010042 */
[----:B------:R-:W-:Y:S01]  /*2140*/  FFMA.FTZ R58, R88, R65, R79 ;  /* 0x00000041583a7223 */ /* 0x000fe2000001004f */
[C---:B------:R-:W-:Y:S01]  /*2150*/  SHF.L.U32 R56, R61.reuse, 0x10, RZ ;  /* 0x000000103d387819 */ /* 0x040fe200000006ff */
[----:B------:R-:W5:Y:S01]  /*2160*/  LDG.E.128 R64, desc[UR6][R2.64+0x2000] ;  /* 0x0020000602407981 */ /* 0x000f62000c1e1d00 */
[----:B------:R-:W-:Y:S01]  /*2170*/  PRMT R61, R61, 0x7632, R61 ;  /* 0x000076323d3d7816 */ /* 0x000fe2000000003d */
[----:B------:R-:W-:-:S02]  /*2180*/  IMAD.U32 R93, R57, 0x10000, RZ ;  /* 0x00010000395d7824 */ /* 0x000fc400078e00ff */
[----:B------:R-:W5:Y:S01]  /*2190*/  LDG.E.128 R76, desc[UR6][R40.64+0x2000] ;  /* 0x00200006284c7981 */ /* 0x000f62000c1e1d00 */
[----:B------:R-:W-:Y:S01]  /*21a0*/  FFMA.FTZ R95, R89, R48, R96 ;  /* 0x00000030595f7223 */ /* 0x000fe20000010060 */
[----:B------:R-:W-:Y:S01]  /*21b0*/  FFMA.FTZ R58, R91, R56, R58 ;  /* 0x000000385b3a7223 */ /* 0x000fe2000001003a */
[----:B------:R-:W-:Y:S02]  /*21c0*/  SHF.L.U32 R56, R61, 0x10, RZ ;  /* 0x000000103d387819 */ /* 0x000fe400000006ff */
[C---:B------:R-:W-:Y:S01]  /*21d0*/  SHF.L.U32 R60, R49.reuse, 0x10, RZ ;  /* 0x00000010313c7819 */ /* 0x040fe200000006ff */
[----:B------:R-:W-:Y:S01]  /*21e0*/  FFMA.FTZ R84, R88, R93, R95 ;  /* 0x0000005d58547223 */ /* 0x000fe2000001005f */
[----:B------:R-:W-:Y:S01]  /*21f0*/  PRMT R49, R49, 0x7632, R49 ;  /* 0x0000763231317816 */ /* 0x000fe20000000031 */
[----:B------:R-:W-:Y:S01]  /*2200*/  IMAD.U32 R61, R62, 0x10000, RZ ;  /* 0x000100003e3d7824 */ /* 0x000fe200078e00ff */
        /* <DEDUP_REMOVED lines=10> */
[C---:B------:R-:W-:Y:S02]  /*22b0*/  IMAD.U32 R93, R50.reuse, 0x10000, RZ ;  /* 0x00010000325d7824 */ /* 0x040fe400078e00ff */
[----:B------:R-:W-:Y:S01]  /*22c0*/  FFMA.FTZ R95, R87, R60, R84 ;  /* 0x0000003c575f7223 */ /* 0x000fe20000010054 */
[----:B------:R-:W-:Y:S01]  /*22d0*/  PRMT R50, R50, 0x7632, R50 ;  /* 0x0000763232327816 */ /* 0x000fe20000000032 */
[----:B------:R-:W-:Y:S01]  /*22e0*/  FFMA.FTZ R96, R80, R49, R81 ;  /* 0x0000003150607223 */ /* 0x000fe20000010051 */
[----:B------:R-:W-:Y:S01]  /*22f0*/  FFMA.FTZ R61, R83, R62, R48 ;  /* 0x0000003e533d7223 */ /* 0x000fe20000010030 */
[----:B------:R-:W5:Y:S01]  /*2300*/  LDG.E.128 R56, desc[UR6][R2.64+0x5800] ;  /* 0x0058000602387981 */ /* 0x000f62000c1e1d00 */
[----:B------:R-:W-:-:S02]  /*2310*/  SHF.L.U32 R49, R63, 0x10, RZ ;  /* 0x000000103f317819 */ /* 0x000fc400000006ff */
[----:B------:R-:W-:Y:S01]  /*2320*/  PRMT R62, R52, 0x7632, R62 ;  /* 0x00007632343e7816 */ /* 0x000fe2000000003e */
        /* <DEDUP_REMOVED lines=19> */
[C---:B------:R-:W-:Y:S02]  /*2460*/  SHF.L.U32 R49, R54.reuse, 0x10, RZ ;  /* 0x0000001036317819 */ /* 0x040fe400000006ff */
[----:B------:R-:W-:Y:S02]  /*2470*/  PRMT R54, R54, 0x7632, R54 ;  /* 0x0000763236367816 */ /* 0x000fe40000000036 */
[C---:B------:R-:W-:Y:S02]  /*2480*/  PRMT R50, R44.reuse, 0x7632, R50 ;  /* 0x000076322c327816 */ /* 0x040fe40000000032 */
        /* <DEDUP_REMOVED lines=9> */
[C---:B------:R-:W-:Y:S01]  /*2520*/  PRMT R52, R45.reuse, 0x7632, R52 ;  /* 0x000076322d347816 */ /* 0x040fe20000000034 */
[----:B------:R-:W-:Y:S01]  /*2530*/  FFMA.FTZ R82, R88, R49, R85 ;  /* 0x0000003158527223 */ /* 0x000fe20000010055 */
[----:B------:R-:W-:Y:S01]  /*2540*/  SHF.L.U32 R54, R45, 0x10, RZ ;  /* 0x000000102d367819 */ /* 0x000fe200000006ff */
[----:B------:R-:W5:Y:S01]  /*2550*/  LDG.E.128 R48, desc[UR6][R2.64+0xc800] ;  /* 0x00c8000602307981 */ /* 0x000f62000c1e1d00 */
[C---:B------:R-:W-:Y:S01]  /*2560*/  PRMT R44, R55.reuse, 0x7632, R44 ;  /* 0x00007632372c7816 */ /* 0x040fe2000000002c */
[----:B------:R-:W-:Y:S01]  /*2570*/  IMAD.U32 R45, R28, 0x10000, RZ ;  /* 0x000100001c2d7824 */ /* 0x000fe200078e00ff */
[----:B------:R-:W-:-:S02]  /*2580*/  SHF.L.U32 R55, R55, 0x10, RZ ;  /* 0x0000001037377819 */ /* 0x000fc400000006ff */
        /* <DEDUP_REMOVED lines=9> */
[C---:B------:R-:W-:Y:S01]  /*2620*/  SHF.L.U32 R44, R29.reuse, 0x10, RZ ;  /* 0x000000101d2c7819 */ /* 0x040fe200000006ff */
[----:B------:R-:W-:Y:S01]  /*2630*/  FFMA.FTZ R88, R88, R85, R89 ;  /* 0x0000005558587223 */ /* 0x000fe20000010059 */
[----:B------:R-:W-:Y:S01]  /*2640*/  PRMT R29, R29, 0x7632, R29 ;  /* 0x000076321d1d7816 */ /* 0x000fe2000000001d */
[----:B------:R-:W-:Y:S01]  /*2650*/  FFMA.FTZ R92, R80, R45, R53 ;  /* 0x0000002d505c7223 */ /* 0x000fe20000010035 */
[----:B------:R-:W-:Y:S01]  /*2660*/  FFMA.FTZ R28, R86, R55, R81 ;  /* 0x00000037561c7223 */ /* 0x000fe20000010051 */
[----:B------:R-:W-:Y:S01]  /*2670*/  SHF.L.U32 R45, R32, 0x10, RZ ;  /* 0x00000010202d7819 */ /* 0x000fe200000006ff */
[----:B------:R-:W-:Y:S01]  /*2680*/  FFMA.FTZ R88, R91, R44, R88 ;  /* 0x0000002c5b587223 */ /* 0x000fe20000010058 */
[----:B------:R-:W-:Y:S01]  /*2690*/  SHF.L.U32 R81, R36, 0x10, RZ ;  /* 0x0000001024517819 */ /* 0x000fe200000006ff */
[----:B------:R-:W5:Y:S01]  /*26a0*/  LDG.E.128 R52, desc[UR6][R2.64+0x10000] ;  /* 0x0100000602347981 */ /* 0x000f62000c1e1d00 */
[----:B------:R-:W-:Y:S01]  /*26b0*/  PRMT R46, R46, 0x7632, R46 ;  /* 0x000076322e2e7816 */ /* 0x000fe2000000002e */
[----:B------:R-:W-:Y:S01]  /*26c0*/  IMAD.U32 R44, R29, 0x10000, RZ ;  /* 0x000100001d2c7824 */ /* 0x000fe200078e00ff */
        /* <DEDUP_REMOVED lines=8> */
[----:B------:R-:W-:Y:S01]  /*2750*/  FFMA.FTZ R29, R83, R46, R28 ;  /* 0x0000002e531d7223 */ /* 0x000fe2000001001c */
[----:B------:R-:W-:Y:S01]  /*2760*/  SHF.L.U32 R91, R33, 0x10, RZ ;  /* 0x00000010215b7819 */ /* 0x000fe200000006ff */
[----:B------:R-:W-:Y:S01]  /*2770*/  FFMA.FTZ R28, R86, R45, R87 ;  /* 0x0000002d561c7223 */ /* 0x000fe20000010057 */
[----:B------:R-:W-:Y:S01]  /*2780*/  SHF.L.U32 R84, R37, 0x10, RZ ;  /* 0x0000001025547819 */ /* 0x000fe200000006ff */
[----:B------:R-:W-:Y:S01]  /*2790*/  FFMA.FTZ R93, R85, R32, R100 ;  /* 0x00000020555d7223 */ /* 0x000fe20000010064 */
[----:B------:R-:W-:-:S02]  /*27a0*/  PRMT R33, R33, 0x7632, R33 ;  /* 0x0000763221217816 */ /* 0x000fc40000000021 */
[----:B------:R-:W-:Y:S01]  /*27b0*/  PRMT R87, R37, 0x7632, R87 ;  /* 0x0000763225577816 */ /* 0x000fe20000000057 */
[C---:B------:R-:W-:Y:S01]  /*27c0*/  IMAD.U32 R89, R47.reuse, 0x10000, RZ ;  /* 0x000100002f597824 */ /* 0x040fe200078e00ff */
[----:B------:R-:W-:Y:S02]  /*27d0*/  PRMT R32, R47, 0x7632, R32 ;  /* 0x000076322f207816 */ /* 0x000fe40000000020 */
[----:B------:R-:W5:Y:S01]  /*27e0*/  LDG.E.128 R44, desc[UR6][R2.64+0x13800] ;  /* 0x01380006022c7981 */ /* 0x000f62000c1e1d00 */
[----:B------:R-:W-:Y:S01]  /*27f0*/  SHF.L.U32 R87, R87, 0x10, RZ ;  /* 0x0000001057577819 */ /* 0x000fe200000006ff */
[----:B------:R-:W-:Y:S01]  /*2800*/  FFMA.FTZ R82, R84, R91, R93 ;  /* 0x0000005b54527223 */ /* 0x000fe2000001005d */
[----:B------:R-:W-:Y:S01]  /*2810*/  IMAD.U32 R36, R33, 0x10000, RZ ;  /* 0x0001000021247824 */ /* 0x000fe200078e00ff */
[----:B------:R-:W-:Y:S01]  /*2820*/  PRMT R30, R30, 0x7632, R30 ;  /* 0x000076321e1e7816 */ /* 0x000fe2000000001e */
[----:B------:R-:W-:Y:S01]  /*2830*/  FFMA.FTZ R89, R0, R89, R29 ;  /* 0x0000005900597223 */ /* 0x000fe2000001001d */
[----:B------:R-:W-:Y:S01]  /*2840*/  SHF.L.U32 R33, R34, 0x10, RZ ;  /* 0x0000001022217819 */ /* 0x000fe200000006ff */
[----:B------:R-:W-:Y:S01]  /*2850*/  FFMA.FTZ R37, R87, R36, R82 ;  /* 0x0000002457257223 */ /* 0x000fe20000010052 */
[----:B------:R-:W-:-:S02]  /*2860*/  SHF.L.U32 R88, R38, 0x10, RZ ;  /* 0x0000001026587819 */ /* 0x000fc400000006ff */
[----:B------:R-:W-:Y:S02]  /*2870*/  PRMT R29, R34, 0x7632, R29 ;  /* 0x00007632221d7816 */ /* 0x000fe4000000001d */
[----:B------:R-:W-:Y:S01]  /*2880*/  PRMT R86, R38, 0x7632, R86 ;  /* 0x0000763226567816 */ /* 0x000fe20000000056 */
[----:B------:R-:W-:Y:S01]  /*2890*/  IMAD.U32 R30, R30, 0x10000, RZ ;  /* 0x000100001e1e7824 */ /* 0x000fe200078e00ff */
[----:B------:R-:W-:Y:S01]  /*28a0*/  SHF.L.U32 R29, R29, 0x10, RZ ;  /* 0x000000101d1d7819 */ /* 0x000fe200000006ff */
[----:B------:R-:W-:Y:S01]  /*28b0*/  FFMA.FTZ R37, R88, R33, R37 ;  /* 0x0000002158257223 */ /* 0x000fe20000010025 */
[----:B------:R-:W-:Y:S02]  /*28c0*/  SHF.L.U32 R86, R86, 0x10, RZ ;  /* 0x0000001056567819 */ /* 0x000fe400000006ff */
[----:B------:R-:W-:Y:S01]  /*28d0*/  PRMT R33, R31, 0x7632, R33 ;  /* 0x000076321f217816 */ /* 0x000fe20000000021 */
[----:B------:R-:W-:Y:S01]  /*28e0*/  FFMA.FTZ R83, R83, R30, R28 ;  /* 0x0000001e53537223 */ /* 0x000fe2000001001c */
[----:B------:R-:W-:Y:S01]  /*28f0*/  SHF.L.U32 R31, R31, 0x10, RZ ;  /* 0x000000101f1f7819 */ /* 0x000fe200000006ff */
[----:B------:R-:W-:Y:S01]  /*2900*/  FFMA.FTZ R37, R86, R29, R37 ;  /* 0x0000001d56257223 */ /* 0x000fe20000010025 */
[----:B------:R-:W-:Y:S01]  /*2910*/  IMAD.U32 R29, R35, 0x10000, RZ ;  /* 0x00010000231d7824 */ /* 0x000fe200078e00ff */
[----:B------:R-:W-:-:S02]  /*2920*/  SHF.L.U32 R82, R39, 0x10, RZ ;  /* 0x0000001027527819 */ /* 0x000fc400000006ff */
[----:B--2---:R-:W-:Y:S01]  /*2930*/  SHF.L.U32 R28, R12, 0x10, RZ ;  /* 0x000000100c1c7819 */ /* 0x004fe200000006ff */
[----:B------:R-:W-:Y:S01]  /*2940*/  FFMA.FTZ R34, R0, R31, R83 ;  /* 0x0000001f00227223 */ /* 0x000fe20000010053 */
[----:B------:R-:W-:Y:S02]  /*2950*/  PRMT R0, R39, 0x7632, R0 ;  /* 0x0000763227007816 */ /* 0x000fe40000000000 */
[----:B------:R-:W-:Y:S02]  /*2960*/  PRMT R35, R35, 0x7632, R35 ;  /* 0x0000763223237816 */ /* 0x000fe40000000023 */
[----:B------:R-:W-:Y:S01]  /*2970*/  PRMT R12, R12, 0x7632, R12 ;  /* 0x000076320c0c7816 */ /* 0x000fe2000000000c */
[----:B------:R-:W-:Y:S01]  /*2980*/  FFMA.FTZ R37, R82, R29, R37 ;  /* 0x0000001d52257223 */ /* 0x000fe20000010025 */
[----:B------:R-:W-:Y:S01]  /*2990*/  FFMA.FTZ R36, R81, R28, R102 ;  /* 0x0000001c51247223 */ /* 0x000fe20000010066 */
[----:B------:R-:W-:Y:S01]  /*29a0*/  SHF.L.U32 R32, R32, 0x10, RZ ;  /* 0x0000001020207819 */ /* 0x000fe200000006ff */
[----:B------:R-:W2:Y:S01]  /*29b0*/  LDG.E.128 R28, desc[UR6][R2.64+0x17000] ;  /* 0x01700006021c7981 */ /* 0x000ea2000c1e1d00 */
[----:B------:R-:W-:-:S02]  /*29c0*/  SHF.L.U32 R35, R35, 0x10, RZ ;  /* 0x0000001023237819 */ /* 0x000fc400000006ff */
[----:B------:R-:W-:Y:S01]  /*29d0*/  SHF.L.U32 R0, R0, 0x10, RZ ;  /* 0x0000001000007819 */ /* 0x000fe200000006ff */
[----:B---3--:R-:W-:Y:S01]  /*29e0*/  IMAD.U32 R38, R16, 0x10000, RZ ;  /* 0x0001000010267824 */ /* 0x008fe200078e00ff */
[----:B------:R-:W-:Y:S01]  /*29f0*/  SHF.L.U32 R12, R12, 0x10, RZ ;  /* 0x000000100c0c7819 */ /* 0x000fe200000006ff */
[----:B------:R-:W-:Y:S01]  /*2a00*/  FFMA.FTZ R104, R80, R32, R89 ;  /* 0x0000002050687223 */ /* 0x000fe20000010059 */
[----:B------:R-:W-:Y:S01]  /*2a10*/  PRMT R16, R16, 0x7632, R16 ;  /* 0x0000763210107816 */ /* 0x000fe20000000010 */
[----:B------:R-:W-:Y:S01]  /*2a20*/  FFMA.FTZ R100, R0, R35, R37 ;  /* 0x0000002300647223 */ /* 0x000fe20000010025 */
[----:B------:R-:W-:Y:S01]  /*2a30*/  PRMT R32, R13, 0x7632, R32 ;  /* 0x000076320d207816 */ /* 0x000fe20000000020 */
[----:B------:R-:W-:Y:S02]  /*2a40*/  IMAD.U32 R33, R33, 0x10000, RZ ;  /* 0x0001000021217824 */ /* 0x000fe400078e00ff */
        /* <DEDUP_REMOVED lines=9> */
[C---:B------:R-:W-:Y:S01]  /*2ae0*/  PRMT R36, R14.reuse, 0x7632, R36 ;  /* 0x000076320e247816 */ /* 0x040fe20000000024 */
[----:B------:R-:W-:Y:S01]  /*2af0*/  FFMA.FTZ R83, R85, R12, R38 ;  /* 0x0000000c55537223 */ /* 0x000fe20000010026 */
[----:B------:R-:W-:-:S02]  /*2b00*/  SHF.L.U32 R33, R14, 0x10, RZ ;  /* 0x000000100e217819 */ /* 0x000fc400000006ff */
[----:B------:R-:W-:Y:S02]  /*2b10*/  PRMT R16, R15, 0x7632, R16 ;  /* 0x000076320f107816 */ /* 0x000fe40000000010 */
[----:B------:R-:W-:Y:S01]  /*2b20*/  PRMT R35, R17, 0x7632, R35 ;  /* 0x0000763211237816 */ /* 0x000fe20000000023 */
[----:B------:R-:W3:Y:S01]  /*2b30*/  LDG.E.128 R12, desc[UR6][R2.64+0x1a800] ;  /* 0x01a80006020c7981 */ /* 0x000ee2000c1e1d00 */
[----:B------:R-:W-:Y:S01]  /*2b40*/  FFMA.FTZ R17, R87, R32, R34 ;  /* 0x0000002057117223 */ /* 0x000fe20000010022 */
[----:B----4-:R-:W-:Y:S01]  /*2b50*/  PRMT R38, R20, 0x7632, R38 ;  /* 0x0000763214267816 */ /* 0x010fe20000000026 */
[----:B------:R-:W-:Y:S01]  /*2b60*/  FFMA.FTZ R32, R84, R39, R83 ;  /* 0x0000002754207223 */ /* 0x000fe20000010053 */
[----:B------:R-:W-:Y:S01]  /*2b70*/  SHF.L.U32 R80, R20, 0x10, RZ ;  /* 0x0000001014507819 */ /* 0x000fe200000006ff */
[----:B------:R-:W-:Y:S02]  /*2b80*/  IMAD.U32 R20, R35, 0x10000, RZ ;  /* 0x0001000023147824 */ /* 0x000fe400078e00ff */
[----:B------:R-:W-:-:S02]  /*2b90*/  FFMA.FTZ R39, R88, R33, R17 ;  /* 0x0000002158277223 */ /* 0x000fc40000010011 */
[----:B------:R-:W-:Y:S02]  /*2ba0*/  FFMA.FTZ R89, R87, R20, R32 ;  /* 0x0000001457597223 */ /* 0x000fe40000010020 */
[----:B------:R-:W4:Y:S01]  /*2bb0*/  LDG.E.128 R32, desc[UR6][R2.64+0x1e000] ;  /* 0x01e0000602207981 */ /* 0x000f22000c1e1d00 */
[----:B------:R-:W-:Y:S01]  /*2bc0*/  SHF.L.U32 R38, R38, 0x10, RZ ;  /* 0x0000001026267819 */ /* 0x000fe200000006ff */
[----:B------:R-:W-:Y:S01]  /*2bd0*/  FFMA.FTZ R80, R81, R80, R96 ;  /* 0x0000005051507223 */ /* 0x000fe20000010060 */
[C---:B------:R-:W-:Y:S02]  /*2be0*/  PRMT R20, R18.reuse, 0x7632, R20 ;  /* 0x0000763212147816 */ /* 0x040fe40000000014 */
        /* <DEDUP_REMOVED lines=9> */
[----:B------:R-:W-:-:S02]  /*2c80*/  FFMA.FTZ R17, R86, R17, R39 ;  /* 0x0000001156117223 */ /* 0x000fc40000010027 */
[----:B------:R-:W-:Y:S01]  /*2c90*/  FFMA.FTZ R18, R86, R21, R18 ;  /* 0x0000001556127223 */ /* 0x000fe20000010012 */
[C---:B------:R-:W-:Y:S01]  /*2ca0*/  SHF.L.U32 R21, R19.reuse, 0x10, RZ ;  /* 0x0000001013157819 */ /* 0x040fe200000006ff */
[C---:B------:R-:W-:Y:S01]  /*2cb0*/  IMAD.U32 R39, R22.reuse, 0x10000, RZ ;  /* 0x0001000016277824 */ /* 0x040fe200078e00ff */
[----:B------:R-:W-:Y:S01]  /*2cc0*/  PRMT R19, R19, 0x7632, R19 ;  /* 0x0000763213137816 */ /* 0x000fe20000000013 */
[----:B------:R-:W-:Y:S01]  /*2cd0*/  FFMA.FTZ R83, R87, R36, R20 ;  /* 0x0000002457537223 */ /* 0x000fe20000010014 */
[----:B------:R-:W-:Y:S01]  /*2ce0*/  PRMT R22, R22, 0x7632, R22 ;  /* 0x0000763216167816 */ /* 0x000fe20000000016 */
[----:B------:R-:W-:Y:S01]  /*2cf0*/  FFMA.FTZ R37, R82, R37, R17 ;  /* 0x0000002552257223 */ /* 0x000fe20000010011 */
[----:B-----5:R-:W-:Y:S01]  /*2d00*/  PRMT R20, R24, 0x7632, R20 ;  /* 0x0000763218147816 */ /* 0x020fe20000000014 */
[----:B------:R-:W-:Y:S01]  /*2d10*/  FFMA.FTZ R18, R82, R21, R18 ;  /* 0x0000001552127223 */ /* 0x000fe20000010012 */
[----:B------:R-:W-:Y:S01]  /*2d20*/  SHF.L.U32 R24, R24, 0x10, RZ ;  /* 0x0000001018187819 */ /* 0x000fe200000006ff */
[----:B------:R-:W-:Y:S01]  /*2d30*/  FFMA.FTZ R39, R88, R39, R83 ;  /* 0x0000002758277223 */ /* 0x000fe20000010053 */
[----:B------:R-:W-:-:S02]  /*2d40*/  SHF.L.U32 R17, R16, 0x10, RZ ;  /* 0x0000001010117819 */ /* 0x000fc400000006ff */
[----:B------:R-:W-:Y:S01]  /*2d50*/  SHF.L.U32 R19, R19, 0x10, RZ ;  /* 0x0000001013137819 */ /* 0x000fe200000006ff */
[----:B------:R-:W-:Y:S01]  /*2d60*/  IMAD.U32 R21, R22, 0x10000, RZ ;  /* 0x0001000016157824 */ /* 0x000fe200078e00ff */
[----:B------:R-:W-:Y:S01]  /*2d70*/  SHF.L.U32 R20, R20, 0x10, RZ ;  /* 0x0000001014147819 */ /* 0x000fe200000006ff */
[----:B------:R-:W-:Y:S01]  /*2d80*/  FFMA.FTZ R24, R81, R24, R98 ;  /* 0x0000001851187223 */ /* 0x000fe20000010062 */
[C---:B------:R-:W-:Y:S01]  /*2d90*/  FFMA.FTZ R98, R0.reuse, R17, R37 ;  /* 0x0000001100627223 */ /* 0x040fe20000010025 */
[----:B------:R-:W-:Y:S01]  /*2da0*/  FFMA.FTZ R94, R0, R19, R18 ;  /* 0x00000013005e7223 */ /* 0x000fe20000010012 */
[----:B------:R-:W-:Y:S01]  /*2db0*/  FFMA.FTZ R83, R86, R21, R39 ;  /* 0x0000001556537223 */ /* 0x000fe20000010027 */
[----:B------:R-:W5:Y:S01]  /*2dc0*/  LDG.E.128 R16, desc[UR6][R2.64+0x2800] ;  /* 0x0028000602107981 */ /* 0x000f62000c1e1d00 */
[--C-:B------:R-:W-:Y:S01]  /*2dd0*/  FFMA.FTZ R89, R85, R20, R24.reuse ;  /* 0x0000001455597223 */ /* 0x100fe20000010018 */
[----:B------:R-:W-:Y:S02]  /*2de0*/  SHF.L.U32 R21, R25, 0x10, RZ ;  /* 0x0000001019157819 */ /* 0x000fe400000006ff */
[----:B------:R-:W5:Y:S01]  /*2df0*/  LDG.E.128 R36, desc[UR6][R40.64+0x2800] ;  /* 0x0028000628247981 */ /* 0x000f62000c1e1d00 */
[----:B------:R-:W-:-:S02]  /*2e00*/  PRMT R24, R8, 0x7632, R24 ;  /* 0x0000763208187816 */ /* 0x000fc40000000018 */
[----:B------:R-:W-:Y:S02]  /*2e10*/  SHF.L.U32 R8, R8, 0x10, RZ ;  /* 0x0000001008087819 */ /* 0x000fe400000006ff */
        /* <DEDUP_REMOVED lines=11> */
[----:B------:R-:W-:Y:S01]  /*2ed0*/  PRMT R24, R9, 0x7632, R24 ;  /* 0x0000763209187816 */ /* 0x000fe20000000018 */
[----:B------:R-:W5:Y:S01]  /*2ee0*/  LDG.E.128 R20, desc[UR6][R2.64+0x6000] ;  /* 0x0060000602147981 */ /* 0x000f62000c1e1d00 */
        /* <DEDUP_REMOVED lines=8> */
[C---:B------:R-:W-:Y:S02]  /*2f70*/  IMAD.U32 R83, R10.reuse, 0x10000, RZ ;  /* 0x000100000a537824 */ /* 0x040fe400078e00ff */
[----:B------:R-:W-:Y:S01]  /*2f80*/  FFMA.FTZ R89, R87, R24, R8 ;  /* 0x0000001857597223 */ /* 0x000fe20000010008 */
[----:B------:R-:W-:Y:S02]  /*2f90*/  PRMT R10, R10, 0x7632, R10 ;  /* 0x000076320a0a7816 */ /* 0x000fe4000000000a */
[C---:B------:R-:W-:Y:S01]  /*2fa0*/  PRMT R24, R27.reuse, 0x7632, R24 ;  /* 0x000076321b187816 */ /* 0x040fe20000000018 */
[----:B------:R-:W-:Y:S01]  /*2fb0*/  FFMA.FTZ R9, R86, R9, R25 ;  /* 0x0000000956097223 */ /* 0x000fe20000010019 */
[----:B------:R-:W-:-:S02]  /*2fc0*/  SHF.L.U32 R27, R27, 0x10, RZ ;  /* 0x000000101b1b7819 */ /* 0x000fc400000006ff */
[----:B------:R-:W-:Y:S01]  /*2fd0*/  PRMT R8, R4, 0x7632, R8 ;  /* 0x0000763204087816 */ /* 0x000fe20000000008 */
[----:B------:R-:W-:Y:S01]  /*2fe0*/  FFMA.FTZ R83, R88, R83, R89 ;  /* 0x0000005358537223 */ /* 0x000fe20000010059 */
[----:B------:R-:W-:Y:S02]  /*2ff0*/  SHF.L.U32 R25, R10, 0x10, RZ ;  /* 0x000000100a197819 */ /* 0x000fe400000006ff */
[----:B------:R-:W-:Y:S01]  /*3000*/  SHF.L.U32 R4, R4, 0x10, RZ ;  /* 0x0000001004047819 */ /* 0x000fe200000006ff */
[----:B------:R-:W-:Y:S01]  /*3010*/  FFMA.FTZ R27, R82, R27, R9 ;  /* 0x0000001b521b7223 */ /* 0x000fe20000010009 */
[----:B------:R-:W-:Y:S01]  /*3020*/  IMAD.U32 R9, R11, 0x10000, RZ ;  /* 0x000100000b097824 */ /* 0x000fe200078e00ff */
[----:B------:R-:W-:Y:S01]  /*3030*/  SHF.L.U32 R8, R8, 0x10, RZ ;  /* 0x0000001008087819 */ /* 0x000fe200000006ff */
[----:B------:R-:W-:Y:S01]  /*3040*/  FFMA.FTZ R25, R86, R25, R83 ;  /* 0x0000001956197223 */ /* 0x000fe20000010053 */
[----:B------:R-:W-:Y:S01]  /*3050*/  FFMA.FTZ R92, R81, R4, R92 ;  /* 0x00000004515c7223 */ /* 0x000fe2000001005c */
[----:B------:R-:W-:-:S02]  /*3060*/  PRMT R4, R11, 0x7632, R4 ;  /* 0x000076320b047816 */ /* 0x000fc40000000004 */
[----:B------:R-:W-:Y:S01]  /*3070*/  FFMA.FTZ R80, R82, R9, R25 ;  /* 0x0000000952507223 */ /* 0x000fe20000010019 */
[----:B------:R-:W-:Y:S02]  /*3080*/  FFMA.FTZ R83, R85, R8, R92 ;  /* 0x0000000855537223 */ /* 0x000fe4000001005c */
[----:B------:R-:W5:Y:S01]  /*3090*/  LDG.E.128 R8, desc[UR6][R2.64+0x9800] ;  /* 0x0098000602087981 */ /* 0x000f62000c1e1d00 */
[C---:B------:R-:W-:Y:S02]  /*30a0*/  SHF.L.U32 R25, R5.reuse, 0x10, RZ ;  /* 0x0000001005197819 */ /* 0x040fe400000006ff */
[----:B------:R-:W-:Y:S02]  /*30b0*/  PRMT R26, R5, 0x7632, R26 ;  /* 0x00007632051a7816 */ /* 0x000fe4000000001a */
[----:B------:R-:W-:Y:S01]  /*30c0*/  SHF.L.U32 R5, R24, 0x10, RZ ;  /* 0x0000001018057819 */ /* 0x000fe200000006ff */
[----:B------:R-:W-:Y:S01]  /*30d0*/  FFMA.FTZ R24, R84, R25, R83 ;  /* 0x0000001954187223 */ /* 0x000fe20000010053 */
[----:B------:R-:W-:Y:S01]  /*30e0*/  IMAD.U32 R25, R4, 0x10000, RZ ;  /* 0x0001000004197824 */ /* 0x000fe200078e00ff */
[----:B------:R-:W-:-:S02]  /*30f0*/  SHF.L.U32 R4, R68, 0x10, RZ ;  /* 0x0000001044047819 */ /* 0x000fc400000006ff */
[----:B------:R-:W-:Y:S02]  /*3100*/  PRMT R68, R68, 0x7632, R68 ;  /* 0x0000763244447816 */ /* 0x000fe40000000044 */
[----:B------:R-:W-:Y:S01]  /*3110*/  SHF.L.U32 R26, R26, 0x10, RZ ;  /* 0x000000101a1a7819 */ /* 0x000fe200000006ff */
[----:B------:R-:W-:Y:S01]  /*3120*/  FFMA.FTZ R104, R81, R4, R104 ;  /* 0x0000000451687223 */ /* 0x000fe20000010068 */
[----:B------:R-:W-:Y:S01]  /*3130*/  SHF.L.U32 R68, R68, 0x10, RZ ;  /* 0x0000001044447819 */ /* 0x000fe200000006ff */
[C---:B------:R-:W-:Y:S01]  /*3140*/  FFMA.FTZ R90, R0.reuse, R5, R27 ;  /* 0x00000005005a7223 */ /* 0x040fe2000001001b */
[----:B------:R-:W-:Y:S01]  /*3150*/  FFMA.FTZ R80, R0, R25, R80 ;  /* 0x0000001900507223 */ /* 0x000fe20000010050 */
[----:B------:R-:W-:Y:S01]  /*3160*/  FFMA.FTZ R25, R87, R26, R24 ;  /* 0x0000001a57197223 */ /* 0x000fe20000010018 */
[C---:B------:R-:W-:Y:S01]  /*3170*/  IMAD.U32 R5, R6.reuse, 0x10000, RZ ;  /* 0x0001000006057824 */ /* 0x040fe200078e00ff */
        /* <DEDUP_REMOVED lines=8> */
[----:B------:R-:W-:Y:S01]  /*3200*/  PRMT R26, R72, 0x7632, R26 ;  /* 0x00007632481a7816 */ /* 0x000fe2000000001a */
[C---:B------:R-:W-:Y:S01]  /*3210*/  IMAD.U32 R25, R7.reuse, 0x10000, RZ ;  /* 0x0001000007197824 */ /* 0x040fe200078e00ff */
[----:B------:R-:W-:Y:S01]  /*3220*/  PRMT R68, R7, 0x7632, R68 ;  /* 0x0000763207447816 */ /* 0x000fe20000000044 */
[----:B------:R-:W-:Y:S01]  /*3230*/  FFMA.FTZ R27, R86, R5, R27 ;  /* 0x00000005561b7223 */ /* 0x000fe2000001001b */
[----:B------:R-:W-:Y:S01]  /*3240*/  FFMA.FTZ R83, R87, R4, R6 ;  /* 0x0000000457537223 */ /* 0x000fe20000010006 */
[C---:B------:R-:W-:Y:S01]  /*3250*/  PRMT R24, R70.reuse, 0x7632, R24 ;  /* 0x0000763246187816 */ /* 0x040fe20000000018 */
[----:B------:R-:W5:Y:S01]  /*3260*/  LDG.E.128 R4, desc[UR6][R2.64+0xd000] ;  /* 0x00d0000602047981 */ /* 0x000f62000c1e1d00 */
[----:B------:R-:W-:-:S02]  /*3270*/  SHF.L.U32 R69, R70, 0x10, RZ ;  /* 0x0000001046457819 */ /* 0x000fc400000006ff */
[----:B------:R-:W-:Y:S01]  /*3280*/  SHF.L.U32 R72, R72, 0x10, RZ ;  /* 0x0000001048487819 */ /* 0x000fe200000006ff */
[----:B------:R-:W-:Y:S01]  /*3290*/  IMAD.U32 R26, R26, 0x10000, RZ ;  /* 0x000100001a1a7824 */ /* 0x000fe200078e00ff */
[----:B------:R-:W-:Y:S01]  /*32a0*/  SHF.L.U32 R89, R24, 0x10, RZ ;  /* 0x0000001018597819 */ /* 0x000fe200000006ff */
[----:B------:R-:W-:Y:S02]  /*32b0*/  FFMA.FTZ R69, R88, R69, R83 ;  /* 0x0000004558457223 */ /* 0x000fe40000010053 */
[----:B------:R-:W-:Y:S01]  /*32c0*/  FFMA.FTZ R72, R81, R72, R102 ;  /* 0x0000004851487223 */ /* 0x000fe20000010066 */
[----:B------:R-:W-:Y:S01]  /*32d0*/  FFMA.FTZ R83, R82, R25, R27 ;  /* 0x0000001952537223 */ /* 0x000fe2000001001b */
[----:B------:R-:W-:Y:S01]  /*32e0*/  SHF.L.U32 R25, R71, 0x10, RZ ;  /* 0x0000001047197819 */ /* 0x000fe200000006ff */
[----:B------:R-:W-:Y:S01]  /*32f0*/  FFMA.FTZ R69, R86, R89, R69 ;  /* 0x0000005956457223 */ /* 0x000fe20000010045 */
[----:B------:R-:W-:Y:S01]  /*3300*/  SHF.L.U32 R27, R73, 0x10, RZ ;  /* 0x00000010491b7819 */ /* 0x000fe200000006ff */
[----:B------:R-:W-:Y:S01]  /*3310*/  FFMA.FTZ R85, R85, R26, R72 ;  /* 0x0000001a55557223 */ /* 0x000fe20000010048 */
[----:B------:R-:W-:Y:S01]  /*3320*/  PRMT R73, R73, 0x7632, R73 ;  /* 0x0000763249497816 */ /* 0x000fe20000000049 */
[----:B------:R-:W-:-:S02]  /*3330*/  FFMA.FTZ R70, R82, R25, R69 ;  /* 0x0000001952467223 */ /* 0x000fc40000010045 */
[----:B------:R-:W-:Y:S01]  /*3340*/  FFMA.FTZ R84, R84, R27, R85 ;  /* 0x0000001b54547223 */ /* 0x000fe20000010055 */
[----:B------:R-:W-:Y:S01]  /*3350*/  SHF.L.U32 R72, R73, 0x10, RZ ;  /* 0x0000001049487819 */ /* 0x000fe200000006ff */
[----:B------:R-:W5:Y:S01]  /*3360*/  LDG.E.128 R24, desc[UR6][R2.64+0x10800] ;  /* 0x0108000602187981 */ /* 0x000f62000c1e1d00 */
[----:B------:R-:W-:Y:S01]  /*3370*/  IMAD.U32 R69, R68, 0x10000, RZ ;  /* 0x0001000044457824 */ /* 0x000fe200078e00ff */
[C---:B------:R-:W-:Y:S02]  /*3380*/  SHF.L.U32 R73, R74.reuse, 0x10, RZ ;  /* 0x000000104a497819 */ /* 0x040fe400000006ff */
        /* <DEDUP_REMOVED lines=8> */
[C---:B------:R-:W-:Y:S02]  /*3410*/  PRMT R72, R75.reuse, 0x7632, R72 ;  /* 0x000076324b487816 */ /* 0x040fe40000000048 */
[----:B------:R-:W-:Y:S02]  /*3420*/  SHF.L.U32 R83, R76, 0x10, RZ ;  /* 0x000000104c537819 */ /* 0x000fe400000006ff */
        /* <DEDUP_REMOVED lines=8> */
[----:B------:R-:W5:Y:S01]  /*34b0*/  LDG.E.128 R68, desc[UR6][R2.64+0x14000] ;  /* 0x0140000602447981 */ /* 0x000f62000c1e1d00 */
[----:B------:R-:W-:Y:S01]  /*34c0*/  FFMA.FTZ R75, R82, R75, R85 ;  /* 0x0000004b524b7223 */ /* 0x000fe20000010055 */
[----:B------:R-:W-:-:S02]  /*34d0*/  SHF.L.U32 R73, R72, 0x10, RZ ;  /* 0x0000001048497819 */ /* 0x000fc400000006ff */
[----:B------:R-:W-:Y:S01]  /*34e0*/  SHF.L.U32 R85, R65, 0x10, RZ ;  /* 0x0000001041557819 */ /* 0x000fe200000006ff */
[----:B------:R-:W-:Y:S01]  /*34f0*/  FFMA.FTZ R87, R84, R87, R89 ;  /* 0x0000005754577223 */ /* 0x000fe20000010059 */
        /* <DEDUP_REMOVED lines=10> */
[----:B------:R-:W-:Y:S02]  /*35a0*/  PRMT R65, R56, 0x7632, R65 ;  /* 0x0000763238417816 */ /* 0x000fe40000000041 */
[C---:B------:R-:W-:Y:S02]  /*35b0*/  PRMT R56, R66.reuse, 0x7632, R56 ;  /* 0x0000763242387816 */ /* 0x040fe40000000038 */
        /* <DEDUP_REMOVED lines=8> */
[----:B------:R-:W-:Y:S01]  /*3640*/  SHF.L.U32 R77, R67, 0x10, RZ ;  /* 0x00000010434d7819 */ /* 0x000fe200000006ff */
[----:B------:R-:W-:Y:S01]  /*3650*/  FFMA.FTZ R79, R84, R65, R79 ;  /* 0x00000041544f7223 */ /* 0x000fe2000001004f */
[C---:B------:R-:W-:Y:S01]  /*3660*/  PRMT R66, R60.reuse, 0x7632, R66 ;  /* 0x000076323c427816 */ /* 0x040fe20000000042 */
[----:B------:R-:W-:Y:S01]  /*3670*/  IMAD.U32 R67, R60, 0x10000, RZ ;  /* 0x000100003c437824 */ /* 0x000fe200078e00ff */
[----:B------:R-:W-:-:S02]  /*3680*/  PRMT R87, R78, 0x7632, R87 ;  /* 0x000076324e577816 */ /* 0x000fc40000000057 */
        /* <DEDUP_REMOVED lines=13> */
[C---:B------:R-:W-:Y:S01]  /*3760*/  SHF.L.U32 R56, R58.reuse, 0x10, RZ ;  /* 0x000000103a387819 */ /* 0x040fe200000006ff */
[----:B------:R-:W5:Y:S01]  /*3770*/  LDG.E.128 R64, desc[UR6][R2.64+0x1b000] ;  /* 0x01b0000602407981 */ /* 0x000f62000c1e1d00 */
[----:B------:R-:W-:Y:S01]  /*3780*/  PRMT R58, R58, 0x7632, R58 ;  /* 0x000076323a3a7816 */ /* 0x000fe2000000003a */
[----:B------:R-:W-:Y:S01]  /*3790*/  FFMA.FTZ R60, R0, R77, R57 ;  /* 0x0000004d003c7223 */ /* 0x000fe20000010039 */
[----:B------:R-:W-:Y:S01]  /*37a0*/  FFMA.FTZ R91, R86, R91, R95 ;  /* 0x0000005b565b7223 */ /* 0x000fe2000001005f */
[----:B------:R-:W-:Y:S01]  /*37b0*/  IMAD.U32 R57, R61, 0x10000, RZ ;  /* 0x000100003d397824 */ /* 0x000fe200078e00ff */
[----:B------:R-:W-:Y:S01]  /*37c0*/  SHF.L.U32 R58, R58, 0x10, RZ ;  /* 0x000000103a3a7819 */ /* 0x000fe200000006ff */
[----:B------:R-:W-:Y:S01]  /*37d0*/  FFMA.FTZ R56, R85, R56, R78 ;  /* 0x0000003855387223 */ /* 0x000fe2000001004e */
[C---:B------:R-:W-:Y:S01]  /*37e0*/  PRMT R61, R59.reuse, 0x7632, R61 ;  /* 0x000076323b3d7816 */ /* 0x040fe2000000003d */
[----:B------:R-:W-:Y:S01]  /*37f0*/  FFMA.FTZ R78, R82, R57, R91 ;  /* 0x00000039524e7223 */ /* 0x000fe2000001005b */
[----:B------:R-:W-:Y:S01]  /*3800*/  SHF.L.U32 R77, R59, 0x10, RZ ;  /* 0x000000103b4d7819 */ /* 0x000fe200000006ff */
[----:B------:R-:W-:Y:S01]  /*3810*/  FFMA.FTZ R79, R87, R58, R56 ;  /* 0x0000003a574f7223 */ /* 0x000fe20000010038 */
[----:B------:R-:W-:Y:S01]  /*3820*/  PRMT R57, R62, 0x7632, R57 ;  /* 0x000076323e397816 */ /* 0x000fe20000000039 */
[----:B------:R-:W-:Y:S01]  /*3830*/  IMAD.U32 R59, R48, 0x10000, RZ ;  /* 0x00010000303b7824 */ /* 0x000fe200078e00ff */
[----:B------:R-:W-:-:S02]  /*3840*/  SHF.L.U32 R62, R62, 0x10, RZ ;  /* 0x000000103e3e7819 */ /* 0x000fc400000006ff */
[----:B------:R-:W-:Y:S01]  /*3850*/  PRMT R56, R48, 0x7632, R56 ;  /* 0x0000763230387816 */ /* 0x000fe20000000038 */
[----:B------:R-:W-:Y:S01]  /*3860*/  FFMA.FTZ R97, R83, R59, R96 ;  /* 0x0000003b53617223 */ /* 0x000fe20000010060 */
[----:B------:R-:W-:Y:S01]  /*3870*/  SHF.L.U32 R48, R57, 0x10, RZ ;  /* 0x0000001039307819 */ /* 0x000fe200000006ff */
[----:B------:R-:W-:Y:S01]  /*3880*/  FFMA.FTZ R62, R85, R62, R78 ;  /* 0x0000003e553e7223 */ /* 0x000fe2000001004e */
[----:B------:R-:W-:Y:S02]  /*3890*/  SHF.L.U32 R91, R56, 0x10, RZ ;  /* 0x00000010385b7819 */ /* 0x000fe400000006ff */
[----:B------:R-:W5:Y:S01]  /*38a0*/  LDG.E.128 R56, desc[UR6][R2.64+0x1e800] ;  /* 0x01e8000602387981 */ /* 0x000f62000c1e1d00 */
[----:B------:R-:W-:Y:S01]  /*38b0*/  SHF.L.U32 R89, R63, 0x10, RZ ;  /* 0x000000103f597819 */ /* 0x000fe200000006ff */
[----:B------:R-:W-:Y:S01]  /*38c0*/  FFMA.FTZ R48, R87, R48, R62 ;  /* 0x0000003057307223 */ /* 0x000fe2000001003e */
[C---:B------:R-:W-:Y:S01]  /*38d0*/  IMAD.U32 R95, R49.reuse, 0x10000, RZ ;  /* 0x00010000315f7824 */ /* 0x040fe200078e00ff */
[----:B------:R-:W-:Y:S01]  /*38e0*/  PRMT R49, R49, 0x7632, R49 ;  /* 0x0000763231317816 */ /* 0x000fe20000000031 */
        /* <DEDUP_REMOVED lines=11> */
[----:B------:R-:W-:Y:S01]  /*39a0*/  SHF.L.U32 R93, R93, 0x10, RZ ;  /* 0x000000105d5d7819 */ /* 0x000fe200000006ff */
[----:B------:R-:W-:Y:S01]  /*39b0*/  FFMA.FTZ R96, R82, R49, R95 ;  /* 0x0000003152607223 */ /* 0x000fe2000001005f */
[----:B------:R-:W-:Y:S01]  /*39c0*/  FFMA.FTZ R97, R83, R61, R90 ;  /* 0x0000003d53617223 */ /* 0x000fe2000001005a */
[----:B------:R-:W-:Y:S02]  /*39d0*/  IMAD.U32 R49, R52, 0x10000, RZ ;  /* 0x0001000034317824 */ /* 0x000fe400078e00ff */
[C---:B------:R-:W-:Y:S01]  /*39e0*/  FFMA.FTZ R94, R93.reuse, R76, R60 ;  /* 0x0000004c5d5e7223 */ /* 0x040fe2000001003c */
[C---:B------:R-:W-:Y:S01]  /*39f0*/  FFMA.FTZ R91, R93.reuse, R48, R77 ;  /* 0x000000305d5b7223 */ /* 0x040fe2000001004d */
[----:B------:R-:W-:Y:S01]  /*3a00*/  FFMA.FTZ R89, R93, R62, R89 ;  /* 0x0000003e5d597223 */ /* 0x000fe20000010059 */
[----:B------:R0:W5:Y:S01]  /*3a10*/  LDG.E.128 R76, desc[UR6][R40.64+0x3000] ;  /* 0x00300006284c7981 */ /* 0x000162000c1e1d00 */
[----:B------:R-:W-:Y:S01]  /*3a20*/  FFMA.FTZ R97, R84, R49, R97 ;  /* 0x0000003154617223 */ /* 0x000fe20000010061 */
[----:B------:R-:W-:-:S02]  /*3a30*/  SHF.L.U32 R48, R50, 0x10, RZ ;  /* 0x0000001032307819 */ /* 0x000fc400000006ff */
[----:B------:R-:W5:Y:S01]  /*3a40*/  LDG.E.128 R60, desc[UR6][R2.64+0x3000] ;  /* 0x00300006023c7981 */ /* 0x000f62000c1e1d00 */
[C---:B------:R-:W-:Y:S02]  /*3a50*/  PRMT R49, R53.reuse, 0x7632, R49 ;  /* 0x0000763235317816 */ /* 0x040fe40000000031 */
[----:B------:R-:W-:Y:S02]  /*3a60*/  PRMT R50, R50, 0x7632, R50 ;  /* 0x0000763232327816 */ /* 0x000fe40000000032 */
[----:B------:R-:W-:Y:S01]  /*3a70*/  SHF.L.U32 R53, R53, 0x10, RZ ;  /* 0x0000001035357819 */ /* 0x000fe200000006ff */
[C---:B0-----:R-:W-:Y:S01]  /*3a80*/  IMAD.U32 R40, R44.reuse, 0x10000, RZ ;  /* 0x000100002c287824 */ /* 0x041fe200078e00ff */
[----:B------:R-:W-:Y:S01]  /*3a90*/  PRMT R44, R44, 0x7632, R44 ;  /* 0x000076322c2c7816 */ /* 0x000fe2000000002c */
[----:B------:R-:W-:Y:S01]  /*3aa0*/  FFMA.FTZ R48, R85, R48, R96 ;  /* 0x0000003055307223 */ /* 0x000fe20000010060 */
[C---:B------:R-:W-:Y:S01]  /*3ab0*/  PRMT R90, R51.reuse, 0x7632, R90 ;  /* 0x00007632335a7816 */ /* 0x040fe2000000005a */
[----:B------:R-:W-:Y:S01]  /*3ac0*/  FFMA.FTZ R53, R86, R53, R97 ;  /* 0x0000003556357223 */ /* 0x000fe20000010061 */
[----:B------:R-:W-:-:S02]  /*3ad0*/  SHF.L.U32 R95, R51, 0x10, RZ ;  /* 0x00000010335f7819 */ /* 0x000fc400000006ff */
[----:B------:R-:W-:Y:S01]  /*3ae0*/  SHF.L.U32 R50, R50, 0x10, RZ ;  /* 0x0000001032327819 */ /* 0x000fe200000006ff */
[----:B------:R-:W-:Y:S01]  /*3af0*/  FFMA.FTZ R97, R83, R40, R80 ;  /* 0x0000002853617223 */ /* 0x000fe20000010050 */
[----:B------:R-:W-:Y:S02]  /*3b00*/  SHF.L.U32 R51, R44, 0x10, RZ ;  /* 0x000000102c337819 */ /* 0x000fe400000006ff */
[----:B------:R-:W-:Y:S01]  /*3b10*/  SHF.L.U32 R49, R49, 0x10, RZ ;  /* 0x0000001031317819 */ /* 0x000fe200000006ff */
[--C-:B------:R-:W-:Y:S01]  /*3b20*/  FFMA.FTZ R41, R87, R50, R48.reuse ;  /* 0x0000003257297223 */ /* 0x100fe20000010030 */
[C---:B------:R-:W-:Y:S01]  /*3b30*/  PRMT R48, R45.reuse, 0x7632, R48 ;  /* 0x000076322d307816 */ /* 0x040fe20000000030 */
        /* <DEDUP_REMOVED lines=8> */
[----:B------:R-:W5:Y:S01]  /*3bc0*/  LDG.E.128 R48, desc[UR6][R2.64+0x6800] ;  /* 0x0068000602307981 */ /* 0x000f62000c1e1d00 */
[----:B------:R-:W-:Y:S01]  /*3bd0*/  FFMA.FTZ R44, R85, R40, R44 ;  /* 0x00000028552c7223 */ /* 0x000fe2000001002c */
[----:B------:R-:W-:Y:S01]  /*3be0*/  SHF.L.U32 R52, R46, 0x10, RZ ;  /* 0x000000102e347819 */ /* 0x000fe200000006ff */
[----:B------:R-:W-:Y:S01]  /*3bf0*/  FFMA.FTZ R80, R82, R53, R45 ;  /* 0x0000003552507223 */ /* 0x000fe2000001002d */
[----:B------:R-:W-:Y:S01]  /*3c00*/  PRMT R46, R46, 0x7632, R46 ;  /* 0x000076322e2e7816 */ /* 0x000fe2000000002e */
[--C-:B------:R-:W-:Y:S01]  /*3c10*/  FFMA.FTZ R45, R87, R54, R44.reuse ;  /* 0x00000036572d7223 */ /* 0x100fe2000001002c */
[----:B--2---:R-:W-:Y:S01]  /*3c20*/  PRMT R44, R28, 0x7632, R44 ;  /* 0x000076321c2c7816 */ /* 0x004fe2000000002c */
[----:B------:R-:W-:Y:S01]  /*3c30*/  FFMA.FTZ R40, R0, R95, R41 ;  /* 0x0000005f00287223 */ /* 0x000fe20000010029 */
        /* <DEDUP_REMOVED lines=8> */
[----:B------:R-:W-:Y:S01]  /*3cc0*/  FFMA.FTZ R95, R87, R46, R52 ;  /* 0x0000002e575f7223 */ /* 0x000fe20000010034 */
[----:B------:R-:W-:Y:S01]  /*3cd0*/  IMAD.U32 R41, R47, 0x10000, RZ ;  /* 0x000100002f297824 */ /* 0x000fe200078e00ff */
[C---:B------:R-:W-:Y:S01]  /*3ce0*/  SHF.L.U32 R99, R29.reuse, 0x10, RZ ;  /* 0x000000101d637819 */ /* 0x040fe200000006ff */
[----:B------:R-:W2:Y:S01]  /*3cf0*/  LDG.E.128 R52, desc[UR6][R2.64+0xa000] ;  /* 0x00a0000602347981 */ /* 0x000ea2000c1e1d00 */
        /* <DEDUP_REMOVED lines=11> */
[----:B------:R-:W-:Y:S01]  /*3db0*/  SHF.L.U32 R12, R12, 0x10, RZ ;  /* 0x000000100c0c7819 */ /* 0x000fe200000006ff */
[C---:B------:R-:W-:Y:S01]  /*3dc0*/  FFMA.FTZ R41, R93.reuse, R90, R40 ;  /* 0x0000005a5d297223 */ /* 0x040fe20000010028 */
        /* <DEDUP_REMOVED lines=8> */
[----:B----4-:R-:W-:Y:S01]  /*3e50*/  PRMT R12, R32, 0x7632, R12 ;  /* 0x00007632200c7816 */ /* 0x010fe2000000000c */
[----:B------:R-:W-:Y:S01]  /*3e60*/  FFMA.FTZ R95, R84, R95, R81 ;  /* 0x0000005f545f7223 */ /* 0x000fe20000010051 */
[----:B------:R-:W-:Y:S01]  /*3e70*/  PRMT R90, R31, 0x7632, R90 ;  /* 0x000076321f5a7816 */ /* 0x000fe2000000005a */
[----:B------:R-:W3:Y:S01]  /*3e80*/  LDG.E.128 R44, desc[UR6][R2.64+0xd800] ;  /* 0x00d80006022c7981 */ /* 0x000ee2000c1e1d00 */
        /* <DEDUP_REMOVED lines=16> */
[----:B------:R-:W-:Y:S01]  /*3f90*/  FFMA.FTZ R33, R86, R33, R83 ;  /* 0x0000002156217223 */ /* 0x000fe20000010053 */
[----:B------:R-:W-:Y:S01]  /*3fa0*/  PRMT R14, R14, 0x7632, R14 ;  /* 0x000076320e0e7816 */ /* 0x000fe2000000000e */
[----:B------:R-:W-:Y:S02]  /*3fb0*/  FFMA.FTZ R12, R85, R12, R28 ;  /* 0x0000000c550c7223 */ /* 0x000fe4000001001c */
[----:B------:R-:W-:Y:S01]  /*3fc0*/  FFMA.FTZ R84, R82, R13, R33 ;  /* 0x0000000d52547223 */ /* 0x000fe20000010021 */
[----:B------:R-:W4:Y:S01]  /*3fd0*/  LDG.E.128 R28, desc[UR6][R2.64+0x11000] ;  /* 0x01100006021c7981 */ /* 0x000f22000c1e1d00 */
[C---:B------:R-:W-:Y:S02]  /*3fe0*/  PRMT R82, R34.reuse, 0x7632, R82 ;  /* 0x0000763222527816 */ /* 0x040fe40000000052 */
[----:B------:R-:W-:Y:S02]  /*3ff0*/  SHF.L.U32 R34, R34, 0x10, RZ ;  /* 0x0000001022227819 */ /* 0x000fe400000006ff */
[----:B------:R-:W-:-:S02]  /*4000*/  SHF.L.U32 R14, R14, 0x10, RZ ;  /* 0x000000100e0e7819 */ /* 0x000fc400000006ff */
[----:B------:R-:W-:Y:S01]  /*4010*/  SHF.L.U32 R82, R82, 0x10, RZ ;  /* 0x0000001052527819 */ /* 0x000fe200000006ff */
[----:B------:R-:W-:Y:S01]  /*4020*/  FFMA.FTZ R84, R85, R34, R84 ;  /* 0x0000002255547223 */ /* 0x000fe20000010054 */
[----:B------:R-:W-:Y:S02]  /*4030*/  IMAD.U32 R13, R15, 0x10000, RZ ;  /* 0x000100000f0d7824 */ /* 0x000fe400078e00ff */
[----:B------:R-:W-:Y:S01]  /*4040*/  FFMA.FTZ R81, R87, R14, R12 ;  /* 0x0000000e57517223 */ /* 0x000fe2000001000c */
[----:B------:R-:W-:Y:S01]  /*4050*/  PRMT R34, R35, 0x7632, R34 ;  /* 0x0000763223227816 */ /* 0x000fe20000000022 */
[----:B------:R-:W-:Y:S01]  /*4060*/  FFMA.FTZ R87, R87, R82, R84 ;  /* 0x0000005257577223 */ /* 0x000fe20000010054 */
[----:B------:R-:W-:Y:S01]  /*4070*/  SHF.L.U32 R35, R35, 0x10, RZ ;  /* 0x0000001023237819 */ /* 0x000fe200000006ff */
[----:B------:R-:W-:Y:S01]  /*4080*/  FFMA.FTZ R83, R0, R13, R81 ;  /* 0x0000000d00537223 */ /* 0x000fe20000010051 */
[----:B------:R-:W-:Y:S02]  /*4090*/  PRMT R33, R15, 0x7632, R33 ;  /* 0x000076320f217816 */ /* 0x000fe40000000021 */
[----:B------:R-:W4:Y:S01]  /*40a0*/  LDG.E.128 R12, desc[UR6][R2.64+0x14800] ;  /* 0x01480006020c7981 */ /* 0x000f22000c1e1d00 */
[----:B-----5:R-:W-:Y:S01]  /*40b0*/  SHF.L.U32 R82, R16, 0x10, RZ ;  /* 0x0000001010527819 */ /* 0x020fe200000006ff */
[----:B------:R-:W-:Y:S01]  /*40c0*/  FFMA.FTZ R35, R0, R35, R87 ;  /* 0x0000002300237223 */ /* 0x000fe20000010057 */
[----:B------:R-:W-:Y:S01]  /*40d0*/  PRMT R16, R16, 0x7632, R16 ;  /* 0x0000763210107816 */ /* 0x000fe20000000010 */
[C---:B------:R-:W-:Y:S01]  /*40e0*/  IMAD.U32 R81, R36.reuse, 0x10000, RZ ;  /* 0x0001000024517824 */ /* 0x040fe200078e00ff */
[----:B------:R-:W-:-:S02]  /*40f0*/  PRMT R0, R36, 0x7632, R0 ;  /* 0x0000763224007816 */ /* 0x000fc40000000000 */
[----:B------:R-:W-:Y:S01]  /*4100*/  SHF.L.U32 R85, R16, 0x10, RZ ;  /* 0x0000001010557819 */ /* 0x000fe200000006ff */
[----:B------:R-:W-:Y:S01]  /*4110*/  FFMA.FTZ R95, R81, R82, R94 ;  /* 0x00000052515f7223 */ /* 0x000fe2000001005e */
[----:B------:R-:W-:Y:S01]  /*4120*/  SHF.L.U32 R0, R0, 0x10, RZ ;  /* 0x0000001000007819 */ /* 0x000fe200000006ff */
[----:B------:R-:W-:Y:S01]  /*4130*/  IMAD.U32 R84, R90, 0x10000, RZ ;  /* 0x000100005a547824 */ /* 0x000fe200078e00ff */
[----:B------:R-:W-:Y:S02]  /*4140*/  SHF.L.U32 R34, R34, 0x10, RZ ;  /* 0x0000001022227819 */ /* 0x000fe400000006ff */
[----:B------:R-:W-:Y:S01]  /*4150*/  SHF.L.U32 R87, R17, 0x10, RZ ;  /* 0x0000001011577819 */ /* 0x000fe200000006ff */
[----:B------:R-:W-:Y:S01]  /*4160*/  FFMA.FTZ R85, R0, R85, R95 ;  /* 0x0000005500557223 */ /* 0x000fe2000001005f */
[----:B------:R-:W-:Y:S01]  /*4170*/  SHF.L.U32 R82, R37, 0x10, RZ ;  /* 0x0000001025527819 */ /* 0x000fe200000006ff */
[----:B------:R-:W-:Y:S01]  /*4180*/  FFMA.FTZ R84, R93, R84, R32 ;  /* 0x000000545d547223 */ /* 0x000fe20000010020 */
[----:B------:R-:W-:Y:S01]  /*4190*/  SHF.L.U32 R86, R33, 0x10, RZ ;  /* 0x0000001021567819 */ /* 0x000fe200000006ff */
[----:B------:R-:W-:-:S02]  /*41a0*/  FFMA.FTZ R88, R93, R34, R35 ;  /* 0x000000225d587223 */ /* 0x000fc40000010023 */
[----:B------:R-:W5:Y:S01]  /*41b0*/  LDG.E.128 R32, desc[UR6][R2.64+0x18000] ;  /* 0x0180000602207981 */ /* 0x000f62000c1e1d00 */
[----:B------:R-:W-:Y:S01]  /*41c0*/  FFMA.FTZ R90, R82, R87, R85 ;  /* 0x00000057525a7223 */ /* 0x000fe20000010055 */
[C---:B------:R-:W-:Y:S01]  /*41d0*/  IMAD.U32 R16, R20.reuse, 0x10000, RZ ;  /* 0x0001000014107824 */ /* 0x040fe200078e00ff */
[----:B------:R-:W-:Y:S02]  /*41e0*/  PRMT R17, R17, 0x7632, R17 ;  /* 0x0000763211117816 */ /* 0x000fe40000000011 */
[----:B------:R-:W-:Y:S02]  /*41f0*/  PRMT R85, R37, 0x7632, R85 ;  /* 0x0000763225557816 */ /* 0x000fe40000000055 */
[----:B------:R-:W-:Y:S02]  /*4200*/  PRMT R20, R20, 0x7632, R20 ;  /* 0x0000763214147816 */ /* 0x000fe40000000014 */
[----:B------:R-:W-:Y:S02]  /*4210*/  SHF.L.U32 R36, R17, 0x10, RZ ;  /* 0x0000001011247819 */ /* 0x000fe400000006ff */
        /* <DEDUP_REMOVED lines=8> */
[C---:B------:R-:W-:Y:S02]  /*42a0*/  SHF.L.U32 R36, R18.reuse, 0x10, RZ ;  /* 0x0000001012247819 */ /* 0x040fe400000006ff */
[----:B------:R-:W-:Y:S02]  /*42b0*/  PRMT R18, R18, 0x7632, R18 ;  /* 0x0000763212127816 */ /* 0x000fe40000000012 */
[----:B------:R-:W-:Y:S01]  /*42c0*/  PRMT R17, R21, 0x7632, R17 ;  /* 0x0000763215117816 */ /* 0x000fe20000000011 */
[----:B------:R-:W-:Y:S01]  /*42d0*/  FFMA.FTZ R38, R83, R36, R38 ;  /* 0x0000002453267223 */ /* 0x000fe20000010026 */
[C---:B------:R-:W-:Y:S02]  /*42e0*/  PRMT R87, R39.reuse, 0x7632, R87 ;  /* 0x0000763227577816 */ /* 0x040fe40000000057 */
[----:B------:R-:W-:Y:S01]  /*42f0*/  SHF.L.U32 R20, R39, 0x10, RZ ;  /* 0x0000001027147819 */ /* 0x000fe200000006ff */
[----:B------:R-:W-:Y:S01]  /*4300*/  IMAD.U32 R37, R19, 0x10000, RZ ;  /* 0x0001000013257824 */ /* 0x000fe200078e00ff */
[----:B------:R-:W-:-:S02]  /*4310*/  SHF.L.U32 R39, R21, 0x10, RZ ;  /* 0x0000001015277819 */ /* 0x000fc400000006ff */
[----:B------:R-:W-:Y:S02]  /*4320*/  PRMT R90, R19, 0x7632, R90 ;  /* 0x00007632135a7816 */ /* 0x000fe4000000005a */
[----:B------:R-:W-:Y:S02]  /*4330*/  SHF.L.U32 R36, R18, 0x10, RZ ;  /* 0x0000001012247819 */ /* 0x000fe400000006ff */
[----:B------:R-:W-:Y:S02]  /*4340*/  SHF.L.U32 R21, R16, 0x10, RZ ;  /* 0x0000001010157819 */ /* 0x000fe400000006ff */
[----:B------:R-:W-:Y:S02]  /*4350*/  SHF.L.U32 R92, R17, 0x10, RZ ;  /* 0x00000010115c7819 */ /* 0x000fe400000006ff */
[----:B------:R-:W5:Y:S01]  /*4360*/  LDG.E.128 R16, desc[UR6][R2.64+0x1b800] ;  /* 0x01b8000602107981 */ /* 0x000f62000c1e1d00 */
[----:B------:R-:W-:Y:S01]  /*4370*/  FFMA.FTZ R94, R82, R39, R91 ;  /* 0x00000027525e7223 */ /* 0x000fe2000001005b */
[----:B------:R-:W-:-:S02]  /*4380*/  IMAD.U32 R96, R8, 0x10000, RZ ;  /* 0x0001000008607824 */ /* 0x000fc400078e00ff */
[----:B------:R-:W-:Y:S02]  /*4390*/  FFMA.FTZ R39, R21, R36, R38 ;  /* 0x0000002415277223 */ /* 0x000fe40000010026 */
[----:B------:R-:W-:Y:S02]  /*43a0*/  FFMA.FTZ R93, R81, R96, R89 ;  /* 0x00000060515d7223 */ /* 0x000fe40000010059 */
[----:B------:R-:W-:Y:S02]  /*43b0*/  FFMA.FTZ R89, R20, R37, R39 ;  /* 0x0000002514597223 */ /* 0x000fe40000010027 */
[----:B------:R0:W5:Y:S01]  /*43c0*/  LDG.E.128 R36, desc[UR6][R2.64+0x1f000] ;  /* 0x01f0000602247981 */ /* 0x000162000c1e1d00 */
[----:B------:R-:W-:Y:S02]  /*43d0*/  PRMT R91, R8, 0x7632, R91 ;  /* 0x00007632085b7816 */ /* 0x000fe4000000005b */
[C---:B------:R-:W-:Y:S02]  /*43e0*/  SHF.L.U32 R8, R22.reuse, 0x10, RZ ;  /* 0x0000001016087819 */ /* 0x040fe400000006ff */
[----:B------:R-:W-:Y:S01]  /*43f0*/  SHF.L.U32 R91, R91, 0x10, RZ ;  /* 0x000000105b5b7819 */ /* 0x000fe200000006ff */
[----:B------:R-:W-:Y:S01]  /*4400*/  FFMA.FTZ R92, R85, R92, R94 ;  /* 0x0000005c555c7223 */ /* 0x000fe2000001005e */
[----:B------:R-:W-:Y:S01]  /*4410*/  PRMT R22, R22, 0x7632, R22 ;  /* 0x0000763216167816 */ /* 0x000fe20000000016 */
[----:B------:R-:W-:-:S02]  /*4420*/  IMAD.U32 R95, R9, 0x10000, RZ ;  /* 0x00010000095f7824 */ /* 0x000fc400078e00ff */
[--C-:B------:R-:W-:Y:S01]  /*4430*/  FFMA.FTZ R97, R0, R91, R93.reuse ;  /* 0x0000005b00617223 */ /* 0x100fe2000001005d */
[----:B------:R-:W-:Y:S01]  /*4440*/  SHF.L.U32 R22, R22, 0x10, RZ ;  /* 0x0000001016167819 */ /* 0x000fe200000006ff */
[----:B------:R-:W-:Y:S01]  /*4450*/  FFMA.FTZ R92, R83, R8, R92 ;  /* 0x00000008535c7223 */ /* 0x000fe2000001005c */
[----:B------:R-:W-:Y:S02]  /*4460*/  PRMT R93, R9, 0x7632, R93 ;  /* 0x00007632095d7816 */ /* 0x000fe4000000005d */
[----:B------:R-:W-:Y:S01]  /*4470*/  SHF.L.U32 R9, R90, 0x10, RZ ;  /* 0x000000105a097819 */ /* 0x000fe200000006ff */
[----:B------:R-:W-:Y:S01]  /*4480*/  FFMA.FTZ R91, R21, R22, R92 ;  /* 0x00000016155b7223 */ /* 0x000fe2000001005c */
[----:B------:R-:W-:Y:S01]  /*4490*/  FFMA.FTZ R90, R82, R95, R97 ;  /* 0x0000005f525a7223 */ /* 0x000fe20000010061 */
[----:B------:R-:W-:Y:S01]  /*44a0*/  IMAD.U32 R22, R93, 0x10000, RZ ;  /* 0x000100005d167824 */ /* 0x000fe200078e00ff */
[----:B------:R-:W-:Y:S02]  /*44b0*/  SHF.L.U32 R8, R87, 0x10, RZ ;  /* 0x0000001057087819 */ /* 0x000fe400000006ff */
[----:B------:R-:W-:Y:S01]  /*44c0*/  SHF.L.U32 R87, R23, 0x10, RZ ;  /* 0x0000001017577819 */ /* 0x000fe200000006ff */
[----:B------:R-:W-:Y:S01]  /*44d0*/  FFMA.FTZ R22, R85, R22, R90 ;  /* 0x0000001655167223 */ /* 0x000fe2000001005a */
[----:B------:R-:W-:-:S02]  /*44e0*/  PRMT R23, R23, 0x7632, R23 ;  /* 0x0000763217177816 */ /* 0x000fc40000000017 */
[----:B------:R-:W-:Y:S02]  /*44f0*/  SHF.L.U32 R90, R4, 0x10, RZ ;  /* 0x00000010045a7819 */ /* 0x000fe400000006ff */
[C---:B0-----:R-:W-:Y:S02]  /*4500*/  PRMT R2, R10.reuse, 0x7632, R2 ;  /* 0x000076320a027816 */ /* 0x041fe40000000002 */
[----:B------:R-:W-:Y:S01]  /*4510*/  SHF.L.U32 R10, R10, 0x10, RZ ;  /* 0x000000100a0a7819 */ /* 0x000fe200000006ff */
[----:B------:R-:W-:Y:S01]  /*4520*/  FFMA.FTZ R9, R8, R9, R89 ;  /* 0x0000000908097223 */ /* 0x000fe20000010059 */
[----:B------:R-:W-:Y:S01]  /*4530*/  SHF.L.U32 R23, R23, 0x10, RZ ;  /* 0x0000001017177819 */ /* 0x000fe200000006ff */
[----:B------:R-:W-:Y:S01]  /*4540*/  FFMA.FTZ R87, R20, R87, R91 ;  /* 0x0000005714577223 */ /* 0x000fe2000001005b */
[----:B------:R-:W-:Y:S01]  /*4550*/  PRMT R3, R4, 0x7632, R3 ;  /* 0x0000763204037816 */ /* 0x000fe20000000003 */
        /* <DEDUP_REMOVED lines=23> */
[----:B------:R-:W-:Y:S01]  /*46d0*/  PRMT R5, R25, 0x7632, R5 ;  /* 0x0000763219057816 */ /* 0x000fe20000000005 */
[----:B------:R-:W-:Y:S01]  /*46e0*/  FFMA.FTZ R10, R83, R10, R4 ;  /* 0x0000000a530a7223 */ /* 0x000fe20000010004 */
[----:B------:R-:W-:Y:S02]  /*46f0*/  SHF.L.U32 R6, R6, 0x10, RZ ;  /* 0x0000001006067819 */ /* 0x000fe400000006ff */
[----:B------:R-:W-:Y:S01]  /*4700*/  SHF.L.U32 R25, R25, 0x10, RZ ;  /* 0x0000001019197819 */ /* 0x000fe200000006ff */
[----:B------:R-:W-:-:S02]  /*4710*/  IMAD.U32 R22, R5, 0x10000, RZ ;  /* 0x0001000005167824 */ /* 0x000fc400078e00ff */
[--C-:B------:R-:W-:Y:S01]  /*4720*/  FFMA.FTZ R5, R21, R6, R10.reuse ;  /* 0x0000000615057223 */ /* 0x100fe2000001000a */
        /* <DEDUP_REMOVED lines=20> */
[----:B------:R-:W-:Y:S02]  /*4870*/  SHF.L.U32 R5, R4, 0x10, RZ ;  /* 0x0000001004057819 */ /* 0x000fe400000006ff */
[--C-:B------:R-:W-:Y:S01]  /*4880*/  FFMA.FTZ R10, R85, R10, R6.reuse ;  /* 0x0000000a550a7223 */ /* 0x100fe20000010006 */
[C---:B------:R-:W-:Y:S02]  /*4890*/  SHF.L.U32 R11, R27.reuse, 0x10, RZ ;  /* 0x000000101b0b7819 */ /* 0x040fe400000006ff */
[----:B------:R-:W-:Y:S02]  /*48a0*/  PRMT R27, R27, 0x7632, R27 ;  /* 0x000076321b1b7816 */ /* 0x000fe4000000001b */
[----:B------:R-:W-:Y:S01]  /*48b0*/  PRMT R6, R70, 0x7632, R6 ;  /* 0x0000763246067816 */ /* 0x000fe20000000006 */
[----:B------:R-:W-:Y:S01]  /*48c0*/  FFMA.FTZ R4, R8, R5, R7 ;  /* 0x0000000508047223 */ /* 0x000fe20000010007 */
[----:B------:R-:W-:-:S02]  /*48d0*/  SHF.L.U32 R70, R70, 0x10, RZ ;  /* 0x0000001046467819 */ /* 0x000fc400000006ff */
[----:B------:R-:W-:Y:S01]  /*48e0*/  PRMT R7, R72, 0x7632, R7 ;  /* 0x0000763248077816 */ /* 0x000fe20000000007 */
[----:B------:R-:W-:Y:S01]  /*48f0*/  FFMA.FTZ R11, R20, R11, R23 ;  /* 0x0000000b140b7223 */ /* 0x000fe20000010017 */
[----:B------:R-:W-:Y:S02]  /*4900*/  SHF.L.U32 R5, R27, 0x10, RZ ;  /* 0x000000101b057819 */ /* 0x000fe400000006ff */
[----:B------:R-:W-:Y:S01]  /*4910*/  SHF.L.U32 R72, R72, 0x10, RZ ;  /* 0x0000001048487819 */ /* 0x000fe200000006ff */
[----:B------:R-:W-:Y:S02]  /*4920*/  IMAD.U32 R6, R6, 0x10000, RZ ;  /* 0x0001000006067824 */ /* 0x000fe400078e00ff */
[----:B------:R-:W-:Y:S01]  /*4930*/  FFMA.FTZ R10, R83, R70, R10 ;  /* 0x00000046530a7223 */ /* 0x000fe2000001000a */
[----:B------:R-:W-:Y:S01]  /*4940*/  SHF.L.U32 R23, R7, 0x10, RZ ;  /* 0x0000001007177819 */ /* 0x000fe200000006ff */
        /* <DEDUP_REMOVED lines=9> */
[----:B------:R-:W-:Y:S01]  /*49e0*/  PRMT R11, R64, 0x7632, R11 ;  /* 0x00007632400b7816 */ /* 0x000fe2000000000b */
[----:B------:R-:W-:Y:S01]  /*49f0*/  FFMA.FTZ R22, R82, R25, R23 ;  /* 0x0000001952167223 */ /* 0x000fe20000010017 */
[----:B------:R-:W-:Y:S01]  /*4a00*/  SHF.L.U32 R64, R64, 0x10, RZ ;  /* 0x0000001040407819 */ /* 0x000fe200000006ff */
[----:B------:R-:W-:Y:S01]  /*4a10*/  IMAD.U32 R6, R73, 0x10000, RZ ;  /* 0x0001000049067824 */ /* 0x000fe200078e00ff */
[----:B------:R-:W-:Y:S01]  /*4a20*/  SHF.L.U32 R71, R71, 0x10, RZ ;  /* 0x0000001047477819 */ /* 0x000fe200000006ff */
[----:B------:R-:W-:Y:S02]  /*4a30*/  IMAD.U32 R11, R11, 0x10000, RZ ;  /* 0x000100000b0b7824 */ /* 0x000fe400078e00ff */
[----:B------:R-:W-:Y:S01]  /*4a40*/  FFMA.FTZ R22, R85, R6, R22 ;  /* 0x0000000655167223 */ /* 0x000fe20000010016 */
[----:B------:R-:W-:Y:S01]  /*4a50*/  FFMA.FTZ R23, R81, R64, R86 ;  /* 0x0000004051177223 */ /* 0x000fe20000010056 */
[--C-:B------:R-:W-:Y:S01]  /*4a60*/  FFMA.FTZ R6, R8, R71, R7.reuse ;  /* 0x0000004708067223 */ /* 0x100fe20000010007 */
[----:B------:R-:W-:-:S02]  /*4a70*/  PRMT R7, R65, 0x7632, R7 ;  /* 0x0000763241077816 */ /* 0x000fc40000000007 */
[----:B------:R-:W-:Y:S01]  /*4a80*/  SHF.L.U32 R65, R65, 0x10, RZ ;  /* 0x0000001041417819 */ /* 0x000fe200000006ff */
[----:B------:R-:W-:Y:S01]  /*4a90*/  FFMA.FTZ R11, R0, R11, R23 ;  /* 0x0000000b000b7223 */ /* 0x000fe20000010017 */
[C---:B------:R-:W-:Y:S02]  /*4aa0*/  SHF.L.U32 R10, R74.reuse, 0x10, RZ ;  /* 0x000000104a0a7819 */ /* 0x040fe400000006ff */
[----:B------:R-:W-:Y:S01]  /*4ab0*/  PRMT R74, R74, 0x7632, R74 ;  /* 0x000076324a4a7816 */ /* 0x000fe2000000004a */
[----:B------:R-:W-:Y:S02]  /*4ac0*/  IMAD.U32 R24, R7, 0x10000, RZ ;  /* 0x0001000007187824 */ /* 0x000fe400078e00ff */
[----:B------:R-:W-:Y:S01]  /*4ad0*/  FFMA.FTZ R26, R82, R65, R11 ;  /* 0x00000041521a7223 */ /* 0x000fe2000001000b */
[----:B------:R-:W-:Y:S01]  /*4ae0*/  PRMT R23, R56, 0x7632, R23 ;  /* 0x0000763238177816 */ /* 0x000fe20000000017 */
[----:B------:R-:W-:Y:S01]  /*4af0*/  FFMA.FTZ R22, R83, R10, R22 ;  /* 0x0000000a53167223 */ /* 0x000fe20000010016 */
[----:B------:R-:W-:-:S02]  /*4b00*/  SHF.L.U32 R74, R74, 0x10, RZ ;  /* 0x000000104a4a7819 */ /* 0x000fc400000006ff */
[----:B------:R-:W-:Y:S02]  /*4b10*/  SHF.L.U32 R56, R56, 0x10, RZ ;  /* 0x0000001038387819 */ /* 0x000fe400000006ff */
[C---:B------:R-:W-:Y:S01]  /*4b20*/  PRMT R11, R66.reuse, 0x7632, R11 ;  /* 0x00007632420b7816 */ /* 0x040fe2000000000b */
[----:B------:R-:W-:Y:S01]  /*4b30*/  FFMA.FTZ R24, R85, R24, R26 ;  /* 0x0000001855187223 */ /* 0x000fe2000001001a */
[----:B------:R-:W-:Y:S02]  /*4b40*/  SHF.L.U32 R66, R66, 0x10, RZ ;  /* 0x0000001042427819 */ /* 0x000fe400000006ff */
[----:B------:R-:W-:Y:S01]  /*4b50*/  PRMT R10, R75, 0x7632, R10 ;  /* 0x000076324b0a7816 */ /* 0x000fe2000000000a */
[----:B------:R-:W-:Y:S01]  /*4b60*/  FFMA.FTZ R7, R21, R74, R22 ;  /* 0x0000004a15077223 */ /* 0x000fe20000010016 */
        /* <DEDUP_REMOVED lines=15> */
[----:B------:R-:W-:Y:S02]  /*4c60*/  IMAD.U32 R58, R58, 0x10000, RZ ;  /* 0x000100003a3a7824 */ /* 0x000fe400078e00ff */
[----:B------:R-:W-:Y:S01]  /*4c70*/  FFMA.FTZ R0, R85, R0, R82 ;  /* 0x0000000055007223 */ /* 0x000fe20000010052 */
[----:B------:R-:W-:Y:S02]  /*4c80*/  PRMT R25, R60, 0x7632, R25 ;  /* 0x000076323c197816 */ /* 0x000fe40000000019 */
[----:B------:R-:W-:Y:S02]  /*4c90*/  PRMT R11, R76, 0x7632, R11 ;  /* 0x000076324c0b7816 */ /* 0x000fe4000000000b */
[----:B------:R-:W-:Y:S02]  /*4ca0*/  SHF.L.U32 R60, R60, 0x10, RZ ;  /* 0x000000103c3c7819 */ /* 0x000fe400000006ff */
[----:B------:R-:W-:Y:S01]  /*4cb0*/  SHF.L.U32 R76, R76, 0x10, RZ ;  /* 0x000000104c4c7819 */ /* 0x000fe200000006ff */
        /* <DEDUP_REMOVED lines=9> */
[----:B------:R-:W-:Y:S01]  /*4d50*/  PRMT R67, R67, 0x7632, R67 ;  /* 0x0000763243437816 */ /* 0x000fe20000000043 */
[----:B------:R-:W-:Y:S01]  /*4d60*/  FFMA.FTZ R26, R0, R25, R9 ;  /* 0x00000019001a7223 */ /* 0x000fe20000010009 */
        /* <DEDUP_REMOVED lines=18> */
[----:B------:R-:W-:-:S02]  /*4e90*/  PRMT R62, R62, 0x7632, R62 ;  /* 0x000076323e3e7816 */ /* 0x000fc4000000003e */
[----:B------:R-:W-:Y:S01]  /*4ea0*/  PRMT R8, R78, 0x7632, R8 ;  /* 0x000076324e087816 */ /* 0x000fe20000000008 */
[----:B------:R-:W-:Y:S01]  /*4eb0*/  FFMA.FTZ R27, R10, R25, R27 ;  /* 0x000000190a1b7223 */ /* 0x000fe2000001001b */
[----:B------:R-:W-:Y:S01]  /*4ec0*/  SHF.L.U32 R57, R22, 0x10, RZ ;  /* 0x0000001016397819 */ /* 0x000fe200000006ff */
[----:B------:R-:W-:Y:S01]  /*4ed0*/  FFMA.FTZ R41, R76, R41, R2 ;  /* 0x000000294c297223 */ /* 0x000fe20000010002 */
[----:B------:R-:W-:Y:S02]  /*4ee0*/  SHF.L.U32 R25, R62, 0x10, RZ ;  /* 0x000000103e197819 */ /* 0x000fe400000006ff */
[----:B------:R-:W-:Y:S01]  /*4ef0*/  SHF.L.U32 R8, R8, 0x10, RZ ;  /* 0x0000001008087819 */ /* 0x000fe200000006ff */
[----:B------:R-:W-:Y:S01]  /*4f00*/  FFMA.FTZ R26, R0, R57, R41 ;  /* 0x00000039001a7223 */ /* 0x000fe20000010029 */
[----:B------:R-:W-:Y:S02]  /*4f10*/  SHF.L.U32 R24, R49, 0x10, RZ ;  /* 0x0000001031187819 */ /* 0x000fe400000006ff */
[C---:B------:R-:W-:Y:S01]  /*4f20*/  PRMT R20, R79.reuse, 0x7632, R20 ;  /* 0x000076324f147816 */ /* 0x040fe20000000014 */
[----:B------:R-:W-:Y:S01]  /*4f30*/  FFMA.FTZ R22, R8, R25, R27 ;  /* 0x0000001908167223 */ /* 0x000fe2000001001b */
[----:B------:R-:W-:Y:S01]  /*4f40*/  SHF.L.U32 R79, R79, 0x10, RZ ;  /* 0x000000104f4f7819 */ /* 0x000fe200000006ff */
[----:B------:R-:W-:Y:S01]  /*4f50*/  IMAD.U32 R2, R63, 0x10000, RZ ;  /* 0x000100003f027824 */ /* 0x000fe200078e00ff */
[----:B------:R-:W-:Y:S01]  /*4f60*/  PRMT R49, R49, 0x7632, R49 ;  /* 0x0000763231317816 */ /* 0x000fe20000000031 */
[----:B------:R-:W-:Y:S01]  /*4f70*/  FFMA.FTZ R24, R7, R24, R26 ;  /* 0x0000001807187223 */ /* 0x000fe2000001001a */
[----:B------:R-:W-:Y:S01]  /*4f80*/  PRMT R63, R63, 0x7632, R63 ;  /* 0x000076323f3f7816 */ /* 0x000fe2000000003f */
[----:B------:R-:W-:Y:S01]  /*4f90*/  FFMA.FTZ R25, R79, R2, R22 ;  /* 0x000000024f197223 */ /* 0x000fe20000010016 */
[----:B--2---:R-:W-:-:S02]  /*4fa0*/  PRMT R26, R52, 0x7632, R26 ;  /* 0x00007632341a7816 */ /* 0x004fc4000000001a */
[----:B------:R-:W-:Y:S02]  /*4fb0*/  SHF.L.U32 R52, R52, 0x10, RZ ;  /* 0x0000001034347819 */ /* 0x000fe400000006ff */
[----:B------:R-:W-:Y:S01]  /*4fc0*/  SHF.L.U32 R22, R49, 0x10, RZ ;  /* 0x0000001031167819 */ /* 0x000fe200000006ff */
[----:B------:R-:W-:Y:S01]  /*4fd0*/  IMAD.U32 R2, R20, 0x10000, RZ ;  /* 0x0001000014027824 */ /* 0x000fe200078e00ff */
        /* <DEDUP_REMOVED lines=14> */
[----:B---3--:R-:W-:Y:S01]  /*50c0*/  SHF.L.U32 R49, R44, 0x10, RZ ;  /* 0x000000102c317819 */ /* 0x008fe200000006ff */
[--C-:B------:R-:W-:Y:S01]  /*50d0*/  FFMA.FTZ R24, R8, R25, R27.reuse ;  /* 0x0000001908187223 */ /* 0x100fe2000001001b */
[----:B------:R-:W-:Y:S01]  /*50e0*/  PRMT R27, R44, 0x7632, R27 ;  /* 0x000076322c1b7816 */ /* 0x000fe2000000001b */
[----:B------:R-:W-:Y:S01]  /*50f0*/  FFMA.FTZ R41, R9, R40, R26 ;  /* 0x0000002809297223 */ /* 0x000fe2000001001a */
[C---:B------:R-:W-:Y:S01]  /*5100*/  SHF.L.U32 R25, R54.reuse, 0x10, RZ ;  /* 0x0000001036197819 */ /* 0x040fe200000006ff */
[C---:B------:R-:W-:Y:S01]  /*5110*/  IMAD.U32 R22, R51.reuse, 0x10000, RZ ;  /* 0x0001000033167824 */ /* 0x040fe200078e00ff */
[----:B------:R-:W-:Y:S02]  /*5120*/  PRMT R54, R54, 0x7632, R54 ;  /* 0x0000763236367816 */ /* 0x000fe40000000036 */
[----:B------:R-:W-:Y:S01]  /*5130*/  PRMT R20, R51, 0x7632, R20 ;  /* 0x0000763233147816 */ /* 0x000fe20000000014 */
[----:B------:R-:W-:Y:S01]  /*5140*/  FFMA.FTZ R53, R76, R49, R4 ;  /* 0x000000314c357223 */ /* 0x000fe20000010004 */
[----:B------:R-:W-:Y:S01]  /*5150*/  SHF.L.U32 R51, R27, 0x10, RZ ;  /* 0x000000101b337819 */ /* 0x000fe200000006ff */
[----:B------:R-:W-:Y:S01]  /*5160*/  FFMA.FTZ R49, R10, R25, R41 ;  /* 0x000000190a317223 */ /* 0x000fe20000010029 */
[----:B------:R-:W-:Y:S01]  /*5170*/  FFMA.FTZ R27, R79, R22, R24 ;  /* 0x000000164f1b7223 */ /* 0x000fe20000010018 */
[----:B------:R-:W-:Y:S01]  /*5180*/  IMAD.U32 R41, R54, 0x10000, RZ ;  /* 0x0001000036297824 */ /* 0x000fe200078e00ff */
[C---:B------:R-:W-:Y:S01]  /*5190*/  PRMT R4, R45.reuse, 0x7632, R4 ;  /* 0x000076322d047816 */ /* 0x040fe20000000004 */
[----:B------:R-:W-:Y:S01]  /*51a0*/  FFMA.FTZ R40, R0, R51, R53 ;  /* 0x0000003300287223 */ /* 0x000fe20000010035 */
        /* <DEDUP_REMOVED lines=13> */
[----:B----4-:R-:W-:-:S02]  /*5280*/  PRMT R22, R28, 0x7632, R22 ;  /* 0x000076321c167816 */ /* 0x010fc40000000016 */
[----:B------:R-:W-:Y:S01]  /*5290*/  SHF.L.U32 R28, R28, 0x10, RZ ;  /* 0x000000101c1c7819 */ /* 0x000fe200000006ff */
[----:B------:R-:W-:Y:S01]  /*52a0*/  FFMA.FTZ R27, R10, R27, R45 ;  /* 0x0000001b0a1b7223 */ /* 0x000fe2000001002d */
        /* <DEDUP_REMOVED lines=9> */
[--C-:B------:R-:W-:Y:S01]  /*5340*/  FFMA.FTZ R25, R79, R22, R24.reuse ;  /* 0x000000164f197223 */ /* 0x100fe20000010018 */
[----:B------:R-:W-:Y:S01]  /*5350*/  PRMT R24, R12, 0x7632, R24 ;  /* 0x000076320c187816 */ /* 0x000fe20000000018 */
[----:B------:R-:W-:Y:S01]  /*5360*/  FFMA.FTZ R26, R7, R26, R28 ;  /* 0x0000001a071a7223 */ /* 0x000fe2000001001c */
[----:B------:R-:W-:-:S02]  /*5370*/  SHF.L.U32 R22, R29, 0x10, RZ ;  /* 0x000000101d167819 */ /* 0x000fc400000006ff */
[----:B------:R-:W-:Y:S01]  /*5380*/  SHF.L.U32 R41, R12, 0x10, RZ ;  /* 0x000000100c297819 */ /* 0x000fe200000006ff */
[----:B------:R-:W-:Y:S01]  /*5390*/  IMAD.U32 R27, R30, 0x10000, RZ ;  /* 0x000100001e1b7824 */ /* 0x000fe200078e00ff */
[----:B------:R-:W-:Y:S01]  /*53a0*/  SHF.L.U32 R45, R24, 0x10, RZ ;  /* 0x00000010182d7819 */ /* 0x000fe200000006ff */
[----:B------:R-:W-:Y:S01]  /*53b0*/  FFMA.FTZ R29, R9, R22, R26 ;  /* 0x00000016091d7223 */ /* 0x000fe2000001001a */
[----:B------:R-:W-:Y:S01]  /*53c0*/  PRMT R30, R30, 0x7632, R30 ;  /* 0x000076321e1e7816 */ /* 0x000fe2000000001e */
        /* <DEDUP_REMOVED lines=11> */
[----:B-----5:R-:W-:Y:S01]  /*5480*/  PRMT R13, R32, 0x7632, R13 ;  /* 0x00007632200d7816 */ /* 0x020fe2000000000d */
        /* <DEDUP_REMOVED lines=22> */
[--C-:B------:R-:W-:Y:S01]  /*55f0*/  FFMA.FTZ R13, R79, R6, R12.reuse ;  /* 0x000000064f0d7223 */ /* 0x100fe2000001000c */
[C---:B------:R-:W-:Y:S01]  /*5600*/  PRMT R12, R16.reuse, 0x7632, R12 ;  /* 0x00007632100c7816 */ /* 0x040fe2000000000c */
        /* <DEDUP_REMOVED lines=22> */
[----:B------:R-:W-:-:S03]  /*5770*/  SHF.L.U32 R6, R37, 0x10, RZ ;  /* 0x0000001025067819 */ /* 0x000fc600000006ff */
[----:B------:R-:W-:Y:S01]  /*5780*/  FFMA.FTZ R12, R0, R17, R23 ;  /* 0x00000011000c7223 */ /* 0x000fe20000010017 */
[----:B------:R-:W-:Y:S02]  /*5790*/  PRMT R0, R37, 0x7632, R0 ;  /* 0x0000763225007816 */ /* 0x000fe40000000000 */
[C---:B------:R-:W-:Y:S01]  /*57a0*/  SHF.L.U32 R17, R18.reuse, 0x10, RZ ;  /* 0x0000001012117819 */ /* 0x040fe200000006ff */
        /* <DEDUP_REMOVED lines=11> */
[----:B------:R-:W-:Y:S01]  /*5860*/  FFMA.FTZ R21, R10, R21, R23 ;  /* 0x000000150a157223 */ /* 0x000fe20000010017 */
[----:B------:R-:W-:Y:S02]  /*5870*/  SHF.L.U32 R9, R9, 0x10, RZ ;  /* 0x0000001009097819 */ /* 0x000fe400000006ff */
[----:B------:R-:W-:Y:S01]  /*5880*/  FFMA.FTZ R7, R79, R0, R6 ;  /* 0x000000004f077223 */ /* 0x000fe20000010006 */
[----:B------:R-:W-:Y:S02]  /*5890*/  PRMT R35, R35, 0x7632, R35 ;  /* 0x0000763223237816 */ /* 0x000fe40000000023 */
[----:B------:R-:W-:Y:S01]  /*58a0*/  PRMT R19, R19, 0x7632, R19 ;  /* 0x0000763213137816 */ /* 0x000fe20000000013 */
[----:B------:R-:W-:Y:S01]  /*58b0*/  FFMA.FTZ R8, R8, R9, R21 ;  /* 0x0000000908087223 */ /* 0x000fe20000010015 */
[C---:B------:R-:W-:Y:S02]  /*58c0*/  PRMT R0, R39.reuse, 0x7632, R0 ;  /* 0x0000763227007816 */ /* 0x040fe40000000000 */
[----:B------:R-:W-:Y:S01]  /*58d0*/  SHF.L.U32 R6, R39, 0x10, RZ ;  /* 0x0000001027067819 */ /* 0x000fe200000006ff */
[----:B------:R-:W-:Y:S01]  /*58e0*/  IMAD.U32 R35, R35, 0x10000, RZ ;  /* 0x0001000023237824 */ /* 0x000fe200078e00ff */
[----:B------:R-:W-:-:S02]  /*58f0*/  SHF.L.U32 R19, R19, 0x10, RZ ;  /* 0x0000001013137819 */ /* 0x000fc400000006ff */
[----:B------:R-:W-:Y:S01]  /*5900*/  SHF.L.U32 R9, R0, 0x10, RZ ;  /* 0x0000001000097819 */ /* 0x000fe200000006ff */
[----:B------:R-:W-:Y:S01]  /*5910*/  FFMA.FTZ R6, R79, R6, R8 ;  /* 0x000000064f067223 */ /* 0x000fe20000010008 */
        /* <DEDUP_REMOVED lines=173> */
[----:B------:R0:W-:Y:S04]  /*63f0*/  STG.E.U16 desc[UR6][R42.64+0xc00], R38 ;  /* 0x000c00262a007986 */ /* 0x0001e8000c101506 */
[----:B------:R0:W-:Y:S04]  /*6400*/  STG.E.U16 desc[UR6][R42.64+0xf00], R22 ;  /* 0x000f00162a007986 */ /* 0x0001e8000c101506 */
[----:B------:R0:W-:Y:S04]  /*6410*/  STG.E.U16 desc[UR6][R42.64+0x1200], R10 ;  /* 0x0012000a2a007986 */ /* 0x0001e8000c101506 */
[----:B------:R0:W-:Y:S04]  /*6420*/  STG.E.U16 desc[UR6][R42.64+0x1500], R18 ;  /* 0x001500122a007986 */ /* 0x0001e8000c101506 */
[----:B------:R0:W-:Y:S04]  /*6430*/  STG.E.U16 desc[UR6][R42.64], R14 ;  /* 0x0000000e2a007986 */ /* 0x0001e8000c101506 */
[----:B------:R0:W-:Y:S02]  /*6440*/  STG.E.U16 desc[UR6][R42.64+0x1800], R6 ;  /* 0x001800062a007986 */ /* 0x0001e4000c101506 */
.L_x_22:
[----:B------:R-:W-:Y:S05]  /*6450*/  BSYNC B0 ;  /* 0x0000000000007941 */ /* 0x000fea0003800000 */
.L_x_21:
[----:B------:R-:W-:Y:S01]  /*6460*/  PREEXIT ;  /* 0x000000000000782d */ /* 0x000fe20000000000 */
[----:B------:R-:W-:Y:S05]  /*6470*/  EXIT ;  /* 0x000000000000794d */ /* 0x000fea0003800000 */
.L_x_23:
        /* <DEDUP_REMOVED lines=16> */
.L_x_107:


//--------------------- .text._Z30router_gemm_kernel_bf16_outputI13__nv_bfloat16Li128ELi8ELi8ELi384ELi7168EEvPS0_PKT_S4_ --------------------------
	.section	.text._Z30router_gemm_kernel_bf16_outputI13__nv_bfloat16Li128ELi8ELi8ELi384ELi7168EEvPS0_PKT_S4_,"ax",@progbits
	.align	128
        .global         _Z30router_gemm_kernel_bf16_outputI13__nv_bfloat16Li128ELi8ELi8ELi384ELi7168EEvPS0_PKT_S4_
        .type           _Z30router_gemm_kernel_bf16_outputI13__nv_bfloat16Li128ELi8ELi8ELi384ELi7168EEvPS0_PKT_S4_,@function
        .size           _Z30router_gemm_kernel_bf16_outputI13__nv_bfloat16Li128ELi8ELi8ELi384ELi7168EEvPS0_PKT_S4_,(.L_x_108 - _Z30router_gemm_kernel_bf16_outputI13__nv_bfloat16Li128ELi8ELi8ELi384ELi7168EEvPS0_PKT_S4_)
        .other          _Z30router_gemm_kernel_bf16_outputI13__nv_bfloat16Li128ELi8ELi8ELi384ELi7168EEvPS0_PKT_S4_,@"STO_CUDA_ENTRY STV_DEFAULT"
_Z30router_gemm_kernel_bf16_outputI13__nv_bfloat16Li128ELi8ELi8ELi384ELi7168EEvPS0_PKT_S4_:
.text._Z30router_gemm_kernel_bf16_outputI13__nv_bfloat16Li128ELi8ELi8ELi384ELi7168EEvPS0_PKT_S4_:
        /* <DEDUP_REMOVED lines=39> */
[----:B------:R-:W-:Y:S01]  /*0270*/  PRMT R42, R69, 0x7632, R42 ;  /* 0x00007632452a7816 */ /* 0x000fe2000000002a */
[----:B------:R-:W-:Y:S01]  /*0280*/  IMAD.U32 R83, R77, 0x10000, RZ ;  /* 0x000100004d537824 */ /* 0x000fe200078e00ff */
[----:B------:R-:W-:Y:S01]  /*0290*/  SHF.L.U32 R40, R69, 0x10, RZ ;  /* 0x0000001045287819 */ /* 0x000fe200000006ff */
[----:B------:R-:W-:Y:S01]  /*02a0*/  FFMA.FTZ R68, R82, R43, R41 ;  /* 0x0000002b52447223 */ /* 0x000fe20000010029 */
[----:B------:R-:W-:Y:S02]  /*02b0*/  PRMT R84, R77, 0x7632, R84 ;  /* 0x000076324d547816 */ /* 0x000fe40000000054 */
[----:B------:R-:W-:Y:S01]  /*02c0*/  SHF.L.U32 R41, R42, 0x10, RZ ;  /* 0x000000102a297819 */ /* 0x000fe200000006ff */
[--C-:B------:R-:W-:Y:S01]  /*02d0*/  FFMA.FTZ R43, R83, R40, R68.reuse ;  /* 0x00000028532b7223 */ /* 0x100fe20000010044 */
[----:B------:R-:W-:Y:S01]  /*02e0*/  SHF.L.U32 R84, R84, 0x10, RZ ;  /* 0x0000001054547819 */ /* 0x000fe200000006ff */
[C---:B---3--:R-:W-:Y:S01]  /*02f0*/  IMAD.U32 R81, R64.reuse, 0x10000, RZ ;  /* 0x0001000040517824 */ /* 0x048fe200078e00ff */
[----:B------:R-:W-:-:S02]  /*0300*/  PRMT R68, R64, 0x7632, R68 ;  /* 0x0000763240447816 */ /* 0x000fc40000000044 */
[----:B------:R-:W-:Y:S01]  /*0310*/  SHF.L.U32 R69, R70, 0x10, RZ ;  /* 0x0000001046457819 */ /* 0x000fe200000006ff */
[----:B------:R-:W-:Y:S01]  /*0320*/  FFMA.FTZ R77, R84, R41, R43 ;  /* 0x00000029544d7223 */ /* 0x000fe2000001002b */
[----:B------:R-:W-:Y:S01]  /*0330*/  SHF.L.U32 R86, R78, 0x10, RZ ;  /* 0x000000104e567819 */ /* 0x000fe200000006ff */
[----:B------:R-:W-:Y:S01]  /*0340*/  FFMA.FTZ R91, R0, R81, RZ ;  /* 0x00000051005b7223 */ /* 0x000fe200000100ff */
[----:B------:R-:W-:Y:S01]  /*0350*/  SHF.L.U32 R89, R68, 0x10, RZ ;  /* 0x0000001044597819 */ /* 0x000fe200000006ff */
[----:B------:R-:W2:Y:S01]  /*0360*/  LDG.E.128 R40, desc[UR6][R2.64+0x19000] ;  /* 0x0190000602287981 */ /* 0x000ea2000c1e1d00 */
[----:B------:R-:W-:Y:S01]  /*0370*/  PRMT R64, R70, 0x7632, R64 ;  /* 0x0000763246407816 */ /* 0x000fe20000000040 */
[----:B------:R-:W-:Y:S01]  /*0380*/  FFMA.FTZ R70, R86, R69, R77 ;  /* 0x0000004556467223 */ /* 0x000fe2000001004d */
[----:B------:R-:W-:Y:S01]  /*0390*/  PRMT R87, R78, 0x7632, R87 ;  /* 0x000076324e577816 */ /* 0x000fe20000000057 */
[----:B------:R-:W-:Y:S01]  /*03a0*/  FFMA.FTZ R78, R82, R89, R91 ;  /* 0x00000059524e7223 */ /* 0x000fe2000001005b */
[----:B------:R-:W-:-:S02]  /*03b0*/  SHF.L.U32 R76, R65, 0x10, RZ ;  /* 0x00000010414c7819 */ /* 0x000fc400000006ff */
[----:B------:R-:W-:Y:S01]  /*03c0*/  PRMT R69, R65, 0x7632, R69 ;  /* 0x0000763241457816 */ /* 0x000fe20000000045 */
[C---:B------:R-:W-:Y:S01]  /*03d0*/  IMAD.U32 R68, R71.reuse, 0x10000, RZ ;  /* 0x0001000047447824 */ /* 0x040fe200078e00ff */
[----:B------:R-:W-:Y:S01]  /*03e0*/  PRMT R65, R71, 0x7632, R65 ;  /* 0x0000763247417816 */ /* 0x000fe20000000041 */
[----:B------:R-:W-:Y:S01]  /*03f0*/  FFMA.FTZ R71, R83, R76, R78 ;  /* 0x0000004c53477223 */ /* 0x000fe2000001004e */
[----:B------:R-:W-:Y:S02]  /*0400*/  SHF.L.U32 R69, R69, 0x10, RZ ;  /* 0x0000001045457819 */ /* 0x000fe400000006ff */
[----:B------:R-:W-:Y:S02]  /*0410*/  SHF.L.U32 R64, R64, 0x10, RZ ;  /* 0x0000001040407819 */ /* 0x000fe400000006ff */
[----:B------:R-:W-:Y:S01]  /*0420*/  SHF.L.U32 R87, R87, 0x10, RZ ;  /* 0x0000001057577819 */ /* 0x000fe200000006ff */
[----:B------:R-:W-:Y:S01]  /*0430*/  FFMA.FTZ R69, R84, R69, R71 ;  /* 0x0000004554457223 */ /* 0x000fe20000010047 */
[----:B------:R-:W-:Y:S01]  /*0440*/  SHF.L.U32 R88, R65, 0x10, RZ ;  /* 0x0000001041587819 */ /* 0x000fe200000006ff */
[----:B------:R-:W-:Y:S01]  /*0450*/  IMAD.U32 R65, R66, 0x10000, RZ ;  /* 0x0001000042417824 */ /* 0x000fe200078e00ff */
[C---:B------:R-:W-:Y:S01]  /*0460*/  PRMT R85, R79.reuse, 0x7632, R85 ;  /* 0x000076324f557816 */ /* 0x040fe20000000055 */
[----:B------:R-:W-:-:S02]  /*0470*/  IMAD.U32 R81, R79, 0x10000, RZ ;  /* 0x000100004f517824 */ /* 0x000fc400078e00ff */
[----:B------:R-:W-:Y:S01]  /*0480*/  FFMA.FTZ R64, R87, R64, R70 ;  /* 0x0000004057407223 */ /* 0x000fe20000010046 */
[----:B------:R-:W-:Y:S01]  /*0490*/  PRMT R66, R66, 0x7632, R66 ;  /* 0x0000763242427816 */ /* 0x000fe20000000042 */
[----:B------:R-:W-:Y:S01]  /*04a0*/  FFMA.FTZ R80, R86, R65, R69 ;  /* 0x0000004156507223 */ /* 0x000fe20000010045 */
[C---:B----4-:R-:W-:Y:S02]  /*04b0*/  PRMT R65, R72.reuse, 0x7632, R65 ;  /* 0x0000763248417816 */ /* 0x050fe40000000041 */
[----:B------:R-:W-:Y:S01]  /*04c0*/  SHF.L.U32 R89, R72, 0x10, RZ ;  /* 0x0000001048597819 */ /* 0x000fe200000006ff */
[----:B------:R-:W-:Y:S01]  /*04d0*/  FFMA.FTZ R64, R81, R68, R64 ;  /* 0x0000004451407223 */ /* 0x000fe20000010040 */
[----:B------:R-:W-:Y:S01]  /*04e0*/  SHF.L.U32 R85, R85, 0x10, RZ ;  /* 0x0000001055557819 */ /* 0x000fe200000006ff */
[----:B------:R-:W3:Y:S01]  /*04f0*/  LDG.E.128 R76, desc[UR6][R44.64+0x1000] ;  /* 0x001000062c4c7981 */ /* 0x000ee2000c1e1d00 */
[----:B------:R-:W-:Y:S01]  /*0500*/  SHF.L.U32 R66, R66, 0x10, RZ ;  /* 0x0000001042427819 */ /* 0x000fe200000006ff */
[----:B------:R-:W-:-:S02]  /*0510*/  IMAD.U32 R65, R65, 0x10000, RZ ;  /* 0x0001000041417824 */ /* 0x000fc400078e00ff */
[----:B------:R-:W-:Y:S01]  /*0520*/  FFMA.FTZ R89, R0, R89, RZ ;  /* 0x0000005900597223 */ /* 0x000fe200000100ff */
[----:B------:R-:W-:Y:S01]  /*0530*/  FFMA.FTZ R88, R85, R88, R64 ;  /* 0x0000005855587223 */ /* 0x000fe20000010040 */
[C---:B------:R-:W-:Y:S01]  /*0540*/  PRMT R90, R60.reuse, 0x7632, R90 ;  /* 0x000076323c5a7816 */ /* 0x040fe2000000005a */
[----:B------:R-:W4:Y:S01]  /*0550*/  LDG.E.128 R68, desc[UR6][R2.64+0x1000] ;  /* 0x0010000602447981 */ /* 0x000f22000c1e1d00 */
        /* <DEDUP_REMOVED lines=20> */
[----:B------:R-:W-:Y:S01]  /*06a0*/  FFMA.FTZ R72, R86, R61, R65 ;  /* 0x0000003d56487223 */ /* 0x000fe20000010041 */
[----:B------:R-:W-:Y:S01]  /*06b0*/  PRMT R61, R62, 0x7632, R61 ;  /* 0x000076323e3d7816 */ /* 0x000fe2000000003d */
[----:B------:R-:W-:Y:S01]  /*06c0*/  FFMA.FTZ R67, R84, R67, R73 ;  /* 0x0000004354437223 */ /* 0x000fe20000010049 */
[----:B------:R-:W-:Y:S01]  /*06d0*/  SHF.L.U32 R65, R62, 0x10, RZ ;  /* 0x000000103e417819 */ /* 0x000fe200000006ff */
[----:B------:R-:W-:Y:S01]  /*06e0*/  IMAD.U32 R74, R74, 0x10000, RZ ;  /* 0x000100004a4a7824 */ /* 0x000fe200078e00ff */
        /* <DEDUP_REMOVED lines=9> */
[----:B------:R-:W-:Y:S01]  /*0780*/  FFMA.FTZ R67, R0, R67, RZ ;  /* 0x0000004300437223 */ /* 0x000fe200000100ff */
[----:B------:R-:W5:Y:S01]  /*0790*/  LDG.E.128 R72, desc[UR6][R2.64+0x4800] ;  /* 0x0048000602487981 */ /* 0x000f62000c1e1d00 */
[----:B------:R-:W-:Y:S01]  /*07a0*/  SHF.L.U32 R89, R61, 0x10, RZ ;  /* 0x000000103d597819 */ /* 0x000fe200000006ff */
[C---:B------:R-:W-:Y:S01]  /*07b0*/  FFMA.FTZ R61, R81.reuse, R62, R80 ;  /* 0x0000003e513d7223 */ /* 0x040fe20000010050 */
[----:B------:R-:W-:Y:S01]  /*07c0*/  FFMA.FTZ R65, R81, R52, R65 ;  /* 0x0000003451417223 */ /* 0x000fe20000010041 */
[----:B------:R-:W-:-:S02]  /*07d0*/  PRMT R63, R63, 0x7632, R63 ;  /* 0x000076323f3f7816 */ /* 0x000fc4000000003f */
[C---:B------:R-:W-:Y:S01]  /*07e0*/  PRMT R52, R53.reuse, 0x7632, R52 ;  /* 0x0000763235347816 */ /* 0x040fe20000000034 */
[----:B------:R-:W-:Y:S01]  /*07f0*/  FFMA.FTZ R90, R82, R89, R67 ;  /* 0x00000059525a7223 */ /* 0x000fe20000010043 */
[----:B------:R-:W-:Y:S01]  /*0800*/  SHF.L.U32 R62, R53, 0x10, RZ ;  /* 0x00000010353e7819 */ /* 0x000fe200000006ff */
[----:B------:R-:W-:Y:S01]  /*0810*/  IMAD.U32 R64, R64, 0x10000, RZ ;  /* 0x0001000040407824 */ /* 0x000fe200078e00ff */
[----:B------:R-:W-:Y:S02]  /*0820*/  SHF.L.U32 R60, R60, 0x10, RZ ;  /* 0x000000103c3c7819 */ /* 0x000fe400000006ff */
[----:B------:R-:W-:Y:S01]  /*0830*/  SHF.L.U32 R80, R63, 0x10, RZ ;  /* 0x000000103f507819 */ /* 0x000fe200000006ff */
[----:B------:R-:W-:Y:S01]  /*0840*/  FFMA.FTZ R63, R83, R62, R90 ;  /* 0x0000003e533f7223 */ /* 0x000fe2000001005a */
[----:B------:R-:W-:Y:S01]  /*0850*/  SHF.L.U32 R53, R52, 0x10, RZ ;  /* 0x0000001034357819 */ /* 0x000fe200000006ff */
[C---:B------:R-:W-:Y:S01]  /*0860*/  FFMA.FTZ R92, R85.reuse, R64, R66 ;  /* 0x00000040555c7223 */ /* 0x040fe20000010042 */
[C---:B------:R-:W-:Y:S01]  /*0870*/  FFMA.FTZ R90, R85.reuse, R60, R61 ;  /* 0x0000003c555a7223 */ /* 0x040fe2000001003d */
[----:B------:R-:W-:Y:S01]  /*0880*/  FFMA.FTZ R80, R85, R80, R65 ;  /* 0x0000005055507223 */ /* 0x000fe20000010041 */
[----:B------:R-:W-:Y:S01]  /*0890*/  PRMT R52, R54, 0x7632, R52 ;  /* 0x0000763236347816 */ /* 0x000fe20000000034 */
[----:B------:R-:W-:Y:S01]  /*08a0*/  FFMA.FTZ R63, R84, R53, R63 ;  /* 0x00000035543f7223 */ /* 0x000fe2000001003f */
[----:B------:R-:W5:Y:S01]  /*08b0*/  LDG.E.128 R64, desc[UR6][R2.64+0x8000] ;  /* 0x0080000602407981 */ /* 0x000f62000c1e1d00 */
[----:B------:R-:W-:Y:S01]  /*08c0*/  IMAD.U32 R53, R54, 0x10000, RZ ;  /* 0x0001000036357824 */ /* 0x000fe200078e00ff */
[----:B------:R-:W-:-:S02]  /*08d0*/  SHF.L.U32 R61, R56, 0x10, RZ ;  /* 0x00000010383d7819 */ /* 0x000fc400000006ff */
[----:B------:R-:W-:Y:S01]  /*08e0*/  PRMT R54, R56, 0x7632, R54 ;  /* 0x0000763238367816 */ /* 0x000fe20000000036 */
[----:B------:R-:W-:Y:S01]  /*08f0*/  FFMA.FTZ R94, R86, R53, R63 ;  /* 0x00000035565e7223 */ /* 0x000fe2000001003f */
[C---:B------:R-:W-:Y:S02]  /*0900*/  PRMT R60, R55.reuse, 0x7632, R60 ;  /* 0x00007632373c7816 */ /* 0x040fe4000000003c */
[----:B------:R-:W-:Y:S01]  /*0910*/  SHF.L.U32 R62, R55, 0x10, RZ ;  /* 0x00000010373e7819 */ /* 0x000fe200000006ff */
[----:B------:R-:W-:Y:S01]  /*0920*/  FFMA.FTZ R55, R0, R61, RZ ;  /* 0x0000003d00377223 */ /* 0x000fe200000100ff */
[----:B------:R-:W-:Y:S01]  /*0930*/  SHF.L.U32 R53, R54, 0x10, RZ ;  /* 0x0000001036357819 */ /* 0x000fe200000006ff */
[----:B------:R-:W-:Y:S01]  /*0940*/  IMAD.U32 R56, R52, 0x10000, RZ ;  /* 0x0001000034387824 */ /* 0x000fe200078e00ff */
[C---:B------:R-:W-:Y:S02]  /*0950*/  PRMT R61, R57.reuse, 0x7632, R61 ;  /* 0x00007632393d7816 */ /* 0x040fe4000000003d */
[----:B------:R-:W-:Y:S01]  /*0960*/  SHF.L.U32 R96, R57, 0x10, RZ ;  /* 0x0000001039607819 */ /* 0x000fe200000006ff */
[----:B------:R-:W-:-:S02]  /*0970*/  FFMA.FTZ R98, R82, R53, R55 ;  /* 0x0000003552627223 */ /* 0x000fc40000010037 */
[----:B------:R-:W5:Y:S01]  /*0980*/  LDG.E.128 R52, desc[UR6][R2.64+0xb800] ;  /* 0x00b8000602347981 */ /* 0x000f62000c1e1d00 */
[C---:B------:R-:W-:Y:S02]  /*0990*/  PRMT R63, R48.reuse, 0x7632, R63 ;  /* 0x00007632303f7816 */ /* 0x040fe4000000003f */
[----:B------:R-:W-:Y:S01]  /*09a0*/  SHF.L.U32 R89, R48, 0x10, RZ ;  /* 0x0000001030597819 */ /* 0x000fe200000006ff */
[----:B------:R-:W-:Y:S01]  /*09b0*/  FFMA.FTZ R56, R87, R56, R94 ;  /* 0x0000003857387223 */ /* 0x000fe2000001005e */
[----:B------:R-:W-:Y:S01]  /*09c0*/  SHF.L.U32 R61, R61, 0x10, RZ ;  /* 0x000000103d3d7819 */ /* 0x000fe200000006ff */
[----:B------:R-:W-:Y:S01]  /*09d0*/  FFMA.FTZ R57, R83, R96, R98 ;  /* 0x0000006053397223 */ /* 0x000fe20000010062 */
[----:B------:R-:W-:Y:S01]  /*09e0*/  SHF.L.U32 R63, R63, 0x10, RZ ;  /* 0x000000103f3f7819 */ /* 0x000fe200000006ff */
[----:B------:R-:W-:Y:S01]  /*09f0*/  FFMA.FTZ R89, R0, R89, RZ ;  /* 0x0000005900597223 */ /* 0x000fe200000100ff */
[----:B------:R-:W-:Y:S01]  /*0a00*/  FFMA.FTZ R48, R81, R62, R56 ;  /* 0x0000003e51307223 */ /* 0x000fe20000010038 */
[----:B------:R-:W-:Y:S01]  /*0a10*/  FFMA.FTZ R61, R84, R61, R57 ;  /* 0x0000003d543d7223 */ /* 0x000fe20000010039 */
[----:B------:R-:W-:Y:S01]  /*0a20*/  IMAD.U32 R57, R58, 0x10000, RZ ;  /* 0x000100003a397824 */ /* 0x000fe200078e00ff */
[C---:B------:R-:W-:Y:S01]  /*0a30*/  PRMT R62, R49.reuse, 0x7632, R62 ;  /* 0x00007632313e7816 */ /* 0x040fe2000000003e */
[----:B------:R-:W-:Y:S01]  /*0a40*/  FFMA.FTZ R96, R82, R63, R89 ;  /* 0x0000003f52607223 */ /* 0x000fe20000010059 */
[----:B------:R-:W-:-:S02]  /*0a50*/  SHF.L.U32 R94, R49, 0x10, RZ ;  /* 0x00000010315e7819 */ /* 0x000fc400000006ff */
[----:B------:R-:W-:Y:S01]  /*0a60*/  PRMT R58, R58, 0x7632, R58 ;  /* 0x000076323a3a7816 */ /* 0x000fe2000000003a */
[----:B------:R-:W-:Y:S01]  /*0a70*/  FFMA.FTZ R56, R86, R57, R61 ;  /* 0x0000003956387223 */ /* 0x000fe2000001003d */
[----:B------:R-:W-:Y:S02]  /*0a80*/  IMAD.U32 R57, R62, 0x10000, RZ ;  /* 0x000100003e397824 */ /* 0x000fe400078e00ff */
[----:B------:R-:W-:Y:S01]  /*0a90*/  FFMA.FTZ R61, R83, R94, R96 ;  /* 0x0000005e533d7223 */ /* 0x000fe20000010060 */
[----:B------:R-:W-:Y:S02]  /*0aa0*/  SHF.L.U32 R58, R58, 0x10, RZ ;  /* 0x000000103a3a7819 */ /* 0x000fe400000006ff */
[----:B------:R-:W-:Y:S01]  /*0ab0*/  SHF.L.U32 R63, R50, 0x10, RZ ;  /* 0x00000010323f7819 */ /* 0x000fe200000006ff */
[--C-:B------:R-:W-:Y:S01]  /*0ac0*/  FFMA.FTZ R89, R84, R57, R61.reuse ;  /* 0x0000003954597223 */ /* 0x100fe2000001003d */
[----:B------:R-:W-:Y:S01]  /*0ad0*/  PRMT R61, R50, 0x7632, R61 ;  /* 0x00007632323d7816 */ /* 0x000fe2000000003d */
[----:B------:R-:W-:Y:S01]  /*0ae0*/  FFMA.FTZ R94, R87, R58, R56 ;  /* 0x0000003a575e7223 */ /* 0x000fe20000010038 */
[----:B------:R-:W-:-:S02]  /*0af0*/  PRMT R49, R59, 0x7632, R49 ;  /* 0x000076323b317816 */ /* 0x000fc40000000031 */
[----:B------:R-:W-:Y:S02]  /*0b00*/  SHF.L.U32 R62, R59, 0x10, RZ ;  /* 0x000000103b3e7819 */ /* 0x000fe400000006ff */
[----:B------:R-:W5:Y:S01]  /*0b10*/  LDG.E.128 R56, desc[UR6][R2.64+0xf000] ;  /* 0x00f0000602387981 */ /* 0x000f62000c1e1d00 */
[C---:B------:R-:W-:Y:S02]  /*0b20*/  PRMT R91, R4.reuse, 0x7632, R91 ;  /* 0x00007632045b7816 */ /* 0x040fe4000000005b */
[----:B------:R-:W-:Y:S01]  /*0b30*/  SHF.L.U32 R93, R4, 0x10, RZ ;  /* 0x00000010045d7819 */ /* 0x000fe200000006ff */
[----:B------:R-:W-:Y:S02]  /*0b40*/  IMAD.U32 R4, R61, 0x10000, RZ ;  /* 0x000100003d047824 */ /* 0x000fe400078e00ff */
[----:B------:R-:W-:Y:S01]  /*0b50*/  FFMA.FTZ R50, R86, R63, R89 ;  /* 0x0000003f56327223 */ /* 0x000fe20000010059 */
[----:B------:R-:W-:Y:S01]  /*0b60*/  SHF.L.U32 R91, R91, 0x10, RZ ;  /* 0x000000105b5b7819 */ /* 0x000fe200000006ff */
[----:B------:R-:W-:Y:S01]  /*0b70*/  FFMA.FTZ R93, R0, R93, RZ ;  /* 0x0000005d005d7223 */ /* 0x000fe200000100ff */
[----:B------:R-:W-:Y:S01]  /*0b80*/  FFMA.FTZ R61, R81, R62, R94 ;  /* 0x0000003e513d7223 */ /* 0x000fe2000001005e */
[--C-:B------:R-:W-:Y:S01]  /*0b90*/  FFMA.FTZ R4, R87, R4, R50.reuse ;  /* 0x0000000457047223 */ /* 0x100fe20000010032 */
[C---:B------:R-:W-:Y:S01]  /*0ba0*/  SHF.L.U32 R62, R5.reuse, 0x10, RZ ;  /* 0x00000010053e7819 */ /* 0x040fe200000006ff */
[----:B------:R-:W-:Y:S01]  /*0bb0*/  FFMA.FTZ R82, R82, R91, R93 ;  /* 0x0000005b52527223 */ /* 0x000fe2000001005d */
[----:B------:R-:W-:-:S03]  /*0bc0*/  PRMT R50, R5, 0x7632, R50 ;  /* 0x0000763205327816 */ /* 0x000fc60000000032 */
[----:B------:R-:W-:Y:S02]  /*0bd0*/  FFMA.FTZ R83, R83, R62, R82 ;  /* 0x0000003e53537223 */ /* 0x000fe40000010052 */
[----:B------:R-:W-:Y:S01]  /*0be0*/  IMAD.U32 R63, R50, 0x10000, RZ ;  /* 0x00010000323f7824 */ /* 0x000fe200078e00ff */
[----:B------:R-:W-:Y:S02]  /*0bf0*/  SHF.L.U32 R0, R51, 0x10, RZ ;  /* 0x0000001033007819 */ /* 0x000fe400000006ff */
[----:B------:R-:W-:Y:S01]  /*0c00*/  SHF.L.U32 R60, R60, 0x10, RZ ;  /* 0x000000103c3c7819 */ /* 0x000fe200000006ff */
[----:B------:R-:W-:Y:S01]  /*0c10*/  FFMA.FTZ R63, R84, R63, R83 ;  /* 0x0000003f543f7223 */ /* 0x000fe20000010053 */
[----:B------:R-:W-:Y:S01]  /*0c20*/  SHF.L.U32 R96, R49, 0x10, RZ ;  /* 0x0000001031607819 */ /* 0x000fe200000006ff */
[C---:B------:R-:W-:Y:S01]  /*0c30*/  IMAD.U32 R49, R6.reuse, 0x10000, RZ ;  /* 0x0001000006317824 */ /* 0x040fe200078e00ff */
[----:B------:R-:W-:Y:S01]  /*0c40*/  PRMT R51, R51, 0x7632, R51 ;  /* 0x0000763233337816 */ /* 0x000fe20000000033 */
[C---:B------:R-:W-:Y:S01]  /*0c50*/  FFMA.FTZ R84, R85.reuse, R60, R48 ;  /* 0x0000003c55547223 */ /* 0x040fe20000010030 */
[----:B------:R-:W-:Y:S01]  /*0c60*/  PRMT R6, R6, 0x7632, R6 ;  /* 0x0000763206067816 */ /* 0x000fe20000000006 */
[----:B------:R-:W-:Y:S01]  /*0c70*/  FFMA.FTZ R96, R85, R96, R61 ;  /* 0x0000006055607223 */ /* 0x000fe2000001003d */
[----:B------:R-:W-:Y:S01]  /*0c80*/  SHF.L.U32 R94, R51, 0x10, RZ ;  /* 0x00000010335e7819 */ /* 0x000fe200000006ff */
[----:B------:R-:W-:Y:S01]  /*0c90*/  FFMA.FTZ R86, R86, R49, R63 ;  /* 0x0000003156567223 */ /* 0x000fe2000001003f */
[----:B------:R-:W-:Y:S01]  /*0ca0*/  FFMA.FTZ R5, R81, R0, R4 ;  /* 0x0000000051057223 */ /* 0x000fe20000010004 */
[----:B------:R-:W5:Y:S01]  /*0cb0*/  LDG.E.128 R60, desc[UR6][R2.64+0x12800] ;  /* 0x01280006023c7981 */ /* 0x000f62000c1e1d00 */
[----:B------:R-:W-:-:S02]  /*0cc0*/  SHF.L.U32 R6, R6, 0x10, RZ ;  /* 0x0000001006067819 */ /* 0x000fc400000006ff */
[--C-:B------:R-:W-:Y:S01]  /*0cd0*/  FFMA.FTZ R94, R85, R94, R5.reuse ;  /* 0x0000005e555e7223 */ /* 0x100fe20000010005 */
[C---:B------:R-:W-:Y:S02]  /*0ce0*/  PRMT R48, R16.reuse, 0x7632, R48 ;  /* 0x0000763210307816 */ /* 0x040fe40000000030 */
[----:B------:R-:W-:Y:S02]  /*0cf0*/  SHF.L.U32 R16, R16, 0x10, RZ ;  /* 0x0000001010107819 */ /* 0x000fe400000006ff */
[C---:B------:R-:W-:Y:S02]  /*0d00*/  PRMT R5, R36.reuse, 0x7632, R5 ;  /* 0x0000763224057816 */ /* 0x040fe40000000005 */
[----:B------:R-:W-:Y:S01]  /*0d10*/  SHF.L.U32 R83, R36, 0x10, RZ ;  /* 0x0000001024537819 */ /* 0x000fe200000006ff */
[C---:B------:R-:W-:Y:S01]  /*0d20*/  IMAD.U32 R4, R7.reuse, 0x10000, RZ ;  /* 0x0001000007047824 */ /* 0x040fe200078e00ff */
[----:B------:R-:W-:Y:S01]  /*0d30*/  PRMT R0, R7, 0x7632, R0 ;  /* 0x0000763207007816 */ /* 0x000fe20000000000 */
[----:B------:R-:W-:Y:S01]  /*0d40*/  FFMA.FTZ R6, R87, R6, R86 ;  /* 0x0000000657067223 */ /* 0x000fe20000010056 */
[----:B------:R-:W-:-:S02]  /*0d50*/  SHF.L.U32 R7, R48, 0x10, RZ ;  /* 0x0000001030077819 */ /* 0x000fc400000006ff */
[----:B------:R-:W-:Y:S01]  /*0d60*/  SHF.L.U32 R86, R5, 0x10, RZ ;  /* 0x0000001005567819 */ /* 0x000fe200000006ff */
[--C-:B------:R-:W-:Y:S01]  /*0d70*/  FFMA.FTZ R5, R83, R16, R88.reuse ;  /* 0x0000001053057223 */ /* 0x100fe20000010058 */
[----:B------:R-:W-:Y:S01]  /*0d80*/  SHF.L.U32 R16, R17, 0x10, RZ ;  /* 0x0000001011107819 */ /* 0x000fe200000006ff */
[----:B------:R-:W-:Y:S01]  /*0d90*/  IMAD.U32 R87, R37, 0x10000, RZ ;  /* 0x0001000025577824 */ /* 0x000fe200078e00ff */
[----:B------:R-:W-:Y:S01]  /*0da0*/  PRMT R17, R17, 0x7632, R17 ;  /* 0x0000763211117816 */ /* 0x000fe20000000011 */
[----:B------:R-:W-:Y:S01]  /*0db0*/  FFMA.FTZ R36, R86, R7, R5 ;  /* 0x0000000756247223 */ /* 0x000fe20000010005 */
[----:B------:R-:W-:Y:S01]  /*0dc0*/  PRMT R88, R37, 0x7632, R88 ;  /* 0x0000763225587816 */ /* 0x000fe20000000058 */
[----:B------:R-:W5:Y:S01]  /*0dd0*/  LDG.E.128 R48, desc[UR6][R2.64+0x16000] ;  /* 0x0160000602307981 */ /* 0x000f62000c1e1d00 */
[----:B------:R-:W-:Y:S01]  /*0de0*/  SHF.L.U32 R17, R17, 0x10, RZ ;  /* 0x0000001011117819 */ /* 0x000fe200000006ff */
[----:B------:R-:W-:Y:S01]  /*0df0*/  FFMA.FTZ R5, R87, R16, R36 ;  /* 0x0000001057057223 */ /* 0x000fe20000010024 */
[----:B------:R-:W-:-:S02]  /*0e00*/  SHF.L.U32 R88, R88, 0x10, RZ ;  /* 0x0000001058587819 */ /* 0x000fc400000006ff */
[C---:B------:R-:W-:Y:S01]  /*0e10*/  PRMT R7, R24.reuse, 0x7632, R7 ;  /* 0x0000763218077816 */ /* 0x040fe20000000007 */
[----:B------:R-:W-:Y:S02]  /*0e20*/  IMAD.U32 R24, R24, 0x10000, RZ ;  /* 0x0001000018187824 */ /* 0x000fe400078e00ff */
[----:B------:R-:W-:Y:S01]  /*0e30*/  FFMA.FTZ R4, R81, R4, R6 ;  /* 0x0000000451047223 */ /* 0x000fe20000010006 */
        /* <DEDUP_REMOVED lines=10> */
[----:B------:R-:W-:-:S02]  /*0ee0*/  FFMA.FTZ R36, R86, R7, R5 ;  /* 0x0000000756247223 */ /* 0x000fc40000010005 */
[----:B------:R-:W5:Y:S01]  /*0ef0*/  LDG.E.128 R4, desc[UR6][R2.64+0x19800] ;  /* 0x0198000602047981 */ /* 0x000f62000c1e1d00 */
[C---:B------:R-:W-:Y:S02]  /*0f00*/  PRMT R17, R25.reuse, 0x7632, R17 ;  /* 0x0000763219117816 */ /* 0x040fe40000000011 */
[----:B------:R-:W-:Y:S01]  /*0f10*/  SHF.L.U32 R24, R25, 0x10, RZ ;  /* 0x0000001019187819 */ /* 0x000fe200000006ff */
[----:B------:R-:W-:Y:S01]  /*0f20*/  IMAD.U32 R18, R18, 0x10000, RZ ;  /* 0x0001000012127824 */ /* 0x000fe200078e00ff */
[----:B------:R-:W-:Y:S01]  /*0f30*/  SHF.L.U32 R91, R91, 0x10, RZ ;  /* 0x000000105b5b7819 */ /* 0x000fe200000006ff */
[----:B------:R-:W-:Y:S01]  /*0f40*/  IMAD.U32 R37, R17, 0x10000, RZ ;  /* 0x0001000011257824 */ /* 0x000fe200078e00ff */
[C---:B------:R-:W-:Y:S02]  /*0f50*/  PRMT R0, R39.reuse, 0x7632, R0 ;  /* 0x0000763227007816 */ /* 0x040fe40000000000 */
[----:B------:R-:W-:Y:S01]  /*0f60*/  SHF.L.U32 R82, R39, 0x10, RZ ;  /* 0x0000001027527819 */ /* 0x000fe200000006ff */
[----:B------:R-:W-:Y:S01]  /*0f70*/  FFMA.FTZ R39, R87, R24, R36 ;  /* 0x0000001857277223 */ /* 0x000fe20000010024 */
[--C-:B------:R-:W-:Y:S01]  /*0f80*/  FFMA.FTZ R25, R91, R18, R16.reuse ;  /* 0x000000125b197223 */ /* 0x100fe20000010010 */
[----:B------:R-:W-:-:S02]  /*0f90*/  PRMT R16, R26, 0x7632, R16 ;  /* 0x000076321a107816 */ /* 0x000fc40000000010 */
        /* <DEDUP_REMOVED lines=8> */
[----:B------:R-:W-:Y:S02]  /*1020*/  PRMT R36, R19, 0x7632, R36 ;  /* 0x0000763213247816 */ /* 0x000fe40000000024 */
[----:B------:R-:W-:Y:S01]  /*1030*/  SHF.L.U32 R17, R27, 0x10, RZ ;  /* 0x000000101b117819 */ /* 0x000fe200000006ff */
[----:B------:R-:W-:Y:S01]  /*1040*/  FFMA.FTZ R19, R91, R16, R18 ;  /* 0x000000105b137223 */ /* 0x000fe20000010012 */
[----:B------:R-:W-:Y:S01]  /*1050*/  SHF.L.U32 R39, R24, 0x10, RZ ;  /* 0x0000001018277819 */ /* 0x000fe200000006ff */
[----:B------:R-:W-:Y:S01]  /*1060*/  FFMA.FTZ R81, R83, R25, R90 ;  /* 0x0000001953517223 */ /* 0x000fe2000001005a */
[----:B------:R-:W-:Y:S01]  /*1070*/  PRMT R8, R27, 0x7632, R8 ;  /* 0x000076321b087816 */ /* 0x000fe20000000008 */
[----:B------:R-:W-:Y:S01]  /*1080*/  FFMA.FTZ R38, R82, R17, R19 ;  /* 0x0000001152267223 */ /* 0x000fe20000010013 */
[C---:B------:R-:W-:Y:S01]  /*1090*/  SHF.L.U32 R90, R9.reuse, 0x10, RZ ;  /* 0x00000010095a7819 */ /* 0x040fe200000006ff */
[----:B------:R-:W-:Y:S01]  /*10a0*/  FFMA.FTZ R92, R86, R39, R81 ;  /* 0x00000027565c7223 */ /* 0x000fe20000010051 */
[----:B------:R-:W5:Y:S01]  /*10b0*/  LDG.E.128 R16, desc[UR6][R2.64+0x1800] ;  /* 0x0018000602107981 */ /* 0x000f62000c1e1d00 */
[----:B------:R-:W-:-:S03]  /*10c0*/  PRMT R39, R9, 0x7632, R39 ;  /* 0x0000763209277816 */ /* 0x000fc60000000027 */
[----:B------:R-:W5:Y:S01]  /*10d0*/  LDG.E.128 R24, desc[UR6][R44.64+0x1800] ;  /* 0x001800062c187981 */ /* 0x000f62000c1e1d00 */
[----:B------:R-:W-:Y:S02]  /*10e0*/  SHF.L.U32 R0, R0, 0x10, RZ ;  /* 0x0000001000007819 */ /* 0x000fe400000006ff */
[----:B------:R-:W-:Y:S01]  /*10f0*/  SHF.L.U32 R81, R8, 0x10, RZ ;  /* 0x0000001008517819 */ /* 0x000fe200000006ff */
[----:B------:R-:W-:Y:S01]  /*1100*/  FFMA.FTZ R85, R87, R90, R92 ;  /* 0x0000005a57557223 */ /* 0x000fe2000001005c */
[----:B------:R-:W-:Y:S01]  /*1110*/  SHF.L.U32 R39, R39, 0x10, RZ ;  /* 0x0000001027277819 */ /* 0x000fe200000006ff */
[C---:B------:R-:W-:Y:S01]  /*1120*/  IMAD.U32 R8, R32.reuse, 0x10000, RZ ;  /* 0x0001000020087824 */ /* 0x040fe200078e00ff */
        /* <DEDUP_REMOVED lines=12> */
[----:B------:R-:W-:-:S02]  /*11f0*/  SHF.L.U32 R37, R11, 0x10, RZ ;  /* 0x000000100b257819 */ /* 0x000fc400000006ff */
[----:B------:R-:W5:Y:S01]  /*1200*/  LDG.E.128 R8, desc[UR6][R2.64+0x5000] ;  /* 0x0050000602087981 */ /* 0x000f62000c1e1d00 */
[C---:B------:R-:W-:Y:S01]  /*1210*/  PRMT R39, R33.reuse, 0x7632, R39 ;  /* 0x0000763221277816 */ /* 0x040fe20000000027 */
[----:B------:R-:W-:Y:S01]  /*1220*/  IMAD.U32 R80, R33, 0x10000, RZ ;  /* 0x0001000021507824 */ /* 0x000fe200078e00ff */
[C---:B------:R-:W-:Y:S02]  /*1230*/  PRMT R93, R12.reuse, 0x7632, R93 ;  /* 0x000076320c5d7816 */ /* 0x040fe4000000005d */
[----:B------:R-:W-:Y:S02]  /*1240*/  SHF.L.U32 R12, R12, 0x10, RZ ;  /* 0x000000100c0c7819 */ /* 0x000fe400000006ff */
[----:B------:R-:W-:Y:S01]  /*1250*/  SHF.L.U32 R36, R36, 0x10, RZ ;  /* 0x0000001024247819 */ /* 0x000fe200000006ff */
[----:B------:R-:W-:Y:S01]  /*1260*/  FFMA.FTZ R85, R87, R80, R92 ;  /* 0x0000005057557223 */ /* 0x000fe2000001005c */
[----:B------:R-:W-:Y:S01]  /*1270*/  SHF.L.U32 R39, R39, 0x10, RZ ;  /* 0x0000001027277819 */ /* 0x000fe200000006ff */
[----:B------:R-:W-:Y:S01]  /*1280*/  FFMA.FTZ R95, R83, R12, R84 ;  /* 0x0000000c535f7223 */ /* 0x000fe20000010054 */
[C---:B------:R-:W-:Y:S01]  /*1290*/  PRMT R12, R34.reuse, 0x7632, R12 ;  /* 0x00007632220c7816 */ /* 0x040fe2000000000c */
[--C-:B------:R-:W-:Y:S01]  /*12a0*/  FFMA.FTZ R33, R91, R36, R38.reuse ;  /* 0x000000245b217223 */ /* 0x100fe20000010026 */
        /* <DEDUP_REMOVED lines=8> */
[----:B------:R-:W-:Y:S01]  /*1330*/  FFMA.FTZ R33, R82, R37, R33 ;  /* 0x0000002552217223 */ /* 0x000fe20000010021 */
[----:B------:R-:W-:Y:S02]  /*1340*/  IMAD.U32 R39, R38, 0x10000, RZ ;  /* 0x0001000026277824 */ /* 0x000fe400078e00ff */
[----:B------:R-:W-:Y:S01]  /*1350*/  FFMA.FTZ R37, R91, R12, R34 ;  /* 0x0000000c5b257223 */ /* 0x000fe20000010022 */
[----:B------:R-:W-:Y:S01]  /*1360*/  SHF.L.U32 R13, R35, 0x10, RZ ;  /* 0x00000010230d7819 */ /* 0x000fe200000006ff */
[----:B------:R-:W-:Y:S01]  /*1370*/  FFMA.FTZ R85, R87, R80, R84 ;  /* 0x0000005057557223 */ /* 0x000fe20000010054 */
[----:B------:R-:W-:-:S03]  /*1380*/  SHF.L.U32 R36, R28, 0x10, RZ ;  /* 0x000000101c247819 */ /* 0x000fc600000006ff */
[----:B------:R-:W-:Y:S01]  /*1390*/  FFMA.FTZ R34, R88, R39, R85 ;  /* 0x0000002758227223 */ /* 0x000fe20000010055 */
[----:B------:R-:W-:Y:S01]  /*13a0*/  FFMA.FTZ R84, R82, R13, R37 ;  /* 0x0000000d52547223 */ /* 0x000fe20000010025 */
[----:B------:R-:W-:Y:S02]  /*13b0*/  FFMA.FTZ R93, R83, R36, R96 ;  /* 0x00000024535d7223 */ /* 0x000fe40000010060 */
[----:B------:R-:W5:Y:S01]  /*13c0*/  LDG.E.128 R36, desc[UR6][R2.64+0x8800] ;  /* 0x0088000602247981 */ /* 0x000f62000c1e1d00 */
[----:B------:R-:W-:Y:S02]  /*13d0*/  PRMT R28, R28, 0x7632, R28 ;  /* 0x000076321c1c7816 */ /* 0x000fe4000000001c */
[C---:B------:R-:W-:Y:S02]  /*13e0*/  SHF.L.U32 R12, R14.reuse, 0x10, RZ ;  /* 0x000000100e0c7819 */ /* 0x040fe400000006ff */
[----:B------:R-:W-:Y:S01]  /*13f0*/  PRMT R14, R14, 0x7632, R14 ;  /* 0x000076320e0e7816 */ /* 0x000fe2000000000e */
[----:B------:R-:W-:Y:S01]  /*1400*/  IMAD.U32 R85, R28, 0x10000, RZ ;  /* 0x000100001c557824 */ /* 0x000fe200078e00ff */
[----:B------:R-:W-:Y:S01]  /*1410*/  PRMT R35, R35, 0x7632, R35 ;  /* 0x0000763223237816 */ /* 0x000fe20000000023 */
[----:B------:R-:W-:Y:S01]  /*1420*/  FFMA.FTZ R12, R89, R12, R34 ;  /* 0x0000000c590c7223 */ /* 0x000fe20000010022 */
[----:B------:R-:W-:-:S02]  /*1430*/  SHF.L.U32 R14, R14, 0x10, RZ ;  /* 0x000000100e0e7819 */ /* 0x000fc400000006ff */
[----:B------:R-:W-:Y:S01]  /*1440*/  SHF.L.U32 R13, R32, 0x10, RZ ;  /* 0x00000010200d7819 */ /* 0x000fe200000006ff */
[----:B------:R-:W-:Y:S01]  /*1450*/  FFMA.FTZ R32, R86, R85, R93 ;  /* 0x0000005556207223 */ /* 0x000fe2000001005d */
[----:B------:R-:W-:Y:S01]  /*1460*/  SHF.L.U32 R35, R35, 0x10, RZ ;  /* 0x0000001023237819 */ /* 0x000fe200000006ff */
[----:B------:R-:W-:Y:S02]  /*1470*/  IMAD.U32 R28, R29, 0x10000, RZ ;  /* 0x000100001d1c7824 */ /* 0x000fe400078e00ff */
[--C-:B------:R-:W-:Y:S01]  /*1480*/  FFMA.FTZ R85, R91, R14, R12.reuse ;  /* 0x0000000e5b557223 */ /* 0x100fe2000001000c */
[----:B------:R-:W-:Y:S01]  /*1490*/  PRMT R12, R20, 0x7632, R12 ;  /* 0x00007632140c7816 */ /* 0x000fe2000000000c */
[C---:B------:R-:W-:Y:S01]  /*14a0*/  FFMA.FTZ R92, R0.reuse, R13, R33 ;  /* 0x0000000d005c7223 */ /* 0x040fe20000010021 */
[----:B------:R-:W-:Y:S01]  /*14b0*/  FFMA.FTZ R84, R0, R35, R84 ;  /* 0x0000002300547223 */ /* 0x000fe20000010054 */
[----:B------:R-:W-:Y:S01]  /*14c0*/  FFMA.FTZ R93, R87, R28, R32 ;  /* 0x0000001c575d7223 */ /* 0x000fe20000010020 */
[----:B------:R-:W-:Y:S01]  /*14d0*/  SHF.L.U32 R20, R20, 0x10, RZ ;  /* 0x0000001014147819 */ /* 0x000fe200000006ff */
[----:B------:R-:W5:Y:S01]  /*14e0*/  LDG.E.128 R32, desc[UR6][R2.64+0xc000] ;  /* 0x00c0000602207981 */ /* 0x000f62000c1e1d00 */
[----:B------:R-:W-:Y:S01]  /*14f0*/  PRMT R29, R29, 0x7632, R29 ;  /* 0x000076321d1d7816 */ /* 0x000fe2000000001d */
[----:B------:R-:W-:-:S02]  /*1500*/  IMAD.U32 R95, R12, 0x10000, RZ ;  /* 0x000100000c5f7824 */ /* 0x000fc400078e00ff */
[----:B------:R-:W-:Y:S01]  /*1510*/  FFMA.FTZ R97, R83, R20, R94 ;  /* 0x0000001453617223 */ /* 0x000fe2000001005e */
[----:B------:R-:W-:Y:S02]  /*1520*/  SHF.L.U32 R29, R29, 0x10, RZ ;  /* 0x000000101d1d7819 */ /* 0x000fe400000006ff */
[----:B------:R-:W-:Y:S01]  /*1530*/  SHF.L.U32 R28, R21, 0x10, RZ ;  /* 0x00000010151c7819 */ /* 0x000fe200000006ff */
[----:B------:R-:W-:Y:S01]  /*1540*/  FFMA.FTZ R80, R86, R95, R97 ;  /* 0x0000005f56507223 */ /* 0x000fe20000010061 */
[----:B------:R-:W-:Y:S01]  /*1550*/  SHF.L.U32 R13, R15, 0x10, RZ ;  /* 0x000000100f0d7819 */ /* 0x000fe200000006ff */
[----:B------:R-:W-:Y:S01]  /*1560*/  FFMA.FTZ R20, R88, R29, R93 ;  /* 0x0000001d58147223 */ /* 0x000fe2000001005d */
[C---:B------:R-:W-:Y:S02]  /*1570*/  SHF.L.U32 R12, R30.reuse, 0x10, RZ ;  /* 0x000000101e0c7819 */ /* 0x040fe400000006ff */
[----:B------:R-:W-:Y:S01]  /*1580*/  PRMT R30, R30, 0x7632, R30 ;  /* 0x000076321e1e7816 */ /* 0x000fe2000000001e */
[----:B------:R-:W-:Y:S01]  /*1590*/  FFMA.FTZ R95, R87, R28, R80 ;  /* 0x0000001c575f7223 */ /* 0x000fe20000010050 */
[----:B------:R-:W-:Y:S01]  /*15a0*/  FFMA.FTZ R13, R82, R13, R85 ;  /* 0x0000000d520d7223 */ /* 0x000fe20000010055 */
[----:B------:R-:W-:Y:S01]  /*15b0*/  FFMA.FTZ R20, R89, R12, R20 ;  /* 0x0000000c59147223 */ /* 0x000fe20000010014 */
[----:B--2---:R-:W-:Y:S01]  /*15c0*/  PRMT R80, R40, 0x7632, R80 ;  /* 0x0000763228507816 */ /* 0x004fe20000000050 */
[----:B------:R-:W-:Y:S01]  /*15d0*/  IMAD.U32 R12, R30, 0x10000, RZ ;  /* 0x000100001e0c7824 */ /* 0x000fe200078e00ff */
[----:B------:R-:W-:-:S02]  /*15e0*/  PRMT R14, R31, 0x7632, R14 ;  /* 0x000076321f0e7816 */ /* 0x000fc4000000000e */
[----:B------:R-:W-:Y:S02]  /*15f0*/  SHF.L.U32 R85, R31, 0x10, RZ ;  /* 0x000000101f557819 */ /* 0x000fe400000006ff */
[----:B------:R-:W-:Y:S01]  /*1600*/  SHF.L.U32 R40, R40, 0x10, RZ ;  /* 0x0000001028287819 */ /* 0x000fe200000006ff */
[----:B------:R-:W2:Y:S01]  /*1610*/  LDG.E.128 R28, desc[UR6][R2.64+0xf800] ;  /* 0x00f80006021c7981 */ /* 0x000ea2000c1e1d00 */
[----:B------:R-:W-:Y:S02]  /*1620*/  PRMT R21, R21, 0x7632, R21 ;  /* 0x0000763215157816 */ /* 0x000fe40000000015 */
[----:B------:R-:W-:Y:S01]  /*1630*/  SHF.L.U32 R97, R80, 0x10, RZ ;  /* 0x0000001050617819 */ /* 0x000fe200000006ff */
[----:B------:R-:W-:Y:S01]  /*1640*/  FFMA.FTZ R83, R83, R40, R98 ;  /* 0x0000002853537223 */ /* 0x000fe20000010062 */
[----:B------:R-:W-:Y:S02]  /*1650*/  SHF.L.U32 R93, R21, 0x10, RZ ;  /* 0x00000010155d7819 */ /* 0x000fe400000006ff */
[C---:B------:R-:W-:Y:S01]  /*1660*/  SHF.L.U32 R40, R41.reuse, 0x10, RZ ;  /* 0x0000001029287819 */ /* 0x040fe200000006ff */
[----:B------:R-:W-:Y:S01]  /*1670*/  FFMA.FTZ R86, R86, R97, R83 ;  /* 0x0000006156567223 */ /* 0x000fe20000010053 */
[----:B------:R-:W-:Y:S01]  /*1680*/  PRMT R41, R41, 0x7632, R41 ;  /* 0x0000763229297816 */ /* 0x000fe20000000029 */
[----:B------:R-:W-:Y:S01]  /*1690*/  FFMA.FTZ R21, R91, R12, R20 ;  /* 0x0000000c5b157223 */ /* 0x000fe20000010014 */
[----:B------:R-:W-:Y:S01]  /*16a0*/  IMAD.U32 R12, R22, 0x10000, RZ ;  /* 0x00010000160c7824 */ /* 0x000fe200078e00ff */
[----:B------:R-:W-:Y:S01]  /*16b0*/  PRMT R15, R15, 0x7632, R15 ;  /* 0x000076320f0f7816 */ /* 0x000fe2000000000f */
[----:B------:R-:W-:Y:S01]  /*16c0*/  FFMA.FTZ R20, R88, R93, R95 ;  /* 0x0000005d58147223 */ /* 0x000fe2000001005f */
[----:B------:R-:W-:Y:S01]  /*16d0*/  PRMT R22, R22, 0x7632, R22 ;  /* 0x0000763216167816 */ /* 0x000fe20000000016 */
[----:B------:R-:W-:Y:S01]  /*16e0*/  FFMA.FTZ R87, R87, R40, R86 ;  /* 0x0000002857577223 */ /* 0x000fe20000010056 */
[----:B------:R-:W-:Y:S01]  /*16f0*/  SHF.L.U32 R41, R41, 0x10, RZ ;  /* 0x0000001029297819 */ /* 0x000fe200000006ff */
[----:B------:R-:W-:Y:S01]  /*1700*/  FFMA.FTZ R94, R82, R85, R21 ;  /* 0x00000055525e7223 */ /* 0x000fe20000010015 */
[----:B------:R-:W-:-:S02]  /*1710*/  IMAD.U32 R21, R14, 0x10000, RZ ;  /* 0x000100000e157824 */ /* 0x000fc400078e00ff */
[--C-:B------:R-:W-:Y:S01]  /*1720*/  FFMA.FTZ R12, R89, R12, R20.reuse ;  /* 0x0000000c590c7223 */ /* 0x100fe20000010014 */
[----:B------:R-:W-:Y:S01]  /*1730*/  SHF.L.U32 R15, R15, 0x10, RZ ;  /* 0x000000100f0f7819 */ /* 0x000fe200000006ff */
[----:B------:R-:W-:Y:S01]  /*1740*/  FFMA.FTZ R88, R88, R41, R87 ;  /* 0x0000002958587223 */ /* 0x000fe20000010057 */
[----:B------:R-:W-:Y:S02]  /*1750*/  SHF.L.U32 R22, R22, 0x10, RZ ;  /* 0x0000001016167819 */ /* 0x000fe400000006ff */
[----:B------:R-:W-:Y:S02]  /*1760*/  SHF.L.U32 R14, R42, 0x10, RZ ;  /* 0x000000102a0e7819 */ /* 0x000fe400000006ff */
[----:B----4-:R-:W-:Y:S01]  /*1770*/  PRMT R20, R68, 0x7632, R20 ;  /* 0x0000763244147816 */ /* 0x010fe20000000014 */
[----:B---3--:R-:W-:Y:S01]  /*1780*/  IMAD.U32 R85, R76, 0x10000, RZ ;  /* 0x000100004c557824 */ /* 0x008fe200078e00ff */
[----:B------:R-:W-:Y:S02]  /*1790*/  PRMT R42, R42, 0x7632, R42 ;  /* 0x000076322a2a7816 */ /* 0x000fe4000000002a */
[----:B------:R-:W-:-:S02]  /*17a0*/  SHF.L.U32 R68, R68, 0x10, RZ ;  /* 0x0000001044447819 */ /* 0x000fc400000006ff */
[----:B------:R-:W-:Y:S01]  /*17b0*/  PRMT R86, R76, 0x7632, R86 ;  /* 0x000076324c567816 */ /* 0x000fe20000000056 */
[----:B------:R-:W-:Y:S01]  /*17c0*/  FFMA.FTZ R96, R0, R15, R13 ;  /* 0x0000000f00607223 */ /* 0x000fe2000001000d */
[----:B------:R-:W-:Y:S01]  /*17d0*/  FFMA.FTZ R41, R91, R22, R12 ;  /* 0x000000165b297223 */ /* 0x000fe2000001000c */
[----:B------:R-:W-:Y:S01]  /*17e0*/  FFMA.FTZ R88, R89, R14, R88 ;  /* 0x0000000e59587223 */ /* 0x000fe20000010058 */
[----:B------:R-:W-:Y:S01]  /*17f0*/  SHF.L.U32 R42, R42, 0x10, RZ ;  /* 0x000000102a2a7819 */ /* 0x000fe200000006ff */
[----:B------:R-:W3:Y:S01]  /*1800*/  LDG.E.128 R12, desc[UR6][R2.64+0x13000] ;  /* 0x01300006020c7981 */ /* 0x000ee2000c1e1d00 */
[----:B------:R-:W-:Y:S01]  /*1810*/  SHF.L.U32 R87, R20, 0x10, RZ ;  /* 0x0000001014577819 */ /* 0x000fe200000006ff */
[----:B------:R-:W-:Y:S02]  /*1820*/  IMAD.U32 R86, R86, 0x10000, RZ ;  /* 0x0001000056567824 */ /* 0x000fe400078e00ff */
[----:B------:R-:W-:Y:S01]  /*1830*/  FFMA.FTZ R89, R85, R68, R90 ;  /* 0x0000004455597223 */ /* 0x000fe2000001005a */
[----:B------:R-:W-:Y:S01]  /*1840*/  FFMA.FTZ R94, R0, R21, R94 ;  /* 0x00000015005e7223 */ /* 0x000fe2000001005e */
[----:B------:R-:W-:Y:S01]  /*1850*/  SHF.L.U32 R21, R23, 0x10, RZ ;  /* 0x0000001017157819 */ /* 0x000fe200000006ff */
[----:B------:R-:W-:Y:S01]  /*1860*/  FFMA.FTZ R91, R91, R42, R88 ;  /* 0x0000002a5b5b7223 */ /* 0x000fe20000010058 */
[----:B------:R-:W-:Y:S01]  /*1870*/  FFMA.FTZ R76, R86, R87, R89 ;  /* 0x00000057564c7223 */ /* 0x000fe20000010059 */
[----:B------:R-:W-:-:S02]  /*1880*/  PRMT R42, R69, 0x7632, R42 ;  /* 0x00007632452a7816 */ /* 0x000fc4000000002a */
[----:B------:R-:W-:Y:S02]  /*1890*/  SHF.L.U32 R68, R69, 0x10, RZ ;  /* 0x0000001045447819 */ /* 0x000fe400000006ff */
[C---:B------:R-:W-:Y:S02]  /*18a0*/  PRMT R88, R77.reuse, 0x7632, R88 ;  /* 0x000076324d587816 */ /* 0x040fe40000000058 */
[----:B------:R-:W-:Y:S02]  /*18b0*/  SHF.L.U32 R89, R77, 0x10, RZ ;  /* 0x000000104d597819 */ /* 0x000fe400000006ff */
[----:B------:R-:W-:Y:S01]  /*18c0*/  PRMT R40, R23, 0x7632, R40 ;  /* 0x0000763217287816 */ /* 0x000fe20000000028 */
[----:B------:R-:W-:Y:S01]  /*18d0*/  FFMA.FTZ R83, R82, R21, R41 ;  /* 0x0000001552537223 */ /* 0x000fe20000010029 */
[----:B------:R-:W-:Y:S01]  /*18e0*/  IMAD.U32 R69, R43, 0x10000, RZ ;  /* 0x000100002b457824 */ /* 0x000fe200078e00ff */
[----:B------:R-:W-:Y:S01]  /*18f0*/  SHF.L.U32 R77, R42, 0x10, RZ ;  /* 0x000000102a4d7819 */ /* 0x000fe200000006ff */
[----:B------:R-:W-:Y:S01]  /*1900*/  FFMA.FTZ R87, R89, R68, R76 ;  /* 0x0000004459577223 */ /* 0x000fe2000001004c */
[----:B------:R-:W-:Y:S01]  /*1910*/  SHF.L.U32 R88, R88, 0x10, RZ ;  /* 0x0000001058587819 */ /* 0x000fe200000006ff */
[----:B------:R-:W4:Y:S01]  /*1920*/  LDG.E.128 R20, desc[UR6][R2.64+0x16800] ;  /* 0x0168000602147981 */ /* 0x000f22000c1e1d00 */
[----:B------:R-:W-:-:S02]  /*1930*/  SHF.L.U32 R41, R40, 0x10, RZ ;  /* 0x0000001028297819 */ /* 0x000fc400000006ff */
[----:B------:R-:W-:Y:S01]  /*1940*/  SHF.L.U32 R40, R70, 0x10, RZ ;  /* 0x0000001046287819 */ /* 0x000fe200000006ff */
[----:B------:R-:W-:Y:S01]  /*1950*/  FFMA.FTZ R91, R82, R69, R91 ;  /* 0x00000045525b7223 */ /* 0x000fe2000001005b */
[----:B------:R-:W-:Y:S01]  /*1960*/  PRMT R70, R70, 0x7632, R70 ;  /* 0x0000763246467816 */ /* 0x000fe20000000046 */
[----:B------:R-:W-:Y:S01]  /*1970*/  FFMA.FTZ R42, R88, R77, R87 ;  /* 0x0000004d582a7223 */ /* 0x000fe20000010057 */
[C---:B------:R-:W-:Y:S01]  /*1980*/  PRMT R82, R78.reuse, 0x7632, R82 ;  /* 0x000076324e527816 */ /* 0x040fe20000000052 */
[----:B------:R-:W-:Y:S01]  /*1990*/  IMAD.U32 R87, R78, 0x10000, RZ ;  /* 0x000100004e577824 */ /* 0x000fe200078e00ff */
[----:B------:R-:W-:Y:S02]  /*19a0*/  SHF.L.U32 R69, R70, 0x10, RZ ;  /* 0x0000001046457819 */ /* 0x000fe400000006ff */
[C---:B------:R-:W-:Y:S02]  /*19b0*/  PRMT R70, R71.reuse, 0x7632, R70 ;  /* 0x0000763247467816 */ /* 0x040fe40000000046 */
[----:B------:R-:W-:Y:S01]  /*19c0*/  SHF.L.U32 R76, R71, 0x10, RZ ;  /* 0x00000010474c7819 */ /* 0x000fe200000006ff */
[----:B------:R-:W-:Y:S01]  /*19d0*/  FFMA.FTZ R77, R87, R40, R42 ;  /* 0x00000028574d7223 */ /* 0x000fe2000001002a */
[----:B------:R-:W-:Y:S01]  /*19e0*/  SHF.L.U32 R82, R82, 0x10, RZ ;  /* 0x0000001052527819 */ /* 0x000fe200000006ff */
[C---:B-----5:R-:W-:Y:S01]  /*19f0*/  IMAD.U32 R78, R72.reuse, 0x10000, RZ ;  /* 0x00010000484e7824 */ /* 0x060fe200078e00ff */
[----:B------:R-:W-:Y:S01]  /*1a00*/  PRMT R71, R72, 0x7632, R71 ;  /* 0x0000763248477816 */ /* 0x000fe20000000047 */
[----:B------:R-:W-:Y:S01]  /*1a10*/  FFMA.FTZ R90, R0, R41, R83 ;  /* 0x00000029005a7223 */ /* 0x000fe20000010053 */
[----:B------:R-:W-:-:S02]  /*1a20*/  PRMT R68, R43, 0x7632, R68 ;  /* 0x000076322b447816 */ /* 0x000fc40000000044 */
[C---:B------:R-:W-:Y:S01]  /*1a30*/  PRMT R80, R79.reuse, 0x7632, R80 ;  /* 0x000076324f507816 */ /* 0x040fe20000000050 */
[----:B------:R-:W5:Y:S01]  /*1a40*/  LDG.E.128 R40, desc[UR6][R2.64+0x1a000] ;  /* 0x01a0000602287981 */ /* 0x000f62000c1e1d00 */
        /* <DEDUP_REMOVED lines=24> */
[--C-:B------:R-:W-:Y:S01]  /*1bd0*/  FFMA.FTZ R71, R87, R74, R70.reuse ;  /* 0x0000004a57477223 */ /* 0x100fe20000010046 */
[----:B------:R-:W-:Y:S01]  /*1be0*/  PRMT R70, R65, 0x7632, R70 ;  /* 0x0000763241467816 */ /* 0x000fe20000000046 */
[----:B------:R-:W-:Y:S01]  /*1bf0*/  FFMA.FTZ R102, R86, R69, R81 ;  /* 0x0000004556667223 */ /* 0x000fe20000010051 */
[----:B------:R-:W-:Y:S01]  /*1c00*/  IMAD.U32 R69, R0, 0x10000, RZ ;  /* 0x0001000000457824 */ /* 0x000fe200078e00ff */
[----:B------:R-:W-:-:S02]  /*1c10*/  PRMT R65, R52, 0x7632, R65 ;  /* 0x0000763234417816 */ /* 0x000fc40000000041 */
[----:B------:R-:W-:Y:S01]  /*1c20*/  SHF.L.U32 R52, R52, 0x10, RZ ;  /* 0x0000001034347819 */ /* 0x000fe200000006ff */
[----:B------:R-:W-:Y:S01]  /*1c30*/  FFMA.FTZ R0, R82, R69, R71 ;  /* 0x0000004552007223 */ /* 0x000fe20000010047 */
[----:B------:R-:W-:Y:S01]  /*1c40*/  SHF.L.U32 R68, R75, 0x10, RZ ;  /* 0x000000104b447819 */ /* 0x000fe200000006ff */
        /* <DEDUP_REMOVED lines=10> */
[----:B------:R-:W-:-:S02]  /*1cf0*/  PRMT R64, R75, 0x7632, R64 ;  /* 0x000076324b407816 */ /* 0x000fc40000000040 */
[----:B------:R-:W-:Y:S01]  /*1d00*/  SHF.L.U32 R66, R66, 0x10, RZ ;  /* 0x0000001042427819 */ /* 0x000fe200000006ff */
[----:B------:R-:W5:Y:S01]  /*1d10*/  LDG.E.128 R72, desc[UR6][R44.64+0x2000] ;  /* 0x002000062c487981 */ /* 0x000f62000c1e1d00 */
[----:B------:R-:W-:Y:S01]  /*1d20*/  SHF.L.U32 R81, R53, 0x10, RZ ;  /* 0x0000001035517819 */ /* 0x000fe200000006ff */
[----:B------:R-:W-:Y:S01]  /*1d30*/  FFMA.FTZ R91, R89, R68, R70 ;  /* 0x00000044595b7223 */ /* 0x000fe20000010046 */
[----:B------:R-:W-:Y:S01]  /*1d40*/  SHF.L.U32 R69, R0, 0x10, RZ ;  /* 0x0000001000457819 */ /* 0x000fe200000006ff */
[----:B------:R-:W-:Y:S01]  /*1d50*/  IMAD.U32 R53, R64, 0x10000, RZ ;  /* 0x0001000040357824 */ /* 0x000fe200078e00ff */
[C---:B------:R-:W-:Y:S01]  /*1d60*/  SHF.L.U32 R0, R54.reuse, 0x10, RZ ;  /* 0x0000001036007819 */ /* 0x040fe200000006ff */
[----:B------:R-:W-:Y:S01]  /*1d70*/  FFMA.FTZ R71, R87, R66, R52 ;  /* 0x0000004257477223 */ /* 0x000fe20000010034 */
[----:B------:R-:W-:Y:S01]  /*1d80*/  PRMT R54, R54, 0x7632, R54 ;  /* 0x0000763236367816 */ /* 0x000fe20000000036 */
[----:B------:R-:W-:Y:S01]  /*1d90*/  FFMA.FTZ R52, R88, R81, R91 ;  /* 0x0000005158347223 */ /* 0x000fe2000001005b */
[----:B------:R-:W-:Y:S01]  /*1da0*/  FFMA.FTZ R92, R80, R53, R65 ;  /* 0x00000035505c7223 */ /* 0x000fe20000010041 */
[----:B------:R-:W-:-:S02]  /*1db0*/  PRMT R66, R56, 0x7632, R66 ;  /* 0x0000763238427816 */ /* 0x000fc40000000042 */
[----:B------:R-:W-:Y:S01]  /*1dc0*/  FFMA.FTZ R65, R87, R0, R52 ;  /* 0x0000000057417223 */ /* 0x000fe20000010034 */
[----:B------:R-:W-:Y:S01]  /*1dd0*/  IMAD.U32 R53, R54, 0x10000, RZ ;  /* 0x0001000036357824 */ /* 0x000fe200078e00ff */
[----:B------:R-:W-:Y:S01]  /*1de0*/  SHF.L.U32 R56, R56, 0x10, RZ ;  /* 0x0000001038387819 */ /* 0x000fe200000006ff */
[C---:B------:R-:W-:Y:S01]  /*1df0*/  FFMA.FTZ R64, R82.reuse, R69, R71 ;  /* 0x0000004552407223 */ /* 0x040fe20000010047 */
        /* <DEDUP_REMOVED lines=9> */
[----:B------:R-:W5:Y:S01]  /*1e90*/  LDG.E.128 R68, desc[UR6][R2.64+0x5800] ;  /* 0x0058000602447981 */ /* 0x000f62000c1e1d00 */
        /* <DEDUP_REMOVED lines=9> */
[C---:B------:R-:W-:Y:S01]  /*1f30*/  PRMT R0, R58.reuse, 0x7632, R0 ;  /* 0x000076323a007816 */ /* 0x040fe20000000000 */
[----:B------:R-:W-:Y:S02]  /*1f40*/  IMAD.U32 R58, R58, 0x10000, RZ ;  /* 0x000100003a3a7824 */ /* 0x000fe400078e00ff */
[C---:B------:R-:W-:Y:S01]  /*1f50*/  FFMA.FTZ R96, R80.reuse, R53, R81 ;  /* 0x0000003550607223 */ /* 0x040fe20000010051 */
[----:B------:R-:W-:Y:S01]  /*1f60*/  FFMA.FTZ R84, R80, R55, R52 ;  /* 0x0000003750547223 */ /* 0x000fe20000010034 */
[----:B------:R-:W-:Y:S01]  /*1f70*/  SHF.L.U32 R53, R0, 0x10, RZ ;  /* 0x0000001000357819 */ /* 0x000fe200000006ff */
[--C-:B------:R-:W-:Y:S01]  /*1f80*/  FFMA.FTZ R55, R87, R58, R54.reuse ;  /* 0x0000003a57377223 */ /* 0x100fe20000010036 */
        /* <DEDUP_REMOVED lines=12> */
[----:B------:R-:W-:Y:S01]  /*2050*/  FFMA.FTZ R0, R80, R59, R57 ;  /* 0x0000003b50007223 */ /* 0x000fe20000010039 */
[C---:B------:R-:W-:Y:S01]  /*2060*/  SHF.L.U32 R60, R48.reuse, 0x10, RZ ;  /* 0x00000010303c7819 */ /* 0x040fe200000006ff */
[----:B------:R-:W-:Y:S01]  /*2070*/  FFMA.FTZ R57, R89, R56, R58 ;  /* 0x0000003859397223 */ /* 0x000fe2000001003a */
[----:B------:R-:W-:Y:S01]  /*2080*/  PRMT R56, R48, 0x7632, R56 ;  /* 0x0000763230387816 */ /* 0x000fe20000000038 */
[----:B------:R-:W-:Y:S01]  /*2090*/  IMAD.U32 R61, R61, 0x10000, RZ ;  /* 0x000100003d3d7824 */ /* 0x000fe200078e00ff */
[----:B------:R-:W5:Y:S01]  /*20a0*/  LDG.E.128 R52, desc[UR6][R2.64+0xc800] ;  /* 0x00c8000602347981 */ /* 0x000f62000c1e1d00 */
[----:B------:R-:W-:Y:S01]  /*20b0*/  PRMT R48, R62, 0x7632, R48 ;  /* 0x000076323e307816 */ /* 0x000fe20000000030 */
[----:B------:R-:W-:Y:S01]  /*20c0*/  FFMA.FTZ R81, R85, R60, R90 ;  /* 0x0000003c55517223 */ /* 0x000fe2000001005a */
[----:B------:R-:W-:Y:S01]  /*20d0*/  SHF.L.U32 R59, R56, 0x10, RZ ;  /* 0x00000010383b7819 */ /* 0x000fe200000006ff */
[----:B------:R-:W-:Y:S01]  /*20e0*/  FFMA.FTZ R56, R88, R61, R57 ;  /* 0x0000003d58387223 */ /* 0x000fe20000010039 */
[----:B------:R-:W-:Y:S01]  /*20f0*/  SHF.L.U32 R62, R62, 0x10, RZ ;  /* 0x000000103e3e7819 */ /* 0x000fe200000006ff */
[----:B------:R-:W-:Y:S01]  /*2100*/  IMAD.U32 R94, R49, 0x10000, RZ ;  /* 0x00010000315e7824 */ /* 0x000fe200078e00ff */
[----:B------:R-:W-:-:S02]  /*2110*/  PRMT R60, R63, 0x7632, R60 ;  /* 0x000076323f3c7816 */ /* 0x000fc4000000003c */
[----:B------:R-:W-:Y:S02]  /*2120*/  SHF.L.U32 R90, R63, 0x10, RZ ;  /* 0x000000103f5a7819 */ /* 0x000fe400000006ff */
[----:B------:R-:W-:Y:S01]  /*2130*/  PRMT R63, R49, 0x7632, R63 ;  /* 0x00007632313f7816 */ /* 0x000fe2000000003f */
[----:B------:R-:W-:Y:S01]  /*2140*/  FFMA.FTZ R102, R86, R59, R81 ;  /* 0x0000003b56667223 */ /* 0x000fe20000010051 */
[----:B------:R-:W-:Y:S01]  /*2150*/  SHF.L.U32 R49, R48, 0x10, RZ ;  /* 0x0000001030317819 */ /* 0x000fe200000006ff */
[----:B------:R-:W-:Y:S01]  /*2160*/  FFMA.FTZ R61, R87, R62, R56 ;  /* 0x0000003e573d7223 */ /* 0x000fe20000010038 */
[----:B------:R-:W-:Y:S01]  /*2170*/  SHF.L.U32 R63, R63, 0x10, RZ ;  /* 0x000000103f3f7819 */ /* 0x000fe200000006ff */
[----:B------:R-:W5:Y:S01]  /*2180*/  LDG.E.128 R56, desc[UR6][R2.64+0x10000] ;  /* 0x0100000602387981 */ /* 0x000f62000c1e1d00 */
[----:B------:R-:W-:Y:S01]  /*2190*/  FFMA.FTZ R81, R89, R94, R102 ;  /* 0x0000005e59517223 */ /* 0x000fe20000010066 */
[----:B------:R-:W-:Y:S01]  /*21a0*/  FFMA.FTZ R48, R82, R49, R61 ;  /* 0x0000003152307223 */ /* 0x000fe2000001003d */
[----:B------:R-:W-:-:S02]  /*21b0*/  PRMT R49, R4, 0x7632, R49 ;  /* 0x0000763204317816 */ /* 0x000fc40000000031 */
[----:B------:R-:W-:Y:S01]  /*21c0*/  SHF.L.U32 R61, R4, 0x10, RZ ;  /* 0x00000010043d7819 */ /* 0x000fe200000006ff */
[----:B------:R-:W-:Y:S01]  /*21d0*/  FFMA.FTZ R62, R88, R63, R81 ;  /* 0x0000003f583e7223 */ /* 0x000fe20000010051 */
[C---:B------:R-:W-:Y:S01]  /*21e0*/  IMAD.U32 R4, R50.reuse, 0x10000, RZ ;  /* 0x0001000032047824 */ /* 0x040fe200078e00ff */
[----:B------:R-:W-:Y:S02]  /*21f0*/  PRMT R50, R50, 0x7632, R50 ;  /* 0x0000763232327816 */ /* 0x000fe40000000032 */
[----:B------:R-:W-:Y:S01]  /*2200*/  SHF.L.U32 R81, R49, 0x10, RZ ;  /* 0x0000001031517819 */ /* 0x000fe200000006ff */
[----:B------:R-:W-:Y:S01]  /*2210*/  FFMA.FTZ R85, R85, R61, R100 ;  /* 0x0000003d55557223 */ /* 0x000fe20000010064 */
[----:B------:R-:W-:Y:S01]  /*2220*/  FFMA.FTZ R63, R87, R4, R62 ;  /* 0x00000004573f7223 */ /* 0x000fe2000001003e */
[----:B------:R-:W-:Y:S02]  /*2230*/  SHF.L.U32 R61, R50, 0x10, RZ ;  /* 0x00000010323d7819 */ /* 0x000fe400000006ff */
[----:B------:R-:W-:Y:S01]  /*2240*/  SHF.L.U32 R62, R5, 0x10, RZ ;  /* 0x00000010053e7819 */ /* 0x000fe200000006ff */
[----:B------:R-:W-:Y:S01]  /*2250*/  FFMA.FTZ R86, R86, R81, R85 ;  /* 0x0000005156567223 */ /* 0x000fe20000010055 */
[----:B------:R-:W-:Y:S01]  /*2260*/  FFMA.FTZ R49, R83, R90, R48 ;  /* 0x0000005a53317223 */ /* 0x000fe20000010030 */
[C---:B------:R-:W-:Y:S01]  /*2270*/  PRMT R4, R51.reuse, 0x7632, R4 ;  /* 0x0000763233047816 */ /* 0x040fe20000000004 */
[----:B------:R-:W-:Y:S01]  /*2280*/  IMAD.U32 R48, R51, 0x10000, RZ ;  /* 0x0001000033307824 */ /* 0x000fe200078e00ff */
[----:B------:R-:W-:Y:S01]  /*2290*/  PRMT R51, R5, 0x7632, R51 ;  /* 0x0000763205337816 */ /* 0x000fe20000000033 */
[----:B------:R-:W-:Y:S01]  /*22a0*/  FFMA.FTZ R50, R82, R61, R63 ;  /* 0x0000003d52327223 */ /* 0x000fe2000001003f */
[----:B------:R-:W-:Y:S01]  /*22b0*/  FFMA.FTZ R89, R89, R62, R86 ;  /* 0x0000003e59597223 */ /* 0x000fe20000010056 */
[----:B------:R-:W-:-:S02]  /*22c0*/  SHF.L.U32 R5, R60, 0x10, RZ ;  /* 0x000000103c057819 */ /* 0x000fc400000006ff */
[----:B------:R-:W5:Y:S01]  /*22d0*/  LDG.E.128 R60, desc[UR6][R2.64+0x13800] ;  /* 0x01380006023c7981 */ /* 0x000f62000c1e1d00 */
[----:B------:R-:W-:Y:S02]  /*22e0*/  SHF.L.U32 R81, R51, 0x10, RZ ;  /* 0x0000001033517819 */ /* 0x000fe400000006ff */
[----:B------:R-:W-:Y:S01]  /*22f0*/  SHF.L.U32 R51, R4, 0x10, RZ ;  /* 0x0000001004337819 */ /* 0x000fe200000006ff */
[----:B------:R-:W-:Y:S02]  /*2300*/  IMAD.U32 R4, R6, 0x10000, RZ ;  /* 0x0001000006047824 */ /* 0x000fe400078e00ff */
[----:B------:R-:W-:Y:S01]  /*2310*/  FFMA.FTZ R48, R83, R48, R50 ;  /* 0x0000003053307223 */ /* 0x000fe20000010032 */
[----:B------:R-:W-:Y:S01]  /*2320*/  FFMA.FTZ R88, R88, R81, R89 ;  /* 0x0000005158587223 */ /* 0x000fe20000010059 */
[----:B------:R-:W-:Y:S01]  /*2330*/  FFMA.FTZ R90, R80, R5, R49 ;  /* 0x00000005505a7223 */ /* 0x000fe20000010031 */
[----:B------:R-:W-:Y:S02]  /*2340*/  SHF.L.U32 R5, R16, 0x10, RZ ;  /* 0x0000001010057819 */ /* 0x000fe400000006ff */
[----:B------:R-:W-:Y:S01]  /*2350*/  FFMA.FTZ R89, R87, R4, R88 ;  /* 0x0000000457597223 */ /* 0x000fe20000010058 */
[----:B------:R-:W-:Y:S01]  /*2360*/  SHF.L.U32 R81, R24, 0x10, RZ ;  /* 0x0000001018517819 */ /* 0x000fe200000006ff */
[----:B------:R-:W-:Y:S01]  /*2370*/  FFMA.FTZ R86, R80, R51, R48 ;  /* 0x0000003350567223 */ /* 0x000fe20000010030 */
[----:B------:R-:W-:Y:S01]  /*2380*/  PRMT R16, R16, 0x7632, R16 ;  /* 0x0000763210107816 */ /* 0x000fe20000000010 */
[----:B------:R-:W5:Y:S01]  /*2390*/  LDG.E.128 R48, desc[UR6][R2.64+0x17000] ;  /* 0x0170000602307981 */ /* 0x000f62000c1e1d00 */
[----:B------:R-:W-:Y:S01]  /*23a0*/  PRMT R87, R24, 0x7632, R87 ;  /* 0x0000763218577816 */ /* 0x000fe20000000057 */
[----:B------:R-:W-:Y:S01]  /*23b0*/  FFMA.FTZ R98, R81, R5, R98 ;  /* 0x0000000551627223 */ /* 0x000fe20000010062 */
[----:B------:R-:W-:-:S02]  /*23c0*/  PRMT R6, R6, 0x7632, R6 ;  /* 0x0000763206067816 */ /* 0x000fc40000000006 */
[----:B------:R-:W-:Y:S01]  /*23d0*/  SHF.L.U32 R16, R16, 0x10, RZ ;  /* 0x0000001010107819 */ /* 0x000fe200000006ff */
[----:B------:R-:W-:Y:S01]  /*23e0*/  IMAD.U32 R87, R87, 0x10000, RZ ;  /* 0x0001000057577824 */ /* 0x000fe200078e00ff */
[----:B------:R-:W-:Y:S02]  /*23f0*/  SHF.L.U32 R5, R6, 0x10, RZ ;  /* 0x0000001006057819 */ /* 0x000fe400000006ff */
[----:B------:R-:W-:Y:S01]  /*2400*/  SHF.L.U32 R4, R17, 0x10, RZ ;  /* 0x0000001011047819 */ /* 0x000fe200000006ff */
[----:B------:R-:W-:Y:S01]  /*2410*/  FFMA.FTZ R16, R87, R16, R98 ;  /* 0x0000001057107223 */ /* 0x000fe20000010062 */
[----:B------:R-:W-:Y:S02]  /*2420*/  SHF.L.U32 R85, R25, 0x10, RZ ;  /* 0x0000001019557819 */ /* 0x000fe400000006ff */
[----:B------:R-:W-:Y:S02]  /*2430*/  PRMT R17, R17, 0x7632, R17 ;  /* 0x0000763211117816 */ /* 0x000fe40000000011 */
[----:B------:R-:W-:Y:S01]  /*2440*/  PRMT R88, R25, 0x7632, R88 ;  /* 0x0000763219587816 */ /* 0x000fe20000000058 */
[----:B------:R-:W-:Y:S01]  /*2450*/  FFMA.FTZ R82, R82, R5, R89 ;  /* 0x0000000552527223 */ /* 0x000fe20000010059 */
[----:B------:R-:W-:Y:S01]  /*2460*/  FFMA.FTZ R25, R85, R4, R16 ;  /* 0x0000000455197223 */ /* 0x000fe20000010010 */
[----:B------:R-:W-:Y:S01]  /*2470*/  IMAD.U32 R4, R7, 0x10000, RZ ;  /* 0x0001000007047824 */ /* 0x000fe200078e00ff */
[----:B------:R-:W-:-:S02]  /*2480*/  SHF.L.U32 R5, R17, 0x10, RZ ;  /* 0x0000001011057819 */ /* 0x000fc400000006ff */
[----:B------:R-:W-:Y:S02]  /*2490*/  SHF.L.U32 R88, R88, 0x10, RZ ;  /* 0x0000001058587819 */ /* 0x000fe400000006ff */
[----:B------:R-:W-:Y:S02]  /*24a0*/  SHF.L.U32 R16, R8, 0x10, RZ ;  /* 0x0000001008107819 */ /* 0x000fe400000006ff */
[----:B------:R-:W-:Y:S01]  /*24b0*/  PRMT R8, R7, 0x7632, R8 ;  /* 0x0000763207087816 */ /* 0x000fe20000000008 */
[----:B------:R-:W-:Y:S01]  /*24c0*/  FFMA.FTZ R17, R83, R4, R82 ;  /* 0x0000000453117223 */ /* 0x000fe20000010052 */
[----:B------:R-:W-:Y:S01]  /*24d0*/  FFMA.FTZ R6, R88, R5, R25 ;  /* 0x0000000558067223 */ /* 0x000fe20000010019 */
[----:B------:R-:W-:Y:S01]  /*24e0*/  IMAD.U32 R4, R18, 0x10000, RZ ;  /* 0x0001000012047824 */ /* 0x000fe200078e00ff */
[----:B------:R-:W-:Y:S02]  /*24f0*/  PRMT R7, R8, 0x7632, R7 ;  /* 0x0000763208077816 */ /* 0x000fe40000000007 */
[----:B------:R-:W-:Y:S01]  /*2500*/  SHF.L.U32 R89, R26, 0x10, RZ ;  /* 0x000000101a597819 */ /* 0x000fe200000006ff */
[----:B------:R-:W-:Y:S01]  /*2510*/  FFMA.FTZ R92, R81, R16, R92 ;  /* 0x00000010515c7223 */ /* 0x000fe2000001005c */
[----:B------:R-:W-:-:S03]  /*2520*/  SHF.L.U32 R16, R7, 0x10, RZ ;  /* 0x0000001007107819 */ /* 0x000fc600000006ff */
[----:B------:R-:W-:Y:S01]  /*2530*/  FFMA.FTZ R24, R89, R4, R6 ;  /* 0x0000000459187223 */ /* 0x000fe20000010006 */
[----:B------:R-:W-:Y:S01]  /*2540*/  PRMT R91, R26, 0x7632, R91 ;  /* 0x000076321a5b7816 */ /* 0x000fe2000000005b */
[----:B------:R-:W5:Y:S01]  /*2550*/  LDG.E.128 R4, desc[UR6][R2.64+0x1a800] ;  /* 0x01a8000602047981 */ /* 0x000f62000c1e1d00 */
[----:B------:R-:W-:Y:S01]  /*2560*/  PRMT R18, R18, 0x7632, R18 ;  /* 0x0000763212127816 */ /* 0x000fe20000000012 */
[----:B------:R-:W-:Y:S01]  /*2570*/  FFMA.FTZ R94, R87, R16, R92 ;  /* 0x00000010575e7223 */ /* 0x000fe2000001005c */
[C---:B------:R-:W-:Y:S02]  /*2580*/  SHF.L.U32 R92, R9.reuse, 0x10, RZ ;  /* 0x00000010095c7819 */ /* 0x040fe400000006ff */
[----:B------:R-:W-:Y:S01]  /*2590*/  PRMT R26, R9, 0x7632, R26 ;  /* 0x00007632091a7816 */ /* 0x000fe2000000001a */
[----:B------:R-:W-:Y:S01]  /*25a0*/  IMAD.U32 R18, R18, 0x10000, RZ ;  /* 0x0001000012127824 */ /* 0x000fe200078e00ff */
[----:B------:R-:W-:Y:S01]  /*25b0*/  SHF.L.U32 R91, R91, 0x10, RZ ;  /* 0x000000105b5b7819 */ /* 0x000fe200000006ff */
[----:B------:R-:W-:Y:S01]  /*25c0*/  IMAD.U32 R9, R8, 0x10000, RZ ;  /* 0x0001000008097824 */ /* 0x000fe200078e00ff */
[----:B------:R-:W-:-:S02]  /*25d0*/  PRMT R83, R27, 0x7632, R83 ;  /* 0x000076321b537816 */ /* 0x000fc40000000053 */
[----:B------:R-:W-:Y:S01]  /*25e0*/  SHF.L.U32 R82, R27, 0x10, RZ ;  /* 0x000000101b527819 */ /* 0x000fe200000006ff */
[----:B------:R-:W-:Y:S01]  /*25f0*/  FFMA.FTZ R93, R85, R92, R94 ;  /* 0x0000005c555d7223 */ /* 0x000fe2000001005e */
[----:B------:R-:W-:Y:S02]  /*2600*/  PRMT R16, R19, 0x7632, R16 ;  /* 0x0000763213107816 */ /* 0x000fe40000000010 */
[----:B------:R-:W-:Y:S01]  /*2610*/  SHF.L.U32 R27, R26, 0x10, RZ ;  /* 0x000000101a1b7819 */ /* 0x000fe200000006ff */
[----:B------:R-:W-:Y:S01]  /*2620*/  FFMA.FTZ R25, R91, R18, R24 ;  /* 0x000000125b197223 */ /* 0x000fe20000010018 */
[----:B------:R-:W-:Y:S01]  /*2630*/  SHF.L.U32 R19, R19, 0x10, RZ ;  /* 0x0000001013137819 */ /* 0x000fe200000006ff */
[----:B------:R-:W-:Y:S02]  /*2640*/  IMAD.U32 R8, R10, 0x10000, RZ ;  /* 0x000100000a087824 */ /* 0x000fe400078e00ff */
[----:B------:R-:W-:Y:S01]  /*2650*/  FFMA.FTZ R94, R80, R9, R17 ;  /* 0x00000009505e7223 */ /* 0x000fe20000010011 */
[----:B------:R-:W-:Y:S01]  /*2660*/  PRMT R10, R10, 0x7632, R10 ;  /* 0x000076320a0a7816 */ /* 0x000fe2000000000a */
        /* <DEDUP_REMOVED lines=19> */
[----:B------:R-:W-:-:S03]  /*27a0*/  SHF.L.U32 R25, R8, 0x10, RZ ;  /* 0x0000001008197819 */ /* 0x000fc600000006ff */
[--C-:B------:R-:W-:Y:S02]  /*27b0*/  FFMA.FTZ R27, R85, R10, R36.reuse ;  /* 0x0000000a551b7223 */ /* 0x100fe40000010024 */
[----:B------:R-:W5:Y:S01]  /*27c0*/  LDG.E.128 R8, desc[UR6][R44.64+0x2800] ;  /* 0x002800062c087981 */ /* 0x000f62000c1e1d00 */
[C---:B------:R-:W-:Y:S02]  /*27d0*/  PRMT R36, R32.reuse, 0x7632, R36 ;  /* 0x0000763220247816 */ /* 0x040fe40000000024 */
[----:B------:R-:W-:Y:S02]  /*27e0*/  SHF.L.U32 R37, R32, 0x10, RZ ;  /* 0x0000001020257819 */ /* 0x000fe400000006ff */
        /* <DEDUP_REMOVED lines=16> */
[----:B--2---:R-:W-:-:S02]  /*28f0*/  SHF.L.U32 R84, R28, 0x10, RZ ;  /* 0x000000101c547819 */ /* 0x004fc400000006ff */
[----:B------:R-:W-:Y:S01]  /*2900*/  SHF.L.U32 R33, R24, 0x10, RZ ;  /* 0x0000001018217819 */ /* 0x000fe200000006ff */
[----:B------:R-:W-:Y:S01]  /*2910*/  FFMA.FTZ R36, R82, R39, R25 ;  /* 0x0000002752247223 */ /* 0x000fe20000010019 */
[----:B------:R-:W-:Y:S01]  /*2920*/  PRMT R28, R28, 0x7632, R28 ;  /* 0x000076321c1c7816 */ /* 0x000fe2000000001c */
[----:B------:R-:W2:Y:S01]  /*2930*/  LDG.E.128 R24, desc[UR6][R2.64+0x6000] ;  /* 0x0060000602187981 */ /* 0x000ea2000c1e1d00 */
[----:B------:R-:W-:Y:S01]  /*2940*/  FFMA.FTZ R96, R81, R84, R0 ;  /* 0x0000005451607223 */ /* 0x000fe20000010000 */
[----:B------:R-:W-:Y:S02]  /*2950*/  IMAD.U32 R0, R34, 0x10000, RZ ;  /* 0x0001000022007824 */ /* 0x000fe400078e00ff */
[----:B------:R-:W-:Y:S01]  /*2960*/  FFMA.FTZ R38, R88, R33, R37 ;  /* 0x0000002158267223 */ /* 0x000fe20000010025 */
[----:B------:R-:W-:Y:S02]  /*2970*/  PRMT R34, R34, 0x7632, R34 ;  /* 0x0000763222227816 */ /* 0x000fe40000000022 */
[----:B------:R-:W-:Y:S01]  /*2980*/  SHF.L.U32 R84, R28, 0x10, RZ ;  /* 0x000000101c547819 */ /* 0x000fe200000006ff */
[----:B------:R-:W-:Y:S01]  /*2990*/  FFMA.FTZ R0, R89, R0, R38 ;  /* 0x0000000059007223 */ /* 0x000fe20000010026 */
[----:B------:R-:W-:-:S02]  /*29a0*/  SHF.L.U32 R34, R34, 0x10, RZ ;  /* 0x0000001022227819 */ /* 0x000fc400000006ff */
[----:B------:R-:W-:Y:S01]  /*29b0*/  PRMT R38, R29, 0x7632, R38 ;  /* 0x000076321d267816 */ /* 0x000fe20000000026 */
[----:B------:R-:W-:Y:S01]  /*29c0*/  FFMA.FTZ R98, R87, R84, R96 ;  /* 0x0000005457627223 */ /* 0x000fe20000010060 */
[----:B------:R-:W-:Y:S01]  /*29d0*/  IMAD.U32 R84, R29, 0x10000, RZ ;  /* 0x000100001d547824 */ /* 0x000fe200078e00ff */
[----:B------:R-:W-:Y:S02]  /*29e0*/  PRMT R28, R35, 0x7632, R28 ;  /* 0x00007632231c7816 */ /* 0x000fe4000000001c */
[----:B------:R-:W-:Y:S01]  /*29f0*/  SHF.L.U32 R96, R32, 0x10, RZ ;  /* 0x0000001020607819 */ /* 0x000fe200000006ff */
[----:B------:R-:W-:Y:S01]  /*2a00*/  FFMA.FTZ R29, R91, R34, R0 ;  /* 0x000000225b1d7223 */ /* 0x000fe20000010000 */
[----:B------:R-:W-:Y:S01]  /*2a10*/  SHF.L.U32 R37, R35, 0x10, RZ ;  /* 0x0000001023257819 */ /* 0x000fe200000006ff */
[----:B------:R-:W-:Y:S01]  /*2a20*/  FFMA.FTZ R93, R85, R84, R98 ;  /* 0x00000054555d7223 */ /* 0x000fe20000010062 */
[----:B------:R-:W-:Y:S01]  /*2a30*/  SHF.L.U32 R39, R38, 0x10, RZ ;  /* 0x0000001026277819 */ /* 0x000fe200000006ff */
[----:B------:R-:W2:Y:S01]  /*2a40*/  LDG.E.128 R32, desc[UR6][R2.64+0x9800] ;  /* 0x0098000602207981 */ /* 0x000ea2000c1e1d00 */
[----:B------:R-:W-:Y:S01]  /*2a50*/  SHF.L.U32 R0, R28, 0x10, RZ ;  /* 0x000000101c007819 */ /* 0x000fe200000006ff */
[----:B------:R-:W-:Y:S01]  /*2a60*/  FFMA.FTZ R96, R83, R96, R36 ;  /* 0x0000006053607223 */ /* 0x000fe20000010024 */
[----:B------:R-:W-:-:S02]  /*2a70*/  IMAD.U32 R28, R30, 0x10000, RZ ;  /* 0x000100001e1c7824 */ /* 0x000fc400078e00ff */
[----:B------:R-:W-:Y:S01]  /*2a80*/  FFMA.FTZ R36, R82, R37, R29 ;  /* 0x0000002552247223 */ /* 0x000fe2000001001d */
[----:B------:R-:W-:Y:S01]  /*2a90*/  PRMT R30, R30, 0x7632, R30 ;  /* 0x000076321e1e7816 */ /* 0x000fe2000000001e */
[----:B------:R-:W-:Y:S01]  /*2aa0*/  FFMA.FTZ R38, R88, R39, R93 ;  /* 0x0000002758267223 */ /* 0x000fe2000001005d */
[C---:B---3--:R-:W-:Y:S02]  /*2ab0*/  SHF.L.U32 R29, R12.reuse, 0x10, RZ ;  /* 0x000000100c1d7819 */ /* 0x048fe400000006ff */
        /* <DEDUP_REMOVED lines=16> */
[----:B------:R-:W3:Y:S01]  /*2bc0*/  LDG.E.128 R28, desc[UR6][R2.64+0xd000] ;  /* 0x00d00006021c7981 */ /* 0x000ee2000c1e1d00 */
[----:B----4-:R-:W-:-:S02]  /*2bd0*/  IMAD.U32 R38, R20, 0x10000, RZ ;  /* 0x0001000014267824 */ /* 0x010fc400078e00ff */
[----:B------:R-:W-:Y:S01]  /*2be0*/  FFMA.FTZ R84, R83, R12, R84 ;  /* 0x0000000c53547223 */ /* 0x000fe20000010054 */
[----:B------:R-:W-:Y:S01]  /*2bf0*/  PRMT R36, R20, 0x7632, R36 ;  /* 0x0000763214247816 */ /* 0x000fe20000000024 */
[----:B------:R-:W-:Y:S01]  /*2c00*/  FFMA.FTZ R20, R88, R13, R37 ;  /* 0x0000000d58147223 */ /* 0x000fe20000010025 */
[C---:B------:R-:W-:Y:S01]  /*2c10*/  SHF.L.U32 R12, R14.reuse, 0x10, RZ ;  /* 0x000000100e0c7819 */ /* 0x040fe200000006ff */
[----:B------:R-:W-:Y:S01]  /*2c20*/  FFMA.FTZ R90, R81, R38, R86 ;  /* 0x00000026515a7223 */ /* 0x000fe20000010056 */
[----:B------:R-:W-:Y:S02]  /*2c30*/  PRMT R14, R14, 0x7632, R14 ;  /* 0x000076320e0e7816 */ /* 0x000fe4000000000e */
[----:B------:R-:W-:Y:S01]  /*2c40*/  SHF.L.U32 R38, R36, 0x10, RZ ;  /* 0x0000001024267819 */ /* 0x000fe200000006ff */
[----:B------:R-:W-:Y:S01]  /*2c50*/  FFMA.FTZ R36, R89, R12, R20 ;  /* 0x0000000c59247223 */ /* 0x000fe20000010014 */
[----:B-----5:R-:W-:Y:S01]  /*2c60*/  PRMT R95, R40, 0x7632, R95 ;  /* 0x00007632285f7816 */ /* 0x020fe2000000005f */
        /* <DEDUP_REMOVED lines=8> */
[----:B------:R-:W4:Y:S01]  /*2cf0*/  LDG.E.128 R12, desc[UR6][R2.64+0x10800] ;  /* 0x01080006020c7981 */ /* 0x000f22000c1e1d00 */
[----:B------:R-:W-:Y:S02]  /*2d00*/  PRMT R21, R21, 0x7632, R21 ;  /* 0x0000763215157816 */ /* 0x000fe40000000015 */
[----:B------:R-:W-:Y:S01]  /*2d10*/  SHF.L.U32 R20, R95, 0x10, RZ ;  /* 0x000000105f147819 */ /* 0x000fe200000006ff */
[----:B------:R-:W-:Y:S01]  /*2d20*/  FFMA.FTZ R93, R85, R38, R90 ;  /* 0x00000026555d7223 */ /* 0x000fe2000001005a */
[----:B------:R-:W-:Y:S01]  /*2d30*/  SHF.L.U32 R90, R41, 0x10, RZ ;  /* 0x00000010295a7819 */ /* 0x000fe200000006ff */
[----:B------:R-:W-:Y:S01]  /*2d40*/  IMAD.U32 R21, R21, 0x10000, RZ ;  /* 0x0001000015157824 */ /* 0x000fe200078e00ff */
[----:B------:R-:W-:Y:S01]  /*2d50*/  PRMT R38, R41, 0x7632, R38 ;  /* 0x0000763229267816 */ /* 0x000fe20000000026 */
[----:B------:R-:W-:-:S02]  /*2d60*/  FFMA.FTZ R20, R87, R20, R40 ;  /* 0x0000001457147223 */ /* 0x000fc40000010028 */
[----:B------:R-:W-:Y:S01]  /*2d70*/  FFMA.FTZ R36, R88, R21, R93 ;  /* 0x0000001558247223 */ /* 0x000fe2000001005d */
[----:B------:R-:W-:Y:S01]  /*2d80*/  SHF.L.U32 R21, R38, 0x10, RZ ;  /* 0x0000001026157819 */ /* 0x000fe200000006ff */
[----:B------:R-:W-:Y:S01]  /*2d90*/  FFMA.FTZ R85, R85, R90, R20 ;  /* 0x0000005a55557223 */ /* 0x000fe20000010014 */
[C---:B------:R-:W-:Y:S02]  /*2da0*/  SHF.L.U32 R20, R22.reuse, 0x10, RZ ;  /* 0x0000001016147819 */ /* 0x040fe400000006ff */
[----:B------:R-:W-:Y:S01]  /*2db0*/  PRMT R22, R22, 0x7632, R22 ;  /* 0x0000763216167816 */ /* 0x000fe20000000016 */
[----:B------:R-:W-:Y:S02]  /*2dc0*/  IMAD.U32 R38, R42, 0x10000, RZ ;  /* 0x000100002a267824 */ /* 0x000fe400078e00ff */
[----:B------:R-:W-:Y:S01]  /*2dd0*/  FFMA.FTZ R21, R88, R21, R85 ;  /* 0x0000001558157223 */ /* 0x000fe20000010055 */
[C---:B------:R-:W-:Y:S01]  /*2de0*/  FFMA.FTZ R20, R89.reuse, R20, R36 ;  /* 0x0000001459147223 */ /* 0x040fe20000010024 */
[----:B------:R-:W-:Y:S01]  /*2df0*/  SHF.L.U32 R22, R22, 0x10, RZ ;  /* 0x0000001016167819 */ /* 0x000fe200000006ff */
[----:B------:R-:W-:Y:S01]  /*2e00*/  FFMA.FTZ R40, R82, R37, R39 ;  /* 0x0000002552287223 */ /* 0x000fe20000010027 */
[----:B------:R-:W-:Y:S01]  /*2e10*/  FFMA.FTZ R37, R89, R38, R21 ;  /* 0x0000002659257223 */ /* 0x000fe20000010015 */
[----:B------:R-:W-:-:S02]  /*2e20*/  PRMT R42, R42, 0x7632, R42 ;  /* 0x000076322a2a7816 */ /* 0x000fc4000000002a */
[----:B------:R-:W-:Y:S01]  /*2e30*/  PRMT R41, R23, 0x7632, R41 ;  /* 0x0000763217297816 */ /* 0x000fe20000000029 */
[----:B------:R-:W-:Y:S01]  /*2e40*/  FFMA.FTZ R89, R91, R22, R20 ;  /* 0x000000165b597223 */ /* 0x000fe20000010014 */
[----:B------:R-:W-:Y:S02]  /*2e50*/  SHF.L.U32 R87, R23, 0x10, RZ ;  /* 0x0000001017577819 */ /* 0x000fe400000006ff */
[----:B------:R-:W5:Y:S01]  /*2e60*/  LDG.E.128 R20, desc[UR6][R2.64+0x14000] ;  /* 0x0140000602147981 */ /* 0x000f62000c1e1d00 */
[----:B------:R-:W-:Y:S02]  /*2e70*/  SHF.L.U32 R42, R42, 0x10, RZ ;  /* 0x000000102a2a7819 */ /* 0x000fe400000006ff */
[C---:B------:R-:W-:Y:S01]  /*2e80*/  PRMT R88, R76.reuse, 0x7632, R88 ;  /* 0x000076324c587816 */ /* 0x040fe20000000058 */
[----:B------:R-:W-:Y:S01]  /*2e90*/  IMAD.U32 R76, R76, 0x10000, RZ ;  /* 0x000100004c4c7824 */ /* 0x000fe200078e00ff */
[C---:B------:R-:W-:Y:S01]  /*2ea0*/  PRMT R81, R72.reuse, 0x7632, R81 ;  /* 0x0000763248517816 */ /* 0x040fe20000000051 */
[----:B------:R-:W-:Y:S01]  /*2eb0*/  FFMA.FTZ R42, R91, R42, R37 ;  /* 0x0000002a5b2a7223 */ /* 0x000fe20000010025 */
[----:B------:R-:W-:Y:S01]  /*2ec0*/  SHF.L.U32 R85, R72, 0x10, RZ ;  /* 0x0000001048557819 */ /* 0x000fe200000006ff */
[----:B------:R-:W5:Y:S01]  /*2ed0*/  LDG.E.128 R36, desc[UR6][R2.64+0x17800] ;  /* 0x0178000602247981 */ /* 0x000f62000c1e1d00 */
[----:B------:R-:W-:Y:S01]  /*2ee0*/  SHF.L.U32 R91, R43, 0x10, RZ ;  /* 0x000000102b5b7819 */ /* 0x000fe200000006ff */
[----:B------:R-:W-:Y:S01]  /*2ef0*/  IMAD.U32 R81, R81, 0x10000, RZ ;  /* 0x0001000051517824 */ /* 0x000fe200078e00ff */
[----:B------:R-:W-:Y:S01]  /*2f00*/  SHF.L.U32 R88, R88, 0x10, RZ ;  /* 0x0000001058587819 */ /* 0x000fe200000006ff */
[----:B------:R-:W-:Y:S01]  /*2f10*/  FFMA.FTZ R76, R85, R76, R92 ;  /* 0x0000004c554c7223 */ /* 0x000fe2000001005c */
[C---:B------:R-:W-:Y:S01]  /*2f20*/  FFMA.FTZ R89, R82.reuse, R87, R89 ;  /* 0x0000005752597223 */ /* 0x040fe20000010059 */
[--C-:B------:R-:W-:Y:S01]  /*2f30*/  FFMA.FTZ R91, R82, R91, R42.reuse ;  /* 0x0000005b525b7223 */ /* 0x100fe2000001002a */
[----:B------:R-:W-:-:S02]  /*2f40*/  PRMT R42, R77, 0x7632, R42 ;  /* 0x000076324d2a7816 */ /* 0x000fc4000000002a */
[----:B------:R-:W-:Y:S01]  /*2f50*/  SHF.L.U32 R94, R86, 0x10, RZ ;  /* 0x00000010565e7819 */ /* 0x000fe200000006ff */
[----:B------:R-:W-:Y:S01]  /*2f60*/  FFMA.FTZ R93, R81, R88, R76 ;  /* 0x00000058515d7223 */ /* 0x000fe2000001004c */
[----:B------:R-:W-:Y:S02]  /*2f70*/  SHF.L.U32 R77, R77, 0x10, RZ ;  /* 0x000000104d4d7819 */ /* 0x000fe400000006ff */
[C---:B------:R-:W-:Y:S02]  /*2f80*/  PRMT R87, R73.reuse, 0x7632, R87 ;  /* 0x0000763249577816 */ /* 0x040fe40000000057 */
[----:B------:R-:W-:Y:S02]  /*2f90*/  SHF.L.U32 R86, R73, 0x10, RZ ;  /* 0x0000001049567819 */ /* 0x000fe400000006ff */
[----:B------:R-:W-:Y:S02]  /*2fa0*/  SHF.L.U32 R42, R42, 0x10, RZ ;  /* 0x000000102a2a7819 */ /* 0x000fe400000006ff */
[----:B------:R-:W-:Y:S01]  /*2fb0*/  SHF.L.U32 R87, R87, 0x10, RZ ;  /* 0x0000001057577819 */ /* 0x000fe200000006ff */
[----:B------:R-:W-:Y:S01]  /*2fc0*/  FFMA.FTZ R72, R86, R77, R93 ;  /* 0x0000004d56487223 */ /* 0x000fe2000001005d */
[----:B------:R-:W-:Y:S01]  /*2fd0*/  PRMT R43, R43, 0x7632, R43 ;  /* 0x000076322b2b7816 */ /* 0x000fe2000000002b */
[----:B------:R-:W-:Y:S01]  /*2fe0*/  IMAD.U32 R73, R78, 0x10000, RZ ;  /* 0x000100004e497824 */ /* 0x000fe200078e00ff */
[C---:B------:R-:W-:Y:S01]  /*2ff0*/  SHF.L.U32 R82, R74.reuse, 0x10, RZ ;  /* 0x000000104a527819 */ /* 0x040fe200000006ff */
[----:B------:R-:W-:Y:S01]  /*3000*/  FFMA.FTZ R77, R87, R42, R72 ;  /* 0x0000002a574d7223 */ /* 0x000fe20000010048 */
[----:B------:R-:W-:-:S02]  /*3010*/  PRMT R88, R74, 0x7632, R88 ;  /* 0x000076324a587816 */ /* 0x000fc40000000058 */
[----:B------:R-:W-:Y:S01]  /*3020*/  PRMT R78, R78, 0x7632, R78 ;  /* 0x000076324e4e7816 */ /* 0x000fe2000000004e */
[----:B------:R-:W-:Y:S01]  /*3030*/  IMAD.U32 R92, R41, 0x10000, RZ ;  /* 0x00010000295c7824 */ /* 0x000fe200078e00ff */
[----:B------:R-:W-:Y:S01]  /*3040*/  SHF.L.U32 R90, R43, 0x10, RZ ;  /* 0x000000102b5a7819 */ /* 0x000fe200000006ff */
[C---:B------:R-:W-:Y:S01]  /*3050*/  FFMA.FTZ R94, R83.reuse, R94, R40 ;  /* 0x0000005e535e7223 */ /* 0x040fe20000010028 */
[----:B------:R-:W-:Y:S01]  /*3060*/  FFMA.FTZ R77, R82, R73, R77 ;  /* 0x00000049524d7223 */ /* 0x000fe2000001004d */
[----:B------:R-:W5:Y:S01]  /*3070*/  LDG.E.128 R40, desc[UR6][R2.64+0x1b000] ;  /* 0x01b0000602287981 */ /* 0x000f62000c1e1d00 */
[----:B------:R-:W-:Y:S01]  /*3080*/  PRMT R72, R68, 0x7632, R72 ;  /* 0x0000763244487816 */ /* 0x000fe20000000048 */
[----:B------:R-:W-:Y:S01]  /*3090*/  IMAD.U32 R73, R78, 0x10000, RZ ;  /* 0x000100004e497824 */ /* 0x000fe200078e00ff */
[----:B------:R-:W-:Y:S02]  /*30a0*/  SHF.L.U32 R74, R68, 0x10, RZ ;  /* 0x00000010444a7819 */ /* 0x000fe400000006ff */
[----:B------:R-:W-:Y:S01]  /*30b0*/  SHF.L.U32 R88, R88, 0x10, RZ ;  /* 0x0000001058587819 */ /* 0x000fe200000006ff */
[C---:B------:R-:W-:Y:S01]  /*30c0*/  FFMA.FTZ R92, R83.reuse, R92, R89 ;  /* 0x0000005c535c7223 */ /* 0x040fe20000010059 */
[----:B------:R-:W-:Y:S01]  /*30d0*/  SHF.L.U32 R72, R72, 0x10, RZ ;  /* 0x0000001048487819 */ /* 0x000fe200000006ff */
[----:B------:R-:W-:Y:S01]  /*30e0*/  FFMA.FTZ R90, R83, R90, R91 ;  /* 0x0000005a535a7223 */ /* 0x000fe2000001005b */
[----:B------:R-:W-:Y:S01]  /*30f0*/  FFMA.FTZ R74, R85, R74, R80 ;  /* 0x0000004a554a7223 */ /* 0x000fe20000010050 */
[----:B------:R-:W-:Y:S01]  /*3100*/  FFMA.FTZ R78, R88, R73, R77 ;  /* 0x00000049584e7223 */ /* 0x000fe2000001004d */
[----:B------:R-:W-:-:S02]  /*3110*/  SHF.L.U32 R83, R75, 0x10, RZ ;  /* 0x000000104b537819 */ /* 0x000fc400000006ff */
        /* <DEDUP_REMOVED lines=10> */
[----:B------:R-:W5:Y:S01]  /*31c0*/  LDG.E.128 R72, desc[UR6][R2.64+0x3000] ;  /* 0x0030000602487981 */ /* 0x000f62000c1e1d00 */
[----:B------:R-:W-:Y:S01]  /*31d0*/  PRMT R69, R69, 0x7632, R69 ;  /* 0x0000763245457816 */ /* 0x000fe20000000045 */
[----:B------:R-:W-:-:S02]  /*31e0*/  FFMA.FTZ R96, R86, R93, R95 ;  /* 0x0000005d56607223 */ /* 0x000fc4000001005f */
[----:B------:R0:W5:Y:S01]  /*31f0*/  LDG.E.128 R76, desc[UR6][R44.64+0x3000] ;  /* 0x003000062c4c7981 */ /* 0x000162000c1e1d00 */
[----:B------:R-:W-:Y:S01]  /*3200*/  SHF.L.U32 R95, R65, 0x10, RZ ;  /* 0x00000010415f7819 */ /* 0x000fe200000006ff */
[----:B------:R-:W-:Y:S01]  /*3210*/  FFMA.FTZ R97, R81, R80, R64 ;  /* 0x0000005051617223 */ /* 0x000fe20000010040 */
[----:B------:R-:W-:Y:S01]  /*3220*/  PRMT R93, R65, 0x7632, R93 ;  /* 0x00007632415d7816 */ /* 0x000fe2000000005d */
[----:B------:R-:W-:Y:S01]  /*3230*/  IMAD.U32 R65, R68, 0x10000, RZ ;  /* 0x0001000044417824 */ /* 0x000fe200078e00ff */
[----:B------:R-:W-:Y:S02]  /*3240*/  SHF.L.U32 R64, R69, 0x10, RZ ;  /* 0x0000001045407819 */ /* 0x000fe400000006ff */
[----:B------:R-:W-:Y:S01]  /*3250*/  SHF.L.U32 R80, R89, 0x10, RZ ;  /* 0x0000001059507819 */ /* 0x000fe200000006ff */
[----:B------:R-:W-:Y:S01]  /*3260*/  FFMA.FTZ R95, R86, R95, R97 ;  /* 0x0000005f565f7223 */ /* 0x000fe20000010061 */
[----:B------:R-:W-:Y:S01]  /*3270*/  SHF.L.U32 R68, R93, 0x10, RZ ;  /* 0x000000105d447819 */ /* 0x000fe200000006ff */
[----:B0-----:R-:W-:-:S02]  /*3280*/  IMAD.U32 R45, R70, 0x10000, RZ ;  /* 0x00010000462d7824 */ /* 0x001fc400078e00ff */
[C---:B------:R-:W-:Y:S01]  /*3290*/  FFMA.FTZ R69, R87.reuse, R64, R96 ;  /* 0x0000004057457223 */ /* 0x040fe20000010060 */
[----:B------:R-:W-:Y:S01]  /*32a0*/  FFMA.FTZ R44, R80, R65, R91 ;  /* 0x00000041502c7223 */ /* 0x000fe2000001005b */
[----:B------:R-:W-:Y:S01]  /*32b0*/  SHF.L.U32 R65, R66, 0x10, RZ ;  /* 0x0000001042417819 */ /* 0x000fe200000006ff */
        /* <DEDUP_REMOVED lines=8> */
[----:B------:R-:W-:Y:S01]  /*3340*/  SHF.L.U32 R65, R66, 0x10, RZ ;  /* 0x0000001042417819 */ /* 0x000fe200000006ff */
[----:B------:R-:W-:Y:S01]  /*3350*/  FFMA.FTZ R98, R85, R70, R0 ;  /* 0x0000004655627223 */ /* 0x000fe20000010000 */
[----:B------:R-:W-:Y:S01]  /*3360*/  SHF.L.U32 R64, R71, 0x10, RZ ;  /* 0x0000001047407819 */ /* 0x000fe200000006ff */
[C---:B------:R-:W-:Y:S01]  /*3370*/  FFMA.FTZ R66, R88.reuse, R45, R69 ;  /* 0x0000002d58427223 */ /* 0x040fe20000010045 */
[----:B------:R-:W-:Y:S01]  /*3380*/  SHF.L.U32 R96, R89, 0x10, RZ ;  /* 0x0000001059607819 */ /* 0x000fe200000006ff */
[----:B------:R-:W-:Y:S01]  /*3390*/  FFMA.FTZ R45, R88, R65, R68 ;  /* 0x00000041582d7223 */ /* 0x000fe20000010044 */
[----:B------:R-:W-:Y:S02]  /*33a0*/  SHF.L.U32 R0, R67, 0x10, RZ ;  /* 0x0000001043007819 */ /* 0x000fe400000006ff */
[----:B------:R-:W-:Y:S01]  /*33b0*/  PRMT R52, R71, 0x7632, R52 ;  /* 0x0000763247347816 */ /* 0x000fe20000000034 */
[----:B------:R-:W-:Y:S01]  /*33c0*/  IMAD.U32 R89, R53, 0x10000, RZ ;  /* 0x0001000035597824 */ /* 0x000fe200078e00ff */
[----:B------:R-:W5:Y:S01]  /*33d0*/  LDG.E.128 R68, desc[UR6][R2.64+0x6800] ;  /* 0x0068000602447981 */ /* 0x000f62000c1e1d00 */
[----:B------:R-:W-:Y:S01]  /*33e0*/  FFMA.FTZ R91, R81, R96, R98 ;  /* 0x00000060515b7223 */ /* 0x000fe20000010062 */
[----:B------:R-:W-:Y:S01]  /*33f0*/  FFMA.FTZ R65, R83, R64, R66 ;  /* 0x0000004053417223 */ /* 0x000fe20000010042 */
[----:B------:R-:W-:Y:S01]  /*3400*/  PRMT R67, R67, 0x7632, R67 ;  /* 0x0000763243437816 */ /* 0x000fe20000000043 */
[----:B------:R-:W-:Y:S01]  /*3410*/  FFMA.FTZ R64, R83, R0, R45 ;  /* 0x0000000053407223 */ /* 0x000fe2000001002d */
[----:B------:R-:W-:-:S02]  /*3420*/  PRMT R53, R53, 0x7632, R53 ;  /* 0x0000763235357816 */ /* 0x000fc40000000035 */
[----:B------:R-:W-:Y:S01]  /*3430*/  PRMT R0, R56, 0x7632, R0 ;  /* 0x0000763238007816 */ /* 0x000fe20000000000 */
[----:B------:R-:W-:Y:S01]  /*3440*/  FFMA.FTZ R66, R86, R89, R91 ;  /* 0x0000005956427223 */ /* 0x000fe2000001005b */
[----:B------:R-:W-:Y:S02]  /*3450*/  SHF.L.U32 R56, R56, 0x10, RZ ;  /* 0x0000001038387819 */ /* 0x000fe400000006ff */
[----:B------:R-:W-:Y:S01]  /*3460*/  SHF.L.U32 R45, R52, 0x10, RZ ;  /* 0x00000010342d7819 */ /* 0x000fe200000006ff */
[----:B------:R-:W-:Y:S01]  /*3470*/  IMAD.U32 R52, R53, 0x10000, RZ ;  /* 0x0001000035347824 */ /* 0x000fe200078e00ff */
[----:B------:R-:W-:Y:S01]  /*3480*/  SHF.L.U32 R67, R67, 0x10, RZ ;  /* 0x0000001043437819 */ /* 0x000fe200000006ff */
[----:B------:R-:W-:Y:S01]  /*3490*/  FFMA.FTZ R56, R85, R56, R84 ;  /* 0x0000003855387223 */ /* 0x000fe20000010054 */
[----:B------:R-:W-:Y:S01]  /*34a0*/  SHF.L.U32 R96, R0, 0x10, RZ ;  /* 0x0000001000607819 */ /* 0x000fe200000006ff */
[C---:B------:R-:W-:Y:S01]  /*34b0*/  FFMA.FTZ R0, R80.reuse, R45, R65 ;  /* 0x0000002d50007223 */ /* 0x040fe20000010041 */
[----:B------:R-:W-:Y:S01]  /*34c0*/  FFMA.FTZ R89, R87, R52, R66 ;  /* 0x0000003457597223 */ /* 0x000fe20000010042 */
[----:B------:R-:W-:Y:S01]  /*34d0*/  FFMA.FTZ R45, R80, R67, R64 ;  /* 0x00000043502d7223 */ /* 0x000fe20000010040 */
[----:B------:R-:W-:Y:S01]  /*34e0*/  SHF.L.U32 R91, R57, 0x10, RZ ;  /* 0x00000010395b7819 */ /* 0x000fe200000006ff */
[----:B------:R-:W5:Y:S01]  /*34f0*/  LDG.E.128 R64, desc[UR6][R2.64+0xa000] ;  /* 0x00a0000602407981 */ /* 0x000f62000c1e1d00 */
[----:B------:R-:W-:Y:S01]  /*3500*/  FFMA.FTZ R93, R81, R96, R56 ;  /* 0x00000060515d7223 */ /* 0x000fe20000010038 */
[----:B------:R-:W-:-:S02]  /*3510*/  SHF.L.U32 R53, R54, 0x10, RZ ;  /* 0x0000001036357819 */ /* 0x000fc400000006ff */
[----:B------:R-:W-:Y:S01]  /*3520*/  PRMT R57, R57, 0x7632, R57 ;  /* 0x0000763239397816 */ /* 0x000fe20000000039 */
[----:B------:R-:W-:Y:S01]  /*3530*/  FFMA.FTZ R96, R86, R91, R93 ;  /* 0x0000005b56607223 */ /* 0x000fe2000001005d */
        /* <DEDUP_REMOVED lines=23> */
[----:B------:R-:W-:Y:S01]  /*36b0*/  PRMT R91, R48, 0x7632, R91 ;  /* 0x00007632305b7816 */ /* 0x000fe2000000005b */
[----:B------:R-:W-:Y:S01]  /*36c0*/  FFMA.FTZ R58, R88, R57, R89 ;  /* 0x00000039583a7223 */ /* 0x000fe20000010059 */
[----:B------:R-:W-:Y:S01]  /*36d0*/  SHF.L.U32 R48, R48, 0x10, RZ ;  /* 0x0000001030307819 */ /* 0x000fe200000006ff */
[----:B------:R-:W-:Y:S01]  /*36e0*/  FFMA.FTZ R89, R87, R56, R60 ;  /* 0x0000003857597223 */ /* 0x000fe2000001003c */
[----:B------:R-:W-:Y:S02]  /*36f0*/  SHF.L.U32 R56, R59, 0x10, RZ ;  /* 0x000000103b387819 */ /* 0x000fe400000006ff */
[----:B------:R-:W-:Y:S01]  /*3700*/  SHF.L.U32 R57, R62, 0x10, RZ ;  /* 0x000000103e397819 */ /* 0x000fe200000006ff */
[----:B------:R-:W-:Y:S02]  /*3710*/  IMAD.U32 R94, R91, 0x10000, RZ ;  /* 0x000100005b5e7824 */ /* 0x000fe400078e00ff */
[----:B------:R-:W-:Y:S01]  /*3720*/  FFMA.FTZ R92, R85, R48, R92 ;  /* 0x00000030555c7223 */ /* 0x000fe2000001005c */
[----:B------:R-:W-:Y:S01]  /*3730*/  PRMT R48, R59, 0x7632, R48 ;  /* 0x000076323b307816 */ /* 0x000fe20000000030 */
[----:B------:R-:W-:Y:S01]  /*3740*/  FFMA.FTZ R60, R83, R56, R58 ;  /* 0x00000038533c7223 */ /* 0x000fe2000001003a */
[----:B------:R-:W-:Y:S01]  /*3750*/  FFMA.FTZ R93, R82, R57, R89 ;  /* 0x00000039525d7223 */ /* 0x000fe20000010059 */
[--C-:B------:R-:W-:Y:S01]  /*3760*/  FFMA.FTZ R97, R81, R94, R92.reuse ;  /* 0x0000005e51617223 */ /* 0x100fe2000001005c */
[----:B------:R-:W5:Y:S01]  /*3770*/  LDG.E.128 R56, desc[UR6][R2.64+0x11000] ;  /* 0x0110000602387981 */ /* 0x000f62000c1e1d00 */
[----:B------:R-:W-:-:S02]  /*3780*/  PRMT R92, R49, 0x7632, R92 ;  /* 0x00007632315c7816 */ /* 0x000fc4000000005c */
[----:B------:R-:W-:Y:S02]  /*3790*/  SHF.L.U32 R95, R49, 0x10, RZ ;  /* 0x00000010315f7819 */ /* 0x000fe400000006ff */
[----:B------:R-:W-:Y:S02]  /*37a0*/  PRMT R62, R62, 0x7632, R62 ;  /* 0x000076323e3e7816 */ /* 0x000fe4000000003e */
        /* <DEDUP_REMOVED lines=21> */
[----:B------:R-:W-:Y:S02]  /*3900*/  PRMT R4, R63, 0x7632, R4 ;  /* 0x000076323f047816 */ /* 0x000fe40000000004 */
[----:B------:R-:W5:Y:S01]  /*3910*/  LDG.E.128 R60, desc[UR6][R2.64+0x14800] ;  /* 0x01480006023c7981 */ /* 0x000f62000c1e1d00 */
[----:B------:R-:W-:Y:S01]  /*3920*/  SHF.L.U32 R5, R50, 0x10, RZ ;  /* 0x0000001032057819 */ /* 0x000fe200000006ff */
[----:B------:R-:W-:-:S02]  /*3930*/  IMAD.U32 R48, R85, 0x10000, RZ ;  /* 0x0001000055307824 */ /* 0x000fc400078e00ff */
[----:B------:R-:W-:Y:S01]  /*3940*/  FFMA.FTZ R50, R86, R93, R81 ;  /* 0x0000005d56327223 */ /* 0x000fe20000010051 */
[C---:B------:R-:W-:Y:S02]  /*3950*/  PRMT R85, R51.reuse, 0x7632, R85 ;  /* 0x0000763233557816 */ /* 0x040fe40000000055 */
[----:B------:R-:W-:Y:S01]  /*3960*/  SHF.L.U32 R86, R51, 0x10, RZ ;  /* 0x0000001033567819 */ /* 0x000fe200000006ff */
[----:B------:R-:W-:Y:S01]  /*3970*/  FFMA.FTZ R90, R88, R5, R49 ;  /* 0x00000005585a7223 */ /* 0x000fe20000010031 */
[----:B------:R-:W-:Y:S01]  /*3980*/  FFMA.FTZ R93, R87, R48, R50 ;  /* 0x00000030575d7223 */ /* 0x000fe20000010032 */
[----:B------:R-:W-:Y:S01]  /*3990*/  SHF.L.U32 R81, R4, 0x10, RZ ;  /* 0x0000001004517819 */ /* 0x000fe200000006ff */
[----:B------:R-:W5:Y:S01]  /*39a0*/  LDG.E.128 R48, desc[UR6][R2.64+0x18000] ;  /* 0x0180000602307981 */ /* 0x000f62000c1e1d00 */
[C---:B------:R-:W-:Y:S01]  /*39b0*/  SHF.L.U32 R5, R6.reuse, 0x10, RZ ;  /* 0x0000001006057819 */ /* 0x040fe200000006ff */
[----:B------:R-:W-:Y:S01]  /*39c0*/  IMAD.U32 R85, R85, 0x10000, RZ ;  /* 0x0001000055557824 */ /* 0x000fe200078e00ff */
[----:B------:R-:W-:Y:S01]  /*39d0*/  PRMT R4, R6, 0x7632, R4 ;  /* 0x0000763206047816 */ /* 0x000fe20000000004 */
[----:B------:R-:W-:-:S02]  /*39e0*/  FFMA.FTZ R86, R83, R86, R90 ;  /* 0x0000005653567223 */ /* 0x000fc4000001005a */
[----:B------:R-:W-:Y:S01]  /*39f0*/  FFMA.FTZ R5, R82, R5, R93 ;  /* 0x0000000552057223 */ /* 0x000fe2000001005d */
[----:B------:R-:W-:Y:S01]  /*3a00*/  SHF.L.U32 R87, R4, 0x10, RZ ;  /* 0x0000001004577819 */ /* 0x000fe200000006ff */
[----:B------:R-:W-:Y:S01]  /*3a10*/  FFMA.FTZ R82, R80, R85, R86 ;  /* 0x0000005550527223 */ /* 0x000fe20000010056 */
[C---:B------:R-:W-:Y:S02]  /*3a20*/  PRMT R4, R7.reuse, 0x7632, R4 ;  /* 0x0000763207047816 */ /* 0x040fe40000000004 */
[----:B------:R-:W-:Y:S02]  /*3a30*/  SHF.L.U32 R6, R7, 0x10, RZ ;  /* 0x0000001007067819 */ /* 0x000fe400000006ff */
[----:B------:R-:W-:Y:S01]  /*3a40*/  PRMT R86, R16, 0x7632, R86 ;  /* 0x0000763210567816 */ /* 0x000fe20000000056 */
[----:B------:R-:W-:Y:S01]  /*3a50*/  IMAD.U32 R85, R8, 0x10000, RZ ;  /* 0x0001000008557824 */ /* 0x000fe200078e00ff */
[----:B------:R-:W-:Y:S02]  /*3a60*/  SHF.L.U32 R16, R16, 0x10, RZ ;  /* 0x0000001010107819 */ /* 0x000fe400000006ff */
[----:B------:R-:W-:Y:S01]  /*3a70*/  PRMT R7, R8, 0x7632, R7 ;  /* 0x0000763208077816 */ /* 0x000fe20000000007 */
[----:B------:R-:W-:Y:S01]  /*3a80*/  FFMA.FTZ R88, R88, R87, R5 ;  /* 0x0000005758587223 */ /* 0x000fe20000010005 */
[----:B------:R-:W-:-:S02]  /*3a90*/  SHF.L.U32 R5, R4, 0x10, RZ ;  /* 0x0000001004057819 */ /* 0x000fc400000006ff */
[----:B------:R-:W-:Y:S01]  /*3aa0*/  SHF.L.U32 R8, R7, 0x10, RZ ;  /* 0x0000001007087819 */ /* 0x000fe200000006ff */
[----:B------:R-:W-:Y:S01]  /*3ab0*/  FFMA.FTZ R7, R85, R16, R44 ;  /* 0x0000001055077223 */ /* 0x000fe2000001002c */
[----:B------:R-:W-:Y:S01]  /*3ac0*/  SHF.L.U32 R87, R86, 0x10, RZ ;  /* 0x0000001056577819 */ /* 0x000fe200000006ff */
[----:B------:R-:W-:Y:S01]  /*3ad0*/  FFMA.FTZ R83, R83, R6, R88 ;  /* 0x0000000653537223 */ /* 0x000fe20000010058 */
[----:B------:R-:W-:-:S03]  /*3ae0*/  FFMA.FTZ R81, R80, R81, R91 ;  /* 0x0000005150517223 */ /* 0x000fc6000001005b */
[----:B------:R-:W-:Y:S01]  /*3af0*/  FFMA.FTZ R80, R80, R5, R83 ;  /* 0x0000000550507223 */ /* 0x000fe20000010053 */
[----:B------:R-:W-:Y:S02]  /*3b00*/  FFMA.FTZ R87, R8, R87, R7 ;  /* 0x0000005708577223 */ /* 0x000fe40000010007 */
[----:B------:R0:W5:Y:S01]  /*3b10*/  LDG.E.128 R4, desc[UR6][R2.64+0x1b800] ;  /* 0x01b8000602047981 */ /* 0x000162000c1e1d00 */
[----:B------:R-:W-:Y:S01]  /*3b20*/  IMAD.U32 R83, R17, 0x10000, RZ ;  /* 0x0001000011537824 */ /* 0x000fe200078e00ff */
[----:B------:R-:W-:Y:S02]  /*3b30*/  SHF.L.U32 R16, R9, 0x10, RZ ;  /* 0x0000001009107819 */ /* 0x000fe400000006ff */
[----:B------:R-:W-:Y:S02]  /*3b40*/  PRMT R17, R17, 0x7632, R17 ;  /* 0x0000763211117816 */ /* 0x000fe40000000011 */
[----:B------:R-:W-:Y:S01]  /*3b50*/  PRMT R9, R9, 0x7632, R9 ;  /* 0x0000763209097816 */ /* 0x000fe20000000009 */
[----:B------:R-:W-:Y:S01]  /*3b60*/  FFMA.FTZ R88, R16, R83, R87 ;  /* 0x0000005310587223 */ /* 0x000fe20000010057 */
[----:B------:R-:W-:-:S02]  /*3b70*/  SHF.L.U32 R86, R17, 0x10, RZ ;  /* 0x0000001011567819 */ /* 0x000fc400000006ff */
[----:B------:R-:W-:Y:S02]  /*3b80*/  SHF.L.U32 R9, R9, 0x10, RZ ;  /* 0x0000001009097819 */ /* 0x000fe400000006ff */
[----:B--2---:R-:W-:-:S03]  /*3b90*/  SHF.L.U32 R87, R24, 0x10, RZ ;  /* 0x0000001018577819 */ /* 0x004fc600000006ff */
[----:B------:R-:W-:Y:S01]  /*3ba0*/  FFMA.FTZ R83, R9, R86, R88 ;  /* 0x0000005609537223 */ /* 0x000fe20000010058 */
[----:B------:R-:W-:Y:S01]  /*3bb0*/  PRMT R86, R24, 0x7632, R86 ;  /* 0x0000763218567816 */ /* 0x000fe20000000056 */
[C---:B------:R-:W-:Y:S01]  /*3bc0*/  IMAD.U32 R24, R19.reuse, 0x10000, RZ ;  /* 0x0001000013187824 */ /* 0x040fe200078e00ff */
[C---:B0-----:R-:W-:Y:S02]  /*3bd0*/  PRMT R2, R18.reuse, 0x7632, R2 ;  /* 0x0000763212027816 */ /* 0x041fe40000000002 */
[----:B------:R-:W-:Y:S02]  /*3be0*/  SHF.L.U32 R3, R18, 0x10, RZ ;  /* 0x0000001012037819 */ /* 0x000fe400000006ff */
[----:B------:R-:W-:Y:S01]  /*3bf0*/  PRMT R18, R19, 0x7632, R18 ;  /* 0x0000763213127816 */ /* 0x000fe20000000012 */
[----:B------:R-:W-:Y:S01]  /*3c00*/  FFMA.FTZ R87, R85, R87, R0 ;  /* 0x0000005755577223 */ /* 0x000fe20000010000 */
[C---:B------:R-:W-:Y:S01]  /*3c10*/  PRMT R17, R10.reuse, 0x7632, R17 ;  /* 0x000076320a117816 */ /* 0x040fe20000000011 */
[----:B------:R-:W-:Y:S01]  /*3c20*/  IMAD.U32 R10, R10, 0x10000, RZ ;  /* 0x000100000a0a7824 */ /* 0x000fe200078e00ff */
[----:B------:R-:W-:-:S02]  /*3c30*/  SHF.L.U32 R19, R86, 0x10, RZ ;  /* 0x0000001056137819 */ /* 0x000fc400000006ff */
        /* <DEDUP_REMOVED lines=15> */
[----:B------:R-:W-:Y:S01]  /*3d30*/  PRMT R44, R11, 0x7632, R44 ;  /* 0x000076320b2c7816 */ /* 0x000fe2000000002c */
[----:B------:R-:W-:Y:S01]  /*3d40*/  FFMA.FTZ R45, R85, R32, R45 ;  /* 0x00000020552d7223 */ /* 0x000fe2000001002d */
[----:B------:R-:W-:Y:S01]  /*3d50*/  SHF.L.U32 R11, R11, 0x10, RZ ;  /* 0x000000100b0b7819 */ /* 0x000fe200000006ff */
[----:B------:R-:W-:Y:S01]  /*3d60*/  FFMA.FTZ R25, R10, R3, R19 ;  /* 0x000000030a197223 */ /* 0x000fe20000010013 */
[----:B------:R-:W-:Y:S02]  /*3d70*/  SHF.L.U32 R19, R26, 0x10, RZ ;  /* 0x000000101a137819 */ /* 0x000fe400000006ff */
[C---:B------:R-:W-:Y:S01]  /*3d80*/  PRMT R26, R33.reuse, 0x7632, R26 ;  /* 0x00007632211a7816 */ /* 0x040fe2000000001a */
[----:B------:R-:W-:Y:S01]  /*3d90*/  FFMA.FTZ R45, R8, R83, R45 ;  /* 0x00000053082d7223 */ /* 0x000fe2000001002d */
[----:B------:R-:W-:Y:S01]  /*3da0*/  SHF.L.U32 R33, R33, 0x10, RZ ;  /* 0x0000001021217819 */ /* 0x000fe200000006ff */
[----:B------:R-:W-:Y:S01]  /*3db0*/  FFMA.FTZ R17, R11, R24, R2 ;  /* 0x000000180b117223 */ /* 0x000fe20000010002 */
        /* <DEDUP_REMOVED lines=13> */
[----:B---3--:R-:W-:-:S02]  /*3e90*/  PRMT R24, R28, 0x7632, R24 ;  /* 0x000076321c187816 */ /* 0x008fc40000000018 */
        /* <DEDUP_REMOVED lines=11> */
[----:B------:R-:W-:Y:S01]  /*3f50*/  FFMA.FTZ R19, R11, R18, R24 ;  /* 0x000000120b137223 */ /* 0x000fe20000010018 */
[----:B------:R-:W-:Y:S01]  /*3f60*/  PRMT R35, R35, 0x7632, R35 ;  /* 0x0000763223237816 */ /* 0x000fe20000000023 */
[----:B------:R-:W-:Y:S01]  /*3f70*/  FFMA.FTZ R24, R16, R25, R33 ;  /* 0x0000001910187223 */ /* 0x000fe20000010021 */
[----:B------:R-:W-:-:S02]  /*3f80*/  SHF.L.U32 R18, R29, 0x10, RZ ;  /* 0x000000101d127819 */ /* 0x000fc400000006ff */
[C---:B----4-:R-:W-:Y:S02]  /*3f90*/  PRMT R26, R12.reuse, 0x7632, R26 ;  /* 0x000076320c1a7816 */ /* 0x050fe4000000001a */
        /* <DEDUP_REMOVED lines=16> */
[--C-:B------:R-:W-:Y:S01]  /*40a0*/  FFMA.FTZ R26, R0, R13, R25.reuse ;  /* 0x0000000d001a7223 */ /* 0x100fe20000010019 */
[C---:B------:R-:W-:Y:S02]  /*40b0*/  PRMT R25, R14.reuse, 0x7632, R25 ;  /* 0x000076320e197816 */ /* 0x040fe40000000019 */
[----:B------:R-:W-:Y:S01]  /*40c0*/  SHF.L.U32 R27, R14, 0x10, RZ ;  /* 0x000000100e1b7819 */ /* 0x000fe200000006ff */
[----:B------:R-:W-:Y:S01]  /*40d0*/  FFMA.FTZ R29, R9, R28, R30 ;  /* 0x0000001c091d7223 */ /* 0x000fe2000001001e */
[----:B------:R-:W-:Y:S01]  /*40e0*/  PRMT R18, R31, 0x7632, R18 ;  /* 0x000076321f127816 */ /* 0x000fe20000000012 */
[----:B------:R-:W-:Y:S01]  /*40f0*/  FFMA.FTZ R19, R11, R24, R26 ;  /* 0x000000180b137223 */ /* 0x000fe2000001001a */
[----:B------:R-:W-:Y:S01]  /*4100*/  SHF.L.U32 R25, R25, 0x10, RZ ;  /* 0x0000001019197819 */ /* 0x000fe200000006ff */
[----:B------:R-:W-:Y:S01]  /*4110*/  FFMA.FTZ R27, R10, R27, R29 ;  /* 0x0000001b0a1b7223 */ /* 0x000fe2000001001d */
[----:B-----5:R-:W-:-:S02]  /*4120*/  PRMT R24, R20, 0x7632, R24 ;  /* 0x0000763214187816 */ /* 0x020fc40000000018 */
[----:B------:R-:W-:Y:S01]  /*4130*/  SHF.L.U32 R20, R20, 0x10, RZ ;  /* 0x0000001014147819 */ /* 0x000fe200000006ff */
[----:B------:R-:W-:Y:S02]  /*4140*/  IMAD.U32 R13, R18, 0x10000, RZ ;  /* 0x00010000120d7824 */ /* 0x000fe400078e00ff */
[----:B------:R-:W-:Y:S01]  /*4150*/  FFMA.FTZ R18, R0, R25, R27 ;  /* 0x0000001900127223 */ /* 0x000fe2000001001b */
[----:B------:R-:W-:Y:S02]  /*4160*/  IMAD.U32 R25, R24, 0x10000, RZ ;  /* 0x0001000018197824 */ /* 0x000fe400078e00ff */
[----:B------:R-:W-:Y:S01]  /*4170*/  FFMA.FTZ R81, R85, R20, R81 ;  /* 0x0000001455517223 */ /* 0x000fe20000010051 */
[----:B------:R-:W-:Y:S02]  /*4180*/  SHF.L.U32 R20, R36, 0x10, RZ ;  /* 0x0000001024147819 */ /* 0x000fe400000006ff */
[----:B------:R-:W-:Y:S01]  /*4190*/  SHF.L.U32 R14, R15, 0x10, RZ ;  /* 0x000000100f0e7819 */ /* 0x000fe200000006ff */
        /* <DEDUP_REMOVED lines=18> */
[----:B------:R-:W-:Y:S01]  /*42c0*/  FFMA.FTZ R26, R16, R21, R27 ;  /* 0x00000015101a7223 */ /* 0x000fe2000001001b */
[----:B------:R-:W-:Y:S01]  /*42d0*/  IMAD.U32 R24, R37, 0x10000, RZ ;  /* 0x0001000025187824 */ /* 0x000fe200078e00ff */
[----:B------:R-:W-:-:S02]  /*42e0*/  PRMT R22, R22, 0x7632, R22 ;  /* 0x0000763216167816 */ /* 0x000fc40000000016 */
[C---:B------:R-:W-:Y:S02]  /*42f0*/  PRMT R18, R23.reuse, 0x7632, R18 ;  /* 0x0000763217127816 */ /* 0x040fe40000000012 */
[----:B------:R-:W-:Y:S01]  /*4300*/  SHF.L.U32 R20, R23, 0x10, RZ ;  /* 0x0000001017147819 */ /* 0x000fe200000006ff */
[----:B------:R-:W-:Y:S01]  /*4310*/  FFMA.FTZ R19, R10, R15, R19 ;  /* 0x0000000f0a137223 */ /* 0x000fe20000010013 */
[C---:B------:R-:W-:Y:S01]  /*4320*/  PRMT R21, R38.reuse, 0x7632, R21 ;  /* 0x0000763226157816 */ /* 0x040fe20000000015 */
[--C-:B------:R-:W-:Y:S01]  /*4330*/  FFMA.FTZ R25, R9, R24, R26.reuse ;  /* 0x0000001809197223 */ /* 0x100fe2000001001a */
[----:B------:R-:W-:Y:S02]  /*4340*/  SHF.L.U32 R23, R38, 0x10, RZ ;  /* 0x0000001026177819 */ /* 0x000fe400000006ff */
[----:B------:R-:W-:Y:S02]  /*4350*/  SHF.L.U32 R15, R22, 0x10, RZ ;  /* 0x00000010160f7819 */ /* 0x000fe400000006ff */
[C---:B------:R-:W-:Y:S01]  /*4360*/  PRMT R26, R40.reuse, 0x7632, R26 ;  /* 0x00007632281a7816 */ /* 0x040fe2000000001a */
[----:B------:R-:W-:Y:S01]  /*4370*/  IMAD.U32 R40, R40, 0x10000, RZ ;  /* 0x0001000028287824 */ /* 0x000fe200078e00ff */
[----:B------:R-:W-:Y:S01]  /*4380*/  SHF.L.U32 R21, R21, 0x10, RZ ;  /* 0x0000001015157819 */ /* 0x000fe200000006ff */
[----:B------:R-:W-:Y:S01]  /*4390*/  FFMA.FTZ R24, R10, R23, R25 ;  /* 0x000000170a187223 */ /* 0x000fe20000010019 */
[----:B------:R-:W-:Y:S01]  /*43a0*/  FFMA.FTZ R22, R0, R15, R19 ;  /* 0x0000000f00167223 */ /* 0x000fe20000010013 */
[----:B------:R-:W-:Y:S01]  /*43b0*/  SHF.L.U32 R15, R26, 0x10, RZ ;  /* 0x000000101a0f7819 */ /* 0x000fe200000006ff */
[----:B------:R-:W-:Y:S01]  /*43c0*/  FFMA.FTZ R85, R85, R40, R80 ;  /* 0x0000002855557223 */ /* 0x000fe20000010050 */
[----:B------:R-:W-:Y:S01]  /*43d0*/  FFMA.FTZ R21, R0, R21, R24 ;  /* 0x0000001500157223 */ /* 0x000fe20000010018 */
[----:B------:R-:W-:Y:S01]  /*43e0*/  SHF.L.U32 R24, R39, 0x10, RZ ;  /* 0x0000001027187819 */ /* 0x000fe200000006ff */
[----:B------:R-:W-:-:S02]  /*43f0*/  IMAD.U32 R23, R41, 0x10000, RZ ;  /* 0x0001000029177824 */ /* 0x000fc400078e00ff */
[----:B------:R-:W-:Y:S01]  /*4400*/  FFMA.FTZ R15, R8, R15, R85 ;  /* 0x0000000f080f7223 */ /* 0x000fe20000010055 */
[----:B------:R-:W-:Y:S01]  /*4410*/  PRMT R41, R41, 0x7632, R41 ;  /* 0x0000763229297816 */ /* 0x000fe20000000029 */
[C---:B------:R-:W-:Y:S01]  /*4420*/  FFMA.FTZ R19, R11.reuse, R20, R22 ;  /* 0x000000140b137223 */ /* 0x040fe20000010016 */
[--C-:B------:R-:W-:Y:S01]  /*4430*/  FFMA.FTZ R24, R11, R24, R21.reuse ;  /* 0x000000180b187223 */ /* 0x100fe20000010015 */
[----:B------:R-:W-:Y:S01]  /*4440*/  PRMT R21, R72, 0x7632, R21 ;  /* 0x0000763248157816 */ /* 0x000fe20000000015 */
[----:B------:R-:W-:Y:S01]  /*4450*/  FFMA.FTZ R20, R16, R23, R15 ;  /* 0x0000001710147223 */ /* 0x000fe2000001000f */
[----:B------:R-:W-:Y:S02]  /*4460*/  PRMT R8, R76, 0x7632, R8 ;  /* 0x000076324c087816 */ /* 0x000fe40000000008 */
[----:B------:R-:W-:Y:S02]  /*4470*/  SHF.L.U32 R72, R72, 0x10, RZ ;  /* 0x0000001048487819 */ /* 0x000fe400000006ff */
[----:B------:R-:W-:-:S02]  /*4480*/  SHF.L.U32 R76, R76, 0x10, RZ ;  /* 0x000000104c4c7819 */ /* 0x000fc400000006ff */
        /* <DEDUP_REMOVED lines=25> */
[----:B------:R-:W-:Y:S01]  /*4620*/  IMAD.U32 R18, R43, 0x10000, RZ ;  /* 0x000100002b127824 */ /* 0x000fe200078e00ff */
[----:B------:R-:W-:Y:S01]  /*4630*/  PRMT R39, R39, 0x7632, R39 ;  /* 0x0000763227277816 */ /* 0x000fe20000000027 */
[----:B------:R-:W-:Y:S01]  /*4640*/  FFMA.FTZ R23, R10, R23, R25 ;  /* 0x000000170a177223 */ /* 0x000fe20000010019 */
[----:B------:R-:W-:Y:S02]  /*4650*/  SHF.L.U32 R19, R74, 0x10, RZ ;  /* 0x000000104a137819 */ /* 0x000fe400000006ff */
[----:B------:R-:W-:Y:S02]  /*4660*/  SHF.L.U32 R0, R0, 0x10, RZ ;  /* 0x0000001000007819 */ /* 0x000fe400000006ff */
[C---:B------:R-:W-:Y:S02]  /*4670*/  PRMT R22, R68.reuse, 0x7632, R22 ;  /* 0x0000763244167816 */ /* 0x040fe40000000016 */
[----:B------:R-:W-:Y:S01]  /*4680*/  SHF.L.U32 R68, R68, 0x10, RZ ;  /* 0x0000001044447819 */ /* 0x000fe200000006ff */
[----:B------:R-:W-:Y:S01]  /*4690*/  FFMA.FTZ R21, R11, R18, R20 ;  /* 0x000000120b157223 */ /* 0x000fe20000010014 */
[----:B------:R-:W-:-:S02]  /*46a0*/  IMAD.U32 R39, R39, 0x10000, RZ ;  /* 0x0001000027277824 */ /* 0x000fc400078e00ff */
[----:B------:R-:W-:Y:S01]  /*46b0*/  FFMA.FTZ R20, R0, R19, R23 ;  /* 0x0000001300147223 */ /* 0x000fe20000010017 */
[----:B------:R-:W-:Y:S02]  /*46c0*/  IMAD.U32 R19, R22, 0x10000, RZ ;  /* 0x0001000016137824 */ /* 0x000fe400078e00ff */
[----:B------:R-:W-:Y:S01]  /*46d0*/  FFMA.FTZ R17, R76, R68, R17 ;  /* 0x000000444c117223 */ /* 0x000fe20000010011 */
[----:B------:R-:W-:Y:S01]  /*46e0*/  PRMT R43, R43, 0x7632, R43 ;  /* 0x000076322b2b7816 */ /* 0x000fe2000000002b */
[----:B------:R-:W-:Y:S01]  /*46f0*/  FFMA.FTZ R15, R2, R39, R24 ;  /* 0x00000027020f7223 */ /* 0x000fe20000010018 */
[----:B------:R-:W-:Y:S01]  /*4700*/  SHF.L.U32 R18, R75, 0x10, RZ ;  /* 0x000000104b127819 */ /* 0x000fe200000006ff */
[----:B------:R-:W-:Y:S01]  /*4710*/  FFMA.FTZ R24, R8, R19, R17 ;  /* 0x0000001308187223 */ /* 0x000fe20000010011 */
[----:B------:R-:W-:Y:S02]  /*4720*/  SHF.L.U32 R11, R79, 0x10, RZ ;  /* 0x000000104f0b7819 */ /* 0x000fe400000006ff */
[----:B------:R-:W-:-:S02]  /*4730*/  SHF.L.U32 R22, R69, 0x10, RZ ;  /* 0x0000001045167819 */ /* 0x000fc400000006ff */
[----:B------:R-:W-:Y:S01]  /*4740*/  PRMT R69, R69, 0x7632, R69 ;  /* 0x0000763245457816 */ /* 0x000fe20000000045 */
[C---:B------:R-:W-:Y:S01]  /*4750*/  IMAD.U32 R25, R64.reuse, 0x10000, RZ ;  /* 0x0001000040197824 */ /* 0x040fe200078e00ff */
[----:B------:R-:W-:Y:S02]  /*4760*/  PRMT R17, R79, 0x7632, R17 ;  /* 0x000076324f117816 */ /* 0x000fe40000000011 */
        /* <DEDUP_REMOVED lines=22> */
[----:B------:R-:W-:Y:S01]  /*48d0*/  FFMA.FTZ R20, R0, R21, R23 ;  /* 0x0000001500147223 */ /* 0x000fe20000010017 */
[----:B------:R-:W-:Y:S02]  /*48e0*/  SHF.L.U32 R23, R66, 0x10, RZ ;  /* 0x0000001042177819 */ /* 0x000fe400000006ff */
        /* <DEDUP_REMOVED lines=25> */
[----:B------:R-:W-:-:S02]  /*4a80*/  PRMT R67, R67, 0x7632, R67 ;  /* 0x0000763243437816 */ /* 0x000fc40000000043 */
[C---:B------:R-:W-:Y:S02]  /*4a90*/  SHF.L.U32 R21, R54.reuse, 0x10, RZ ;  /* 0x0000001036157819 */ /* 0x040fe400000006ff */
[----:B------:R-:W-:Y:S01]  /*4aa0*/  PRMT R54, R54, 0x7632, R54 ;  /* 0x0000763236367816 */ /* 0x000fe20000000036 */
[----:B------:R-:W-:Y:S01]  /*4ab0*/  FFMA.FTZ R12, R17, R12, R18 ;  /* 0x0000000c110c7223 */ /* 0x000fe20000010012 */
[C---:B------:R-:W-:Y:S01]  /*4ac0*/  SHF.L.U32 R14, R57.reuse, 0x10, RZ ;  /* 0x00000010390e7819 */ /* 0x040fe200000006ff */
        /* <DEDUP_REMOVED lines=8> */
[----:B------:R-:W-:Y:S01]  /*4b50*/  FFMA.FTZ R20, R0, R21, R53 ;  /* 0x0000001500147223 */ /* 0x000fe20000010035 */
[C---:B------:R-:W-:Y:S01]  /*4b60*/  PRMT R14, R55.reuse, 0x7632, R14 ;  /* 0x00007632370e7816 */ /* 0x040fe2000000000e */
[----:B------:R-:W-:Y:S01]  /*4b70*/  FFMA.FTZ R23, R16, R57, R23 ;  /* 0x0000003910177223 */ /* 0x000fe20000010017 */
[----:B------:R-:W-:Y:S02]  /*4b80*/  SHF.L.U32 R18, R55, 0x10, RZ ;  /* 0x0000001037127819 */ /* 0x000fe400000006ff */
[C---:B------:R-:W-:Y:S02]  /*4b90*/  SHF.L.U32 R21, R58.reuse, 0x10, RZ ;  /* 0x000000103a157819 */ /* 0x040fe400000006ff */
[----:B------:R-:W-:Y:S01]  /*4ba0*/  PRMT R58, R58, 0x7632, R58 ;  /* 0x000076323a3a7816 */ /* 0x000fe2000000003a */
[----:B------:R-:W-:Y:S01]  /*4bb0*/  FFMA.FTZ R18, R11, R18, R20 ;  /* 0x000000120b127223 */ /* 0x000fe20000010014 */
[----:B------:R-:W-:-:S02]  /*4bc0*/  IMAD.U32 R14, R14, 0x10000, RZ ;  /* 0x000100000e0e7824 */ /* 0x000fc400078e00ff */
[----:B------:R-:W-:Y:S01]  /*4bd0*/  FFMA.FTZ R23, R10, R21, R23 ;  /* 0x000000150a177223 */ /* 0x000fe20000010017 */
[----:B------:R-:W-:Y:S02]  /*4be0*/  SHF.L.U32 R21, R58, 0x10, RZ ;  /* 0x000000103a157819 */ /* 0x000fe400000006ff */
        /* <DEDUP_REMOVED lines=8> */
[----:B------:R-:W-:Y:S01]  /*4c70*/  SHF.L.U32 R18, R48, 0x10, RZ ;  /* 0x0000001030127819 */ /* 0x000fe200000006ff */
[--C-:B------:R-:W-:Y:S01]  /*4c80*/  FFMA.FTZ R24, R8, R21, R3.reuse ;  /* 0x0000001508187223 */ /* 0x100fe20000010003 */
[----:B------:R-:W-:Y:S02]  /*4c90*/  PRMT R48, R48, 0x7632, R48 ;  /* 0x0000763230307816 */ /* 0x000fe40000000030 */
[C---:B------:R-:W-:Y:S02]  /*4ca0*/  PRMT R3, R61.reuse, 0x7632, R3 ;  /* 0x000076323d037816 */ /* 0x040fe40000000003 */
        /* <DEDUP_REMOVED lines=8> */
[----:B------:R-:W-:Y:S01]  /*4d30*/  FFMA.FTZ R21, R16, R3, R15 ;  /* 0x0000000310157223 */ /* 0x000fe2000001000f */
[----:B------:R-:W-:-:S02]  /*4d40*/  SHF.L.U32 R3, R62, 0x10, RZ ;  /* 0x000000103e037819 */ /* 0x000fc400000006ff */
[----:B------:R-:W-:Y:S01]  /*4d50*/  PRMT R62, R62, 0x7632, R62 ;  /* 0x000076323e3e7816 */ /* 0x000fe2000000003e */
[----:B------:R-:W-:Y:S01]  /*4d60*/  FFMA.FTZ R23, R9, R22, R24 ;  /* 0x0000001609177223 */ /* 0x000fe20000010018 */
[----:B------:R-:W-:Y:S02]  /*4d70*/  IMAD.U32 R49, R49, 0x10000, RZ ;  /* 0x0001000031317824 */ /* 0x000fe400078e00ff */
[----:B------:R-:W-:Y:S01]  /*4d80*/  FFMA.FTZ R21, R10, R3, R21 ;  /* 0x000000030a157223 */ /* 0x000fe20000010015 */
[----:B------:R-:W-:Y:S01]  /*4d90*/  SHF.L.U32 R3, R62, 0x10, RZ ;  /* 0x000000103e037819 */ /* 0x000fe200000006ff */
[C---:B------:R-:W-:Y:S01]  /*4da0*/  IMAD.U32 R24, R4.reuse, 0x10000, RZ ;  /* 0x0001000004187824 */ /* 0x040fe200078e00ff */
[----:B------:R-:W-:Y:S01]  /*4db0*/  PRMT R22, R4, 0x7632, R22 ;  /* 0x0000763204167816 */ /* 0x000fe20000000016 */
[----:B------:R-:W-:Y:S01]  /*4dc0*/  FFMA.FTZ R49, R16, R49, R23 ;  /* 0x0000003110317223 */ /* 0x000fe20000010017 */
[----:B------:R-:W-:Y:S01]  /*4dd0*/  PRMT R59, R59, 0x7632, R59 ;  /* 0x000076323b3b7816 */ /* 0x000fe2000000003b */
[----:B------:R-:W-:Y:S01]  /*4de0*/  FFMA.FTZ R4, R0, R3, R21 ;  /* 0x0000000300047223 */ /* 0x000fe20000010015 */
[----:B------:R-:W-:-:S02]  /*4df0*/  SHF.L.U32 R23, R50, 0x10, RZ ;  /* 0x0000001032177819 */ /* 0x000fc400000006ff */
[----:B------:R-:W-:Y:S01]  /*4e00*/  PRMT R50, R50, 0x7632, R50 ;  /* 0x0000763232327816 */ /* 0x000fe20000000032 */
[----:B------:R-:W-:Y:S01]  /*4e10*/  FFMA.FTZ R25, R76, R24, R19 ;  /* 0x000000184c197223 */ /* 0x000fe20000010013 */
[----:B------:R-:W-:Y:S01]  /*4e20*/  SHF.L.U32 R21, R22, 0x10, RZ ;  /* 0x0000001016157819 */ /* 0x000fe200000006ff */
        /* <DEDUP_REMOVED lines=15> */
[----:B------:R-:W-:Y:S02]  /*4f20*/  SHF.L.U32 R4, R51, 0x10, RZ ;  /* 0x0000001033047819 */ /* 0x000fe400000006ff */
[----:B------:R-:W-:Y:S01]  /*4f30*/  SHF.L.U32 R5, R5, 0x10, RZ ;  /* 0x0000001005057819 */ /* 0x000fe200000006ff */
[----:B------:R-:W-:Y:S02]  /*4f40*/  FFMA.FTZ R9, R10, R9, R19 ;  /* 0x000000090a097223 */ /* 0x000fe40000010013 */
[----:B------:R-:W-:Y:S01]  /*4f50*/  FFMA.FTZ R3, R11, R4, R8 ;  /* 0x000000040b037223 */ /* 0x000fe20000010008 */
[----:B------:R-:W-:Y:S01]  /*4f60*/  SHF.L.U32 R8, R7, 0x10, RZ ;  /* 0x0000001007087819 */ /* 0x000fe200000006ff */
[----:B------:R-:W-:Y:S01]  /*4f70*/  FFMA.FTZ R0, R0, R5, R9 ;  /* 0x0000000500007223 */ /* 0x000fe20000010009 */
[----:B------:R-:W-:-:S02]  /*4f80*/  PRMT R15, R63, 0x7632, R15 ;  /* 0x000076323f0f7816 */ /* 0x000fc4000000000f */
[----:B------:R-:W-:Y:S02]  /*4f90*/  PRMT R51, R51, 0x7632, R51 ;  /* 0x0000763233337816 */ /* 0x000fe40000000033 */
[----:B------:R-:W-:Y:S01]  /*4fa0*/  PRMT R7, R7, 0x7632, R7 ;  /* 0x0000763207077816 */ /* 0x000fe20000000007 */
[----:B------:R-:W-:Y:S01]  /*4fb0*/  FFMA.FTZ R8, R11, R8, R0 ;  /* 0x000000080b087223 */ /* 0x000fe20000010000 */
[----:B------:R-:W-:Y:S01]  /*4fc0*/  SHF.L.U32 R6, R51, 0x10, RZ ;  /* 0x0000001033067819 */ /* 0x000fe200000006ff */
[----:B------:R-:W-:Y:S01]  /*4fd0*/  IMAD.U32 R4, R15, 0x10000, RZ ;  /* 0x000100000f047824 */ /* 0x000fe200078e00ff */
[----:B------:R-:W-:-:S03]  /*4fe0*/  SHF.L.U32 R0, R7, 0x10, RZ ;  /* 0x0000001007007819 */ /* 0x000fc600000006ff */
        /* <DEDUP_REMOVED lines=110> */
[----:B------:R-:W5:Y:S01]  /*56d0*/  LDS.128 R12, [UR4] ;  /* 0x00000004ff0c7984 */ /* 0x000f620008000c00 */
[----:B-1----:R-:W-:-:S03]  /*56e0*/  IMAD.WIDE R46, R46, 0x2, R2 ;  /* 0x000000022e2e7825 */ /* 0x002fc600078e0202 */
        /* <DEDUP_REMOVED lines=49> */
.L_x_25:
[----:B------:R-:W-:Y:S05]  /*5a00*/  BSYNC B0 ;  /* 0x0000000000007941 */ /* 0x000fea0003800000 */
.L_x_24:
[----:B------:R-:W-:Y:S01]  /*5a10*/  PREEXIT ;  /* 0x000000000000782d */ /* 0x000fe20000000000 */
[----:B------:R-:W-:Y:S05]  /*5a20*/  EXIT ;  /* 0x000000000000794d */ /* 0x000fea0003800000 */
.L_x_26:
        /* <DEDUP_REMOVED lines=13> */
.L_x_108:


//--------------------- .text._Z30router_gemm_kernel_bf16_outputI13__nv_bfloat16Li128ELi8ELi7ELi384ELi7168EEvPS0_PKT_S4_ --------------------------
	.section	.text._Z30router_gemm_kernel_bf16_outputI13__nv_bfloat16Li128ELi8ELi7ELi384ELi7168EEvPS0_PKT_S4_,"ax",@progbits
	.align	128
        .global         _Z30router_gemm_kernel_bf16_outputI13__nv_bfloat16Li128ELi8ELi7ELi384ELi7168EEvPS0_PKT_S4_
        .type           _Z30router_gemm_kernel_bf16_outputI13__nv_bfloat16Li128ELi8ELi7ELi384ELi7168EEvPS0_PKT_S4_,@function
        .size           _Z30router_gemm_kernel_bf16_outputI13__nv_bfloat16Li128ELi8ELi7ELi384ELi7168EEvPS0_PKT_S4_,(.L_x_109 - _Z30router_gemm_kernel_bf16_outputI13__nv_bfloat16Li128ELi8ELi7ELi384ELi7168EEvPS0_PKT_S4_)
        .other          _Z30router_gemm_kernel_bf16_outputI13__nv_bfloat16Li128ELi8ELi7ELi384ELi7168EEvPS0_PKT_S4_,@"STO_CUDA_ENTRY STV_DEFAULT"
_Z30router_gemm_kernel_bf16_outputI13__nv_bfloat16Li128ELi8ELi7ELi384ELi7168EEvPS0_PKT_S4_:
.text._Z30router_gemm_kernel_bf16_outputI13__nv_bfloat16Li128ELi8ELi7ELi384ELi7168EEvPS0_PKT_S4_:
        /* <DEDUP_REMOVED lines=34> */
[----:B------:R-:W-:Y:S02]  /*0220*/  SHF.L.U32 R39, R40, 0x10, RZ ;  /* 0x0000001028277819 */ /* 0x000fe400000006ff */
[----:B------:R-:W-:Y:S02]  /*0230*/  SHF.L.U32 R37, R37, 0x10, RZ ;  /* 0x0000001025257819 */ /* 0x000fe400000006ff */
[C---:B-----5:R-:W-:Y:S01]  /*0240*/  PRMT R36, R80.reuse, 0x7632, R36 ;  /* 0x0000763250247816 */ /* 0x060fe20000000024 */
[----:B------:R-:W-:-:S03]  /*0250*/  IMAD.U32 R0, R80, 0x10000, RZ ;  /* 0x0001000050007824 */ /* 0x000fc600078e00ff */
[----:B------:R-:W-:Y:S01]  /*0260*/  SHF.L.U32 R80, R36, 0x10, RZ ;  /* 0x0000001024507819 */ /* 0x000fe200000006ff */
[----:B------:R-:W-:Y:S01]  /*0270*/  FFMA.FTZ R39, R0, R39, RZ ;  /* 0x0000002700277223 */ /* 0x000fe200000100ff */
[----:B------:R-:W-:Y:S01]  /*0280*/  PRMT R85, R81, 0x7632, R85 ;  /* 0x0000763251557816 */ /* 0x000fe20000000055 */
[C---:B------:R-:W-:Y:S01]  /*0290*/  IMAD.U32 R36, R41.reuse, 0x10000, RZ ;  /* 0x0001000029247824 */ /* 0x040fe200078e00ff */
[----:B------:R-:W-:Y:S01]  /*02a0*/  PRMT R38, R41, 0x7632, R38 ;  /* 0x0000763229267816 */ /* 0x000fe20000000026 */
[----:B------:R-:W-:Y:S01]  /*02b0*/  FFMA.FTZ R40, R80, R37, R39 ;  /* 0x0000002550287223 */ /* 0x000fe20000010027 */
[----:B------:R-:W-:Y:S01]  /*02c0*/  SHF.L.U32 R81, R81, 0x10, RZ ;  /* 0x0000001051517819 */ /* 0x000fe200000006ff */
[----:B------:R-:W-:Y:S01]  /*02d0*/  IMAD.U32 R85, R85, 0x10000, RZ ;  /* 0x0001000055557824 */ /* 0x000fe200078e00ff */
[----:B------:R-:W-:-:S03]  /*02e0*/  SHF.L.U32 R38, R38, 0x10, RZ ;  /* 0x0000001026267819 */ /* 0x000fc600000006ff */
[----:B------:R-:W-:Y:S01]  /*02f0*/  FFMA.FTZ R36, R81, R36, R40 ;  /* 0x0000002451247223 */ /* 0x000fe20000010028 */
[----:B---3--:R-:W-:-:S03]  /*0300*/  SHF.L.U32 R87, R20, 0x10, RZ ;  /* 0x0000001014577819 */ /* 0x008fc600000006ff */
[--C-:B------:R-:W-:Y:S01]  /*0310*/  FFMA.FTZ R39, R85, R38, R36.reuse ;  /* 0x0000002655277223 */ /* 0x100fe20000010024 */
[----:B------:R-:W-:Y:S02]  /*0320*/  PRMT R36, R20, 0x7632, R36 ;  /* 0x0000763214247816 */ /* 0x000fe40000000024 */
[----:B------:R-:W-:Y:S02]  /*0330*/  SHF.L.U32 R37, R42, 0x10, RZ ;  /* 0x000000102a257819 */ /* 0x000fe400000006ff */
[----:B------:R-:W-:Y:S02]  /*0340*/  SHF.L.U32 R84, R82, 0x10, RZ ;  /* 0x0000001052547819 */ /* 0x000fe400000006ff */
[----:B------:R-:W-:Y:S02]  /*0350*/  PRMT R42, R42, 0x7632, R42 ;  /* 0x000076322a2a7816 */ /* 0x000fe4000000002a */
[----:B------:R-:W-:Y:S01]  /*0360*/  PRMT R82, R82, 0x7632, R82 ;  /* 0x0000763252527816 */ /* 0x000fe20000000052 */
[----:B------:R-:W-:-:S02]  /*0370*/  IMAD.U32 R89, R36, 0x10000, RZ ;  /* 0x0001000024597824 */ /* 0x000fc400078e00ff */
[----:B------:R-:W-:Y:S01]  /*0380*/  FFMA.FTZ R87, R0, R87, RZ ;  /* 0x0000005700577223 */ /* 0x000fe200000100ff */
[----:B------:R-:W-:Y:S01]  /*0390*/  FFMA.FTZ R39, R84, R37, R39 ;  /* 0x0000002554277223 */ /* 0x000fe20000010027 */
[----:B------:R-:W-:Y:S01]  /*03a0*/  SHF.L.U32 R82, R82, 0x10, RZ ;  /* 0x0000001052527819 */ /* 0x000fe200000006ff */
[----:B------:R-:W-:Y:S01]  /*03b0*/  IMAD.U32 R37, R42, 0x10000, RZ ;  /* 0x000100002a257824 */ /* 0x000fe200078e00ff */
        /* <DEDUP_REMOVED lines=8> */
[----:B------:R-:W2:Y:S01]  /*0440*/  LDG.E.128 R36, desc[UR6][R2.64+0x4800] ;  /* 0x0048000602247981 */ /* 0x000ea2000c1e1d00 */
[----:B------:R-:W-:Y:S01]  /*0450*/  FFMA.FTZ R20, R86, R21, R41 ;  /* 0x0000001556147223 */ /* 0x000fe20000010029 */
[----:B------:R-:W-:Y:S01]  /*0460*/  PRMT R43, R43, 0x7632, R43 ;  /* 0x000076322b2b7816 */ /* 0x000fe2000000002b */
[----:B------:R-:W-:Y:S01]  /*0470*/  FFMA.FTZ R41, R85, R42, R40 ;  /* 0x0000002a55297223 */ /* 0x000fe20000010028 */
[----:B------:R-:W-:-:S02]  /*0480*/  PRMT R83, R83, 0x7632, R83 ;  /* 0x0000763253537816 */ /* 0x000fc40000000053 */
[C---:B----4-:R-:W-:Y:S02]  /*0490*/  PRMT R40, R12.reuse, 0x7632, R40 ;  /* 0x000076320c287816 */ /* 0x050fe40000000028 */
[----:B------:R-:W-:Y:S01]  /*04a0*/  SHF.L.U32 R87, R12, 0x10, RZ ;  /* 0x000000100c577819 */ /* 0x000fe200000006ff */
[----:B------:R-:W-:Y:S01]  /*04b0*/  IMAD.U32 R12, R43, 0x10000, RZ ;  /* 0x000100002b0c7824 */ /* 0x000fe200078e00ff */
[----:B------:R-:W-:Y:S01]  /*04c0*/  SHF.L.U32 R83, R83, 0x10, RZ ;  /* 0x0000001053537819 */ /* 0x000fe200000006ff */
[----:B------:R-:W-:Y:S01]  /*04d0*/  IMAD.U32 R43, R40, 0x10000, RZ ;  /* 0x00010000282b7824 */ /* 0x000fe200078e00ff */
[----:B------:R-:W-:Y:S01]  /*04e0*/  SHF.L.U32 R21, R22, 0x10, RZ ;  /* 0x0000001016157819 */ /* 0x000fe200000006ff */
[----:B------:R-:W-:Y:S01]  /*04f0*/  FFMA.FTZ R89, R0, R87, RZ ;  /* 0x0000005700597223 */ /* 0x000fe200000100ff */
[----:B------:R-:W-:Y:S01]  /*0500*/  PRMT R22, R22, 0x7632, R22 ;  /* 0x0000763216167816 */ /* 0x000fe20000000016 */
[--C-:B------:R-:W-:Y:S01]  /*0510*/  FFMA.FTZ R87, R83, R12, R20.reuse ;  /* 0x0000000c53577223 */ /* 0x100fe20000010014 */
[C---:B------:R-:W-:Y:S01]  /*0520*/  PRMT R20, R13.reuse, 0x7632, R20 ;  /* 0x000076320d147816 */ /* 0x040fe20000000014 */
[----:B------:R-:W-:Y:S01]  /*0530*/  FFMA.FTZ R21, R84, R21, R41 ;  /* 0x0000001554157223 */ /* 0x000fe20000010029 */
[----:B------:R-:W-:Y:S01]  /*0540*/  FFMA.FTZ R90, R80, R43, R89 ;  /* 0x0000002b505a7223 */ /* 0x000fe20000010059 */
[----:B------:R-:W-:Y:S01]  /*0550*/  SHF.L.U32 R88, R13, 0x10, RZ ;  /* 0x000000100d587819 */ /* 0x000fe200000006ff */
[----:B------:R-:W3:Y:S01]  /*0560*/  LDG.E.128 R40, desc[UR6][R2.64+0x8000] ;  /* 0x0080000602287981 */ /* 0x000ee2000c1e1d00 */
[----:B------:R-:W-:-:S02]  /*0570*/  SHF.L.U32 R13, R22, 0x10, RZ ;  /* 0x00000010160d7819 */ /* 0x000fc400000006ff */
[----:B------:R-:W-:Y:S01]  /*0580*/  SHF.L.U32 R20, R20, 0x10, RZ ;  /* 0x0000001014147819 */ /* 0x000fe200000006ff */
[----:B------:R-:W-:Y:S01]  /*0590*/  FFMA.FTZ R88, R81, R88, R90 ;  /* 0x0000005851587223 */ /* 0x000fe2000001005a */
[C---:B------:R-:W-:Y:S01]  /*05a0*/  PRMT R12, R23.reuse, 0x7632, R12 ;  /* 0x00007632170c7816 */ /* 0x040fe2000000000c */
[----:B------:R-:W-:Y:S01]  /*05b0*/  FFMA.FTZ R13, R82, R13, R21 ;  /* 0x0000000d520d7223 */ /* 0x000fe20000010015 */
[C---:B------:R-:W-:Y:S01]  /*05c0*/  PRMT R22, R4.reuse, 0x7632, R22 ;  /* 0x0000763204167816 */ /* 0x040fe20000000016 */
[----:B------:R-:W-:Y:S01]  /*05d0*/  IMAD.U32 R23, R23, 0x10000, RZ ;  /* 0x0001000017177824 */ /* 0x000fe200078e00ff */
[----:B------:R-:W-:Y:S01]  /*05e0*/  SHF.L.U32 R91, R4, 0x10, RZ ;  /* 0x00000010045b7819 */ /* 0x000fe200000006ff */
[C---:B------:R-:W-:Y:S01]  /*05f0*/  IMAD.U32 R21, R14.reuse, 0x10000, RZ ;  /* 0x000100000e157824 */ /* 0x040fe200078e00ff */
[----:B------:R-:W-:Y:S01]  /*0600*/  PRMT R14, R14, 0x7632, R14 ;  /* 0x000076320e0e7816 */ /* 0x000fe2000000000e */
[----:B------:R-:W-:Y:S01]  /*0610*/  FFMA.FTZ R89, R85, R20, R88 ;  /* 0x0000001455597223 */ /* 0x000fe20000010058 */
[----:B------:R-:W-:Y:S01]  /*0620*/  SHF.L.U32 R93, R22, 0x10, RZ ;  /* 0x00000010165d7819 */ /* 0x000fe200000006ff */
[----:B------:R-:W-:Y:S01]  /*0630*/  FFMA.FTZ R91, R0, R91, RZ ;  /* 0x0000005b005b7223 */ /* 0x000fe200000100ff */
        /* <DEDUP_REMOVED lines=18> */
[----:B------:R-:W4:Y:S01]  /*0760*/  LDG.E.128 R12, desc[UR6][R2.64+0xb800] ;  /* 0x00b80006020c7981 */ /* 0x000f22000c1e1d00 */
[----:B------:R-:W-:Y:S01]  /*0770*/  PRMT R6, R16, 0x7632, R6 ;  /* 0x0000763210067816 */ /* 0x000fe20000000006 */
[----:B------:R-:W-:Y:S01]  /*0780*/  FFMA.FTZ R21, R84, R21, R23 ;  /* 0x0000001554157223 */ /* 0x000fe20000010017 */
[----:B------:R-:W-:-:S02]  /*0790*/  SHF.L.U32 R89, R16, 0x10, RZ ;  /* 0x0000001010597819 */ /* 0x000fc400000006ff */
[----:B------:R-:W-:Y:S01]  /*07a0*/  SHF.L.U32 R23, R6, 0x10, RZ ;  /* 0x0000001006177819 */ /* 0x000fe200000006ff */
[----:B------:R-:W-:Y:S01]  /*07b0*/  FFMA.FTZ R21, R82, R5, R21 ;  /* 0x0000000552157223 */ /* 0x000fe20000010015 */
[----:B------:R-:W-:Y:S02]  /*07c0*/  IMAD.U32 R5, R7, 0x10000, RZ ;  /* 0x0001000007057824 */ /* 0x000fe400078e00ff */
[----:B------:R-:W-:Y:S01]  /*07d0*/  FFMA.FTZ R89, R0, R89, RZ ;  /* 0x0000005900597223 */ /* 0x000fe200000100ff */
[----:B------:R-:W-:Y:S02]  /*07e0*/  SHF.L.U32 R4, R4, 0x10, RZ ;  /* 0x0000001004047819 */ /* 0x000fe400000006ff */
        /* <DEDUP_REMOVED lines=9> */
[----:B------:R-:W-:Y:S01]  /*0880*/  FFMA.FTZ R22, R81, R6, R22 ;  /* 0x0000000651167223 */ /* 0x000fe20000010016 */
[----:B------:R-:W-:Y:S01]  /*0890*/  IMAD.U32 R20, R17, 0x10000, RZ ;  /* 0x0001000011147824 */ /* 0x000fe200078e00ff */
[----:B------:R-:W5:Y:S01]  /*08a0*/  LDG.E.128 R4, desc[UR6][R2.64+0xf000] ;  /* 0x00f0000602047981 */ /* 0x000f62000c1e1d00 */
[----:B------:R-:W-:Y:S02]  /*08b0*/  IMAD.U32 R91, R21, 0x10000, RZ ;  /* 0x00010000155b7824 */ /* 0x000fe400078e00ff */
[----:B------:R-:W-:Y:S01]  /*08c0*/  FFMA.FTZ R23, R0, R23, RZ ;  /* 0x0000001700177223 */ /* 0x000fe200000100ff */
[----:B------:R-:W-:Y:S01]  /*08d0*/  FFMA.FTZ R90, R83, R16, R90 ;  /* 0x00000010535a7223 */ /* 0x000fe2000001005a */
[----:B------:R-:W-:Y:S01]  /*08e0*/  FFMA.FTZ R21, R85, R20, R22 ;  /* 0x0000001455157223 */ /* 0x000fe20000010016 */
[C---:B------:R-:W-:Y:S01]  /*08f0*/  SHF.L.U32 R16, R25.reuse, 0x10, RZ ;  /* 0x0000001019107819 */ /* 0x040fe200000006ff */
[----:B------:R-:W-:Y:S01]  /*0900*/  FFMA.FTZ R20, R80, R91, R23 ;  /* 0x0000005b50147223 */ /* 0x000fe20000010017 */
[----:B------:R-:W-:-:S02]  /*0910*/  PRMT R25, R25, 0x7632, R25 ;  /* 0x0000763219197816 */ /* 0x000fc40000000019 */
[C---:B------:R-:W-:Y:S01]  /*0920*/  SHF.L.U32 R17, R18.reuse, 0x10, RZ ;  /* 0x0000001012117819 */ /* 0x040fe200000006ff */
[----:B------:R-:W-:Y:S01]  /*0930*/  FFMA.FTZ R20, R81, R16, R20 ;  /* 0x0000001051147223 */ /* 0x000fe20000010014 */
[----:B------:R-:W-:Y:S01]  /*0940*/  PRMT R18, R18, 0x7632, R18 ;  /* 0x0000763212127816 */ /* 0x000fe20000000012 */
[----:B------:R-:W-:Y:S01]  /*0950*/  IMAD.U32 R16, R25, 0x10000, RZ ;  /* 0x0001000019107824 */ /* 0x000fe200078e00ff */
[C---:B------:R-:W-:Y:S02]  /*0960*/  SHF.L.U32 R25, R28.reuse, 0x10, RZ ;  /* 0x000000101c197819 */ /* 0x040fe400000006ff */
[----:B------:R-:W-:Y:S01]  /*0970*/  PRMT R28, R28, 0x7632, R28 ;  /* 0x000076321c1c7816 */ /* 0x000fe2000000001c */
[----:B------:R-:W-:Y:S01]  /*0980*/  FFMA.FTZ R23, R84, R17, R21 ;  /* 0x0000001154177223 */ /* 0x000fe20000010015 */
[----:B------:R-:W-:Y:S01]  /*0990*/  SHF.L.U32 R17, R18, 0x10, RZ ;  /* 0x0000001012117819 */ /* 0x000fe200000006ff */
[----:B------:R-:W-:Y:S02]  /*09a0*/  FFMA.FTZ R95, R0, R25, RZ ;  /* 0x00000019005f7223 */ /* 0x000fe400000100ff */
[----:B------:R-:W-:-:S02]  /*09b0*/  IMAD.U32 R93, R28, 0x10000, RZ ;  /* 0x000100001c5d7824 */ /* 0x000fc400078e00ff */
[----:B------:R-:W-:Y:S01]  /*09c0*/  FFMA.FTZ R91, R85, R16, R20 ;  /* 0x00000010555b7223 */ /* 0x000fe20000010014 */
[C---:B------:R-:W-:Y:S01]  /*09d0*/  PRMT R24, R19.reuse, 0x7632, R24 ;  /* 0x0000763213187816 */ /* 0x040fe20000000018 */
[----:B------:R-:W-:Y:S01]  /*09e0*/  FFMA.FTZ R23, R82, R17, R23 ;  /* 0x0000001152177223 */ /* 0x000fe20000010017 */
[----:B------:R-:W-:Y:S01]  /*09f0*/  SHF.L.U32 R21, R19, 0x10, RZ ;  /* 0x0000001013157819 */ /* 0x000fe200000006ff */
[----:B------:R-:W-:Y:S01]  /*0a00*/  FFMA.FTZ R80, R80, R93, R95 ;  /* 0x0000005d50507223 */ /* 0x000fe2000001005f */
[C---:B------:R-:W-:Y:S01]  /*0a10*/  SHF.L.U32 R20, R29.reuse, 0x10, RZ ;  /* 0x000000101d147819 */ /* 0x040fe200000006ff */
[----:B------:R-:W5:Y:S01]  /*0a20*/  LDG.E.128 R16, desc[UR6][R2.64+0x12800] ;  /* 0x0128000602107981 */ /* 0x000f62000c1e1d00 */
[----:B------:R-:W-:-:S03]  /*0a30*/  PRMT R0, R29, 0x7632, R0 ;  /* 0x000076321d007816 */ /* 0x000fc60000000000 */
[----:B------:R-:W-:Y:S01]  /*0a40*/  FFMA.FTZ R20, R81, R20, R80 ;  /* 0x0000001451147223 */ /* 0x000fe20000010050 */
[----:B------:R-:W-:Y:S01]  /*0a50*/  SHF.L.U32 R0, R0, 0x10, RZ ;  /* 0x0000001000007819 */ /* 0x000fe200000006ff */
[----:B------:R-:W-:-:S04]  /*0a60*/  FFMA.FTZ R28, R86, R21, R23 ;  /* 0x00000015561c7223 */ /* 0x000fc80000010017 */
[----:B------:R-:W-:Y:S02]  /*0a70*/  FFMA.FTZ R93, R85, R0, R20 ;  /* 0x00000000555d7223 */ /* 0x000fe40000010014 */
[----:B------:R-:W5:Y:S01]  /*0a80*/  LDG.E.128 R20, desc[UR6][R2.64+0x16000] ;  /* 0x0160000602147981 */ /* 0x000f62000c1e1d00 */
[C---:B------:R-:W-:Y:S02]  /*0a90*/  SHF.L.U32 R25, R26.reuse, 0x10, RZ ;  /* 0x000000101a197819 */ /* 0x040fe400000006ff */
[----:B------:R-:W-:Y:S01]  /*0aa0*/  PRMT R26, R26, 0x7632, R26 ;  /* 0x000076321a1a7816 */ /* 0x000fe2000000001a */
[C---:B------:R-:W-:Y:S01]  /*0ab0*/  IMAD.U32 R81, R30.reuse, 0x10000, RZ ;  /* 0x000100001e517824 */ /* 0x040fe200078e00ff */
[----:B------:R-:W-:Y:S01]  /*0ac0*/  PRMT R29, R30, 0x7632, R29 ;  /* 0x000076321e1d7816 */ /* 0x000fe2000000001d */
[----:B------:R-:W-:Y:S01]  /*0ad0*/  FFMA.FTZ R91, R84, R25, R91 ;  /* 0x00000019545b7223 */ /* 0x000fe2000001005b */
[----:B------:R-:W-:Y:S01]  /*0ae0*/  SHF.L.U32 R25, R26, 0x10, RZ ;  /* 0x000000101a197819 */ /* 0x000fe200000006ff */
[----:B------:R-:W-:Y:S01]  /*0af0*/  FFMA.FTZ R84, R84, R81, R93 ;  /* 0x0000005154547223 */ /* 0x000fe2000001005d */
[----:B------:R-:W-:-:S02]  /*0b00*/  SHF.L.U32 R85, R29, 0x10, RZ ;  /* 0x000000101d557819 */ /* 0x000fc400000006ff */
[----:B------:R-:W-:Y:S01]  /*0b10*/  SHF.L.U32 R29, R27, 0x10, RZ ;  /* 0x000000101b1d7819 */ /* 0x000fe200000006ff */
[C---:B------:R-:W-:Y:S01]  /*0b20*/  FFMA.FTZ R25, R82.reuse, R25, R91 ;  /* 0x0000001952197223 */ /* 0x040fe2000001005b */
[C---:B------:R-:W-:Y:S01]  /*0b30*/  IMAD.U32 R81, R31.reuse, 0x10000, RZ ;  /* 0x000100001f517824 */ /* 0x040fe200078e00ff */
[----:B------:R-:W-:Y:S01]  /*0b40*/  PRMT R31, R31, 0x7632, R31 ;  /* 0x000076321f1f7816 */ /* 0x000fe2000000001f */
[----:B------:R-:W-:Y:S01]  /*0b50*/  FFMA.FTZ R84, R82, R85, R84 ;  /* 0x0000005552547223 */ /* 0x000fe20000010054 */
[----:B------:R-:W-:Y:S01]  /*0b60*/  PRMT R27, R27, 0x7632, R27 ;  /* 0x000076321b1b7816 */ /* 0x000fe2000000001b */
[----:B------:R-:W-:Y:S01]  /*0b70*/  FFMA.FTZ R25, R86, R29, R25 ;  /* 0x0000001d56197223 */ /* 0x000fe20000010019 */
[C---:B------:R-:W-:Y:S02]  /*0b80*/  PRMT R29, R8.reuse, 0x7632, R29 ;  /* 0x00007632081d7816 */ /* 0x040fe4000000001d */
        /* <DEDUP_REMOVED lines=9> */
[----:B------:R-:W-:Y:S01]  /*0c20*/  SHF.L.U32 R80, R80, 0x10, RZ ;  /* 0x0000001050507819 */ /* 0x000fe200000006ff */
[----:B------:R-:W-:Y:S01]  /*0c30*/  FFMA.FTZ R87, R83, R26, R81 ;  /* 0x0000001a53577223 */ /* 0x000fe20000010051 */
[----:B------:R-:W-:-:S02]  /*0c40*/  IMAD.U32 R81, R9, 0x10000, RZ ;  /* 0x0001000009517824 */ /* 0x000fc400078e00ff */
[C---:B------:R-:W-:Y:S01]  /*0c50*/  FFMA.FTZ R91, R83.reuse, R24, R28 ;  /* 0x00000018535b7223 */ /* 0x040fe2000001001c */
[----:B------:R-:W-:Y:S01]  /*0c60*/  FFMA.FTZ R85, R83, R8, R25 ;  /* 0x0000000853557223 */ /* 0x000fe20000010019 */
[----:B------:R-:W-:Y:S01]  /*0c70*/  SHF.L.U32 R82, R33, 0x10, RZ ;  /* 0x0000001021527819 */ /* 0x000fe200000006ff */
[----:B------:R-:W-:Y:S01]  /*0c80*/  FFMA.FTZ R83, R80, R29, R27 ;  /* 0x0000001d50537223 */ /* 0x000fe2000001001b */
[----:B------:R-:W-:Y:S01]  /*0c90*/  PRMT R9, R9, 0x7632, R9 ;  /* 0x0000763209097816 */ /* 0x000fe20000000009 */
[----:B------:R-:W5:Y:S01]  /*0ca0*/  LDG.E.128 R24, desc[UR6][R2.64+0x1800] ;  /* 0x0018000602187981 */ /* 0x000f62000c1e1d00 */
[----:B------:R-:W-:Y:S01]  /*0cb0*/  PRMT R84, R33, 0x7632, R84 ;  /* 0x0000763221547816 */ /* 0x000fe20000000054 */
[----:B------:R-:W-:Y:S01]  /*0cc0*/  FFMA.FTZ R33, R82, R81, R83 ;  /* 0x0000005152217223 */ /* 0x000fe20000010053 */
[----:B------:R-:W-:Y:S01]  /*0cd0*/  SHF.L.U32 R9, R9, 0x10, RZ ;  /* 0x0000001009097819 */ /* 0x000fe200000006ff */
[----:B------:R-:W5:Y:S01]  /*0ce0*/  LDG.E.128 R28, desc[UR6][R44.64+0x1800] ;  /* 0x001800062c1c7981 */ /* 0x000f62000c1e1d00 */
[----:B------:R-:W-:-:S02]  /*0cf0*/  SHF.L.U32 R84, R84, 0x10, RZ ;  /* 0x0000001054547819 */ /* 0x000fc400000006ff */
[----:B------:R-:W-:Y:S01]  /*0d00*/  PRMT R8, R10, 0x7632, R8 ;  /* 0x000076320a087816 */ /* 0x000fe20000000008 */
[C---:B------:R-:W-:Y:S01]  /*0d10*/  IMAD.U32 R83, R34.reuse, 0x10000, RZ ;  /* 0x0001000022537824 */ /* 0x040fe200078e00ff */
        /* <DEDUP_REMOVED lines=11> */
[C---:B------:R-:W-:Y:S02]  /*0dd0*/  IMAD.U32 R9, R49.reuse, 0x10000, RZ ;  /* 0x0001000031097824 */ /* 0x040fe400078e00ff */
[----:B------:R-:W-:Y:S01]  /*0de0*/  FFMA.FTZ R95, R80, R95, R97 ;  /* 0x0000005f505f7223 */ /* 0x000fe20000010061 */
[----:B------:R-:W-:Y:S02]  /*0df0*/  PRMT R49, R49, 0x7632, R49 ;  /* 0x0000763231317816 */ /* 0x000fe40000000031 */
[C---:B------:R-:W-:Y:S01]  /*0e00*/  PRMT R92, R35.reuse, 0x7632, R92 ;  /* 0x00007632235c7816 */ /* 0x040fe2000000005c */
[----:B------:R-:W-:Y:S01]  /*0e10*/  FFMA.FTZ R97, R82, R9, R95 ;  /* 0x0000000952617223 */ /* 0x000fe2000001005f */
[----:B------:R-:W-:Y:S02]  /*0e20*/  SHF.L.U32 R81, R35, 0x10, RZ ;  /* 0x0000001023517819 */ /* 0x000fe400000006ff */
[C---:B------:R-:W-:Y:S01]  /*0e30*/  SHF.L.U32 R8, R11.reuse, 0x10, RZ ;  /* 0x000000100b087819 */ /* 0x040fe200000006ff */
[----:B------:R-:W5:Y:S01]  /*0e40*/  LDG.E.128 R32, desc[UR6][R2.64+0x5000] ;  /* 0x0050000602207981 */ /* 0x000f62000c1e1d00 */
[----:B------:R-:W-:-:S02]  /*0e50*/  PRMT R48, R11, 0x7632, R48 ;  /* 0x000076320b307816 */ /* 0x000fc40000000030 */
[----:B------:R-:W-:Y:S02]  /*0e60*/  SHF.L.U32 R95, R49, 0x10, RZ ;  /* 0x00000010315f7819 */ /* 0x000fe400000006ff */
[C---:B------:R-:W-:Y:S01]  /*0e70*/  SHF.L.U32 R96, R60.reuse, 0x10, RZ ;  /* 0x000000103c607819 */ /* 0x040fe200000006ff */
        /* <DEDUP_REMOVED lines=10> */
[--C-:B------:R-:W-:Y:S01]  /*0f20*/  FFMA.FTZ R93, R83, R48, R60.reuse ;  /* 0x00000030535d7223 */ /* 0x100fe2000001003c */
[C---:B------:R-:W-:Y:S01]  /*0f30*/  PRMT R60, R61.reuse, 0x7632, R60 ;  /* 0x000076323d3c7816 */ /* 0x040fe2000000003c */
[----:B------:R-:W5:Y:S01]  /*0f40*/  LDG.E.128 R8, desc[UR6][R2.64+0x8800] ;  /* 0x0088000602087981 */ /* 0x000f62000c1e1d00 */
        /* <DEDUP_REMOVED lines=8> */
[C---:B------:R-:W-:Y:S02]  /*0fd0*/  PRMT R49, R52.reuse, 0x7632, R49 ;  /* 0x0000763234317816 */ /* 0x040fe40000000031 */
[----:B------:R-:W-:Y:S01]  /*0fe0*/  SHF.L.U32 R93, R52, 0x10, RZ ;  /* 0x00000010345d7819 */ /* 0x000fe200000006ff */
[----:B------:R-:W-:Y:S02]  /*0ff0*/  IMAD.U32 R52, R62, 0x10000, RZ ;  /* 0x000100003e347824 */ /* 0x000fe400078e00ff */
[----:B------:R-:W-:Y:S01]  /*1000*/  FFMA.FTZ R92, R84, R51, R61 ;  /* 0x00000033545c7223 */ /* 0x000fe2000001003d */
[----:B------:R-:W-:-:S02]  /*1010*/  PRMT R62, R62, 0x7632, R62 ;  /* 0x000076323e3e7816 */ /* 0x000fc4000000003e */
[----:B------:R-:W-:Y:S01]  /*1020*/  SHF.L.U32 R49, R49, 0x10, RZ ;  /* 0x0000001031317819 */ /* 0x000fe200000006ff */
[----:B------:R-:W-:Y:S01]  /*1030*/  FFMA.FTZ R95, R0, R93, R90 ;  /* 0x0000005d005f7223 */ /* 0x000fe2000001005a */
[----:B------:R-:W-:Y:S01]  /*1040*/  FFMA.FTZ R93, R83, R52, R92 ;  /* 0x00000034535d7223 */ /* 0x000fe2000001005c */
[----:B------:R-:W-:Y:S02]  /*1050*/  SHF.L.U32 R61, R62, 0x10, RZ ;  /* 0x000000103e3d7819 */ /* 0x000fe400000006ff */
[C---:B------:R-:W-:Y:S01]  /*1060*/  PRMT R52, R53.reuse, 0x7632, R52 ;  /* 0x0000763235347816 */ /* 0x040fe20000000034 */
[----:B------:R-:W-:Y:S01]  /*1070*/  FFMA.FTZ R95, R80, R49, R95 ;  /* 0x00000031505f7223 */ /* 0x000fe2000001005f */
[----:B------:R-:W-:Y:S01]  /*1080*/  SHF.L.U32 R53, R53, 0x10, RZ ;  /* 0x0000001035357819 */ /* 0x000fe200000006ff */
[----:B------:R-:W-:Y:S01]  /*1090*/  FFMA.FTZ R51, R81, R50, R60 ;  /* 0x0000003251337223 */ /* 0x000fe2000001003c */
[----:B------:R-:W-:Y:S01]  /*10a0*/  FFMA.FTZ R50, R86, R61, R93 ;  /* 0x0000003d56327223 */ /* 0x000fe2000001005d */
[----:B------:R-:W-:Y:S01]  /*10b0*/  SHF.L.U32 R61, R52, 0x10, RZ ;  /* 0x00000010343d7819 */ /* 0x000fe200000006ff */
[----:B------:R-:W-:-:S02]  /*10c0*/  IMAD.U32 R49, R48, 0x10000, RZ ;  /* 0x0001000030317824 */ /* 0x000fc400078e00ff */
        /* <DEDUP_REMOVED lines=19> */
[----:B------:R-:W-:-:S02]  /*1200*/  IMAD.U32 R57, R57, 0x10000, RZ ;  /* 0x0001000039397824 */ /* 0x000fc400078e00ff */
[----:B------:R-:W-:Y:S01]  /*1210*/  FFMA.FTZ R62, R86, R53, R61 ;  /* 0x00000035563e7223 */ /* 0x000fe2000001003d */
[----:B------:R-:W-:Y:S01]  /*1220*/  SHF.L.U32 R61, R52, 0x10, RZ ;  /* 0x00000010343d7819 */ /* 0x000fe200000006ff */
[----:B------:R-:W-:Y:S01]  /*1230*/  FFMA.FTZ R91, R82, R57, R91 ;  /* 0x00000039525b7223 */ /* 0x000fe2000001005b */
[----:B------:R-:W-:Y:S02]  /*1240*/  PRMT R57, R58, 0x7632, R57 ;  /* 0x000076323a397816 */ /* 0x000fe40000000039 */
[C---:B------:R-:W-:Y:S01]  /*1250*/  PRMT R56, R55.reuse, 0x7632, R56 ;  /* 0x0000763237387816 */ /* 0x040fe20000000038 */
[----:B------:R-:W-:Y:S01]  /*1260*/  FFMA.FTZ R94, R84, R61, R91 ;  /* 0x0000003d545e7223 */ /* 0x000fe2000001005b */
[----:B------:R-:W-:Y:S02]  /*1270*/  SHF.L.U32 R60, R55, 0x10, RZ ;  /* 0x00000010373c7819 */ /* 0x000fe400000006ff */
[----:B------:R-:W-:Y:S01]  /*1280*/  SHF.L.U32 R58, R58, 0x10, RZ ;  /* 0x000000103a3a7819 */ /* 0x000fe200000006ff */
[----:B------:R-:W5:Y:S01]  /*1290*/  LDG.E.128 R52, desc[UR6][R2.64+0xf800] ;  /* 0x00f8000602347981 */ /* 0x000f62000c1e1d00 */
[----:B------:R-:W-:-:S03]  /*12a0*/  SHF.L.U32 R57, R57, 0x10, RZ ;  /* 0x0000001039397819 */ /* 0x000fc600000006ff */
[----:B------:R-:W-:Y:S01]  /*12b0*/  FFMA.FTZ R61, R83, R58, R94 ;  /* 0x0000003a533d7223 */ /* 0x000fe2000001005e */
[----:B------:R-:W-:Y:S01]  /*12c0*/  FFMA.FTZ R91, R81, R60, R62 ;  /* 0x0000003c515b7223 */ /* 0x000fe2000001003e */
[C---:B------:R-:W-:Y:S01]  /*12d0*/  PRMT R63, R64.reuse, 0x7632, R63 ;  /* 0x00007632403f7816 */ /* 0x040fe2000000003f */
[----:B------:R-:W-:Y:S02]  /*12e0*/  IMAD.U32 R64, R64, 0x10000, RZ ;  /* 0x0001000040407824 */ /* 0x000fe400078e00ff */
[--C-:B------:R-:W-:Y:S01]  /*12f0*/  FFMA.FTZ R60, R86, R57, R61.reuse ;  /* 0x00000039563c7223 */ /* 0x100fe2000001003d */
[C---:B------:R-:W-:Y:S02]  /*1300*/  PRMT R61, R68.reuse, 0x7632, R61 ;  /* 0x00007632443d7816 */ /* 0x040fe4000000003d */
[----:B------:R-:W-:Y:S01]  /*1310*/  SHF.L.U32 R68, R68, 0x10, RZ ;  /* 0x0000001044447819 */ /* 0x000fe200000006ff */
[----:B------:R-:W-:Y:S01]  /*1320*/  IMAD.U32 R58, R59, 0x10000, RZ ;  /* 0x000100003b3a7824 */ /* 0x000fe200078e00ff */
[----:B------:R-:W-:Y:S01]  /*1330*/  SHF.L.U32 R63, R63, 0x10, RZ ;  /* 0x000000103f3f7819 */ /* 0x000fe200000006ff */
[C---:B------:R-:W-:Y:S01]  /*1340*/  FFMA.FTZ R85, R0.reuse, R64, R85 ;  /* 0x0000004000557223 */ /* 0x040fe20000010055 */
[----:B------:R-:W-:Y:S01]  /*1350*/  SHF.L.U32 R61, R61, 0x10, RZ ;  /* 0x000000103d3d7819 */ /* 0x000fe200000006ff */
[----:B------:R-:W-:Y:S01]  /*1360*/  FFMA.FTZ R87, R0, R68, R87 ;  /* 0x0000004400577223 */ /* 0x000fe20000010057 */
[----:B------:R-:W-:Y:S01]  /*1370*/  SHF.L.U32 R57, R65, 0x10, RZ ;  /* 0x0000001041397819 */ /* 0x000fe200000006ff */
[----:B------:R-:W-:Y:S01]  /*1380*/  FFMA.FTZ R0, R81, R58, R60 ;  /* 0x0000003a51007223 */ /* 0x000fe2000001003c */
[C---:B------:R-:W-:Y:S01]  /*1390*/  FFMA.FTZ R63, R80.reuse, R63, R85 ;  /* 0x0000003f503f7223 */ /* 0x040fe20000010055 */
[C---:B------:R-:W-:Y:S01]  /*13a0*/  PRMT R58, R69.reuse, 0x7632, R58 ;  /* 0x00007632453a7816 */ /* 0x040fe2000000003a */
[----:B------:R-:W-:Y:S01]  /*13b0*/  FFMA.FTZ R93, R80, R61, R87 ;  /* 0x0000003d505d7223 */ /* 0x000fe20000010057 */
[----:B------:R-:W-:-:S02]  /*13c0*/  SHF.L.U32 R69, R69, 0x10, RZ ;  /* 0x0000001045457819 */ /* 0x000fc400000006ff */
[----:B------:R-:W-:Y:S01]  /*13d0*/  PRMT R59, R59, 0x7632, R59 ;  /* 0x000076323b3b7816 */ /* 0x000fe2000000003b */
[----:B------:R-:W-:Y:S01]  /*13e0*/  FFMA.FTZ R85, R82, R57, R63 ;  /* 0x0000003952557223 */ /* 0x000fe2000001003f */
[----:B------:R-:W-:Y:S01]  /*13f0*/  IMAD.U32 R57, R56, 0x10000, RZ ;  /* 0x0001000038397824 */ /* 0x000fe200078e00ff */
[----:B------:R-:W5:Y:S01]  /*1400*/  LDG.E.128 R60, desc[UR6][R2.64+0x13000] ;  /* 0x01300006023c7981 */ /* 0x000f62000c1e1d00 */
[----:B------:R-:W-:Y:S01]  /*1410*/  SHF.L.U32 R59, R59, 0x10, RZ ;  /* 0x000000103b3b7819 */ /* 0x000fe200000006ff */
[----:B------:R-:W-:Y:S01]  /*1420*/  FFMA.FTZ R56, R82, R69, R93 ;  /* 0x0000004552387223 */ /* 0x000fe2000001005d */
[----:B------:R-:W-:Y:S01]  /*1430*/  SHF.L.U32 R87, R58, 0x10, RZ ;  /* 0x000000103a577819 */ /* 0x000fe200000006ff */
[C---:B------:R-:W-:Y:S02]  /*1440*/  FFMA.FTZ R82, R88.reuse, R57, R91 ;  /* 0x0000003958527223 */ /* 0x040fe4000001005b */
[----:B------:R-:W-:Y:S02]  /*1450*/  FFMA.FTZ R0, R88, R59, R0 ;  /* 0x0000003b58007223 */ /* 0x000fe40000010000 */
[----:B------:R-:W-:-:S02]  /*1460*/  FFMA.FTZ R87, R84, R87, R56 ;  /* 0x0000005754577223 */ /* 0x000fc40000010038 */
[----:B------:R-:W5:Y:S01]  /*1470*/  LDG.E.128 R56, desc[UR6][R2.64+0x16800] ;  /* 0x0168000602387981 */ /* 0x000f62000c1e1d00 */
[----:B------:R-:W-:-:S04]  /*1480*/  PRMT R65, R65, 0x7632, R65 ;  /* 0x0000763241417816 */ /* 0x000fc80000000041 */
[----:B------:R-:W-:Y:S01]  /*1490*/  SHF.L.U32 R65, R65, 0x10, RZ ;  /* 0x0000001041417819 */ /* 0x000fe200000006ff */
[----:B------:R-:W-:-:S04]  /*14a0*/  IMAD.U32 R64, R66, 0x10000, RZ ;  /* 0x0001000042407824 */ /* 0x000fc800078e00ff */
[----:B------:R-:W-:Y:S01]  /*14b0*/  FFMA.FTZ R80, R84, R65, R85 ;  /* 0x0000004154507223 */ /* 0x000fe20000010055 */
[----:B------:R-:W-:Y:S02]  /*14c0*/  SHF.L.U32 R84, R70, 0x10, RZ ;  /* 0x0000001046547819 */ /* 0x000fe400000006ff */
[----:B------:R-:W-:Y:S02]  /*14d0*/  PRMT R66, R66, 0x7632, R66 ;  /* 0x0000763242427816 */ /* 0x000fe40000000042 */
[----:B------:R-:W-:Y:S01]  /*14e0*/  PRMT R68, R67, 0x7632, R68 ;  /* 0x0000763243447816 */ /* 0x000fe20000000044 */
[----:B------:R-:W-:Y:S01]  /*14f0*/  FFMA.FTZ R84, R83, R84, R87 ;  /* 0x0000005453547223 */ /* 0x000fe20000010057 */
[----:B------:R-:W-:Y:S01]  /*1500*/  SHF.L.U32 R94, R67, 0x10, RZ ;  /* 0x00000010435e7819 */ /* 0x000fe200000006ff */
[----:B------:R-:W-:Y:S01]  /*1510*/  FFMA.FTZ R67, R83, R64, R80 ;  /* 0x0000004053437223 */ /* 0x000fe20000010050 */
[----:B------:R-:W-:Y:S02]  /*1520*/  PRMT R70, R70, 0x7632, R70 ;  /* 0x0000763246467816 */ /* 0x000fe40000000046 */
[----:B------:R-:W-:-:S02]  /*1530*/  PRMT R85, R76, 0x7632, R85 ;  /* 0x000076324c557816 */ /* 0x000fc40000000055 */
        /* <DEDUP_REMOVED lines=17> */
[----:B--2---:R-:W-:Y:S01]  /*1650*/  PRMT R87, R36, 0x7632, R87 ;  /* 0x0000763224577816 */ /* 0x004fe20000000057 */
[----:B------:R-:W-:Y:S01]  /*1660*/  FFMA.FTZ R94, R84, R65, R89 ;  /* 0x00000041545e7223 */ /* 0x000fe20000010059 */
[----:B------:R-:W-:Y:S01]  /*1670*/  PRMT R86, R77, 0x7632, R86 ;  /* 0x000076324d567816 */ /* 0x000fe20000000056 */
[----:B------:R-:W-:Y:S01]  /*1680*/  IMAD.U32 R36, R36, 0x10000, RZ ;  /* 0x0001000024247824 */ /* 0x000fe200078e00ff */
[----:B------:R-:W2:Y:S01]  /*1690*/  LDG.E.128 R64, desc[UR6][R2.64+0x2000] ;  /* 0x0020000602407981 */ /* 0x000ea2000c1e1d00 */
[----:B------:R-:W-:Y:S02]  /*16a0*/  SHF.L.U32 R77, R68, 0x10, RZ ;  /* 0x00000010444d7819 */ /* 0x000fe400000006ff */
[----:B------:R-:W-:Y:S01]  /*16b0*/  PRMT R81, R73, 0x7632, R81 ;  /* 0x0000763249517816 */ /* 0x000fe20000000051 */
[----:B------:R-:W2:Y:S01]  /*16c0*/  LDG.E.128 R68, desc[UR6][R44.64+0x2000] ;  /* 0x002000062c447981 */ /* 0x000ea2000c1e1d00 */
[----:B------:R-:W-:Y:S01]  /*16d0*/  SHF.L.U32 R73, R72, 0x10, RZ ;  /* 0x0000001048497819 */ /* 0x000fe200000006ff */
[----:B------:R-:W-:Y:S01]  /*16e0*/  FFMA.FTZ R89, R83, R36, R92 ;  /* 0x0000002453597223 */ /* 0x000fe2000001005c */
[----:B------:R-:W-:Y:S01]  /*16f0*/  SHF.L.U32 R87, R87, 0x10, RZ ;  /* 0x0000001057577819 */ /* 0x000fe200000006ff */
[----:B------:R-:W-:-:S02]  /*1700*/  FFMA.FTZ R92, R88, R77, R85 ;  /* 0x0000004d585c7223 */ /* 0x000fc40000010055 */
[----:B------:R-:W-:Y:S01]  /*1710*/  FFMA.FTZ R88, R88, R73, R76 ;  /* 0x0000004958587223 */ /* 0x000fe2000001004c */
[----:B------:R-:W-:Y:S02]  /*1720*/  IMAD.U32 R73, R37, 0x10000, RZ ;  /* 0x0001000025497824 */ /* 0x000fe400078e00ff */
[----:B------:R-:W-:Y:S01]  /*1730*/  FFMA.FTZ R89, R80, R87, R89 ;  /* 0x0000005750597223 */ /* 0x000fe20000010059 */
[----:B------:R-:W-:Y:S01]  /*1740*/  SHF.L.U32 R86, R86, 0x10, RZ ;  /* 0x0000001056567819 */ /* 0x000fe200000006ff */
[----:B------:R-:W-:Y:S01]  /*1750*/  IMAD.U32 R81, R81, 0x10000, RZ ;  /* 0x0001000051517824 */ /* 0x000fe200078e00ff */
[----:B------:R-:W-:Y:S01]  /*1760*/  PRMT R37, R37, 0x7632, R37 ;  /* 0x0000763225257816 */ /* 0x000fe20000000025 */
[--C-:B------:R-:W-:Y:S01]  /*1770*/  FFMA.FTZ R96, R84, R73, R89.reuse ;  /* 0x0000004954607223 */ /* 0x100fe20000010059 */
[----:B---3--:R-:W-:Y:S01]  /*1780*/  PRMT R89, R40, 0x7632, R89 ;  /* 0x0000763228597816 */ /* 0x008fe20000000059 */
[----:B------:R-:W-:Y:S01]  /*1790*/  FFMA.FTZ R94, R81, R86, R94 ;  /* 0x00000056515e7223 */ /* 0x000fe2000001005e */
[----:B------:R-:W-:-:S02]  /*17a0*/  SHF.L.U32 R72, R78, 0x10, RZ ;  /* 0x000000104e487819 */ /* 0x000fc400000006ff */
[----:B------:R-:W-:Y:S02]  /*17b0*/  SHF.L.U32 R85, R74, 0x10, RZ ;  /* 0x000000104a557819 */ /* 0x000fe400000006ff */
[----:B------:R-:W-:Y:S01]  /*17c0*/  SHF.L.U32 R40, R40, 0x10, RZ ;  /* 0x0000001028287819 */ /* 0x000fe200000006ff */
[----:B------:R-:W-:Y:S01]  /*17d0*/  IMAD.U32 R76, R37, 0x10000, RZ ;  /* 0x00010000254c7824 */ /* 0x000fe200078e00ff */
[----:B------:R-:W-:Y:S01]  /*17e0*/  SHF.L.U32 R89, R89, 0x10, RZ ;  /* 0x0000001059597819 */ /* 0x000fe200000006ff */
[----:B------:R-:W-:Y:S01]  /*17f0*/  FFMA.FTZ R94, R85, R72, R94 ;  /* 0x00000048555e7223 */ /* 0x000fe2000001005e */
[----:B------:R-:W-:Y:S01]  /*1800*/  PRMT R87, R74, 0x7632, R87 ;  /* 0x000076324a577816 */ /* 0x000fe20000000057 */
[----:B------:R-:W-:Y:S01]  /*1810*/  FFMA.FTZ R93, R83, R40, R90 ;  /* 0x00000028535d7223 */ /* 0x000fe2000001005a */
[C---:B------:R-:W-:Y:S02]  /*1820*/  PRMT R36, R75.reuse, 0x7632, R36 ;  /* 0x000076324b247816 */ /* 0x040fe40000000024 */
[----:B------:R-:W-:Y:S01]  /*1830*/  SHF.L.U32 R86, R75, 0x10, RZ ;  /* 0x000000104b567819 */ /* 0x000fe200000006ff */
[----:B------:R-:W-:Y:S01]  /*1840*/  FFMA.FTZ R76, R81, R76, R96 ;  /* 0x0000004c514c7223 */ /* 0x000fe20000010060 */
[----:B------:R-:W3:Y:S01]  /*1850*/  LDG.E.128 R72, desc[UR6][R2.64+0x5800] ;  /* 0x0058000602487981 */ /* 0x000ee2000c1e1d00 */
[----:B------:R-:W-:Y:S01]  /*1860*/  IMAD.U32 R40, R38, 0x10000, RZ ;  /* 0x0001000026287824 */ /* 0x000fe200078e00ff */
[----:B------:R-:W-:Y:S01]  /*1870*/  PRMT R78, R78, 0x7632, R78 ;  /* 0x000076324e4e7816 */ /* 0x000fe2000000004e */
[----:B------:R-:W-:Y:S01]  /*1880*/  FFMA.FTZ R89, R80, R89, R93 ;  /* 0x0000005950597223 */ /* 0x000fe2000001005d */
[----:B------:R-:W-:-:S02]  /*1890*/  PRMT R38, R41, 0x7632, R38 ;  /* 0x0000763229267816 */ /* 0x000fc40000000026 */
[----:B------:R-:W-:Y:S01]  /*18a0*/  SHF.L.U32 R91, R41, 0x10, RZ ;  /* 0x00000010295b7819 */ /* 0x000fe200000006ff */
[----:B------:R-:W-:Y:S01]  /*18b0*/  FFMA.FTZ R90, R85, R40, R76 ;  /* 0x00000028555a7223 */ /* 0x000fe2000001004c */
[----:B------:R-:W-:Y:S02]  /*18c0*/  SHF.L.U32 R78, R78, 0x10, RZ ;  /* 0x000000104e4e7819 */ /* 0x000fe400000006ff */
[----:B------:R-:W-:Y:S01]  /*18d0*/  SHF.L.U32 R87, R87, 0x10, RZ ;  /* 0x0000001057577819 */ /* 0x000fe200000006ff */
[--C-:B------:R-:W-:Y:S01]  /*18e0*/  FFMA.FTZ R76, R84, R91, R89.reuse ;  /* 0x0000005b544c7223 */ /* 0x100fe20000010059 */
[C---:B------:R-:W-:Y:S02]  /*18f0*/  SHF.L.U32 R40, R38.reuse, 0x10, RZ ;  /* 0x0000001026287819 */ /* 0x040fe400000006ff */
[----:B------:R-:W-:Y:S02]  /*1900*/  PRMT R38, R38, 0x7632, R38 ;  /* 0x0000763226267816 */ /* 0x000fe40000000026 */
[C---:B------:R-:W-:Y:S01]  /*1910*/  PRMT R89, R42.reuse, 0x7632, R89 ;  /* 0x000076322a597816 */ /* 0x040fe20000000059 */
[----:B------:R-:W-:Y:S01]  /*1920*/  FFMA.FTZ R77, R87, R78, R94 ;  /* 0x0000004e574d7223 */ /* 0x000fe2000001005e */
[----:B------:R-:W-:Y:S01]  /*1930*/  PRMT R37, R79, 0x7632, R37 ;  /* 0x000076324f257816 */ /* 0x000fe20000000025 */
[----:B------:R-:W-:Y:S01]  /*1940*/  FFMA.FTZ R40, R81, R40, R76 ;  /* 0x0000002851287223 */ /* 0x000fe2000001004c */
[----:B------:R-:W-:-:S02]  /*1950*/  SHF.L.U32 R42, R42, 0x10, RZ ;  /* 0x000000102a2a7819 */ /* 0x000fc400000006ff */
[----:B------:R-:W-:Y:S01]  /*1960*/  SHF.L.U32 R79, R79, 0x10, RZ ;  /* 0x000000104f4f7819 */ /* 0x000fe200000006ff */
[----:B------:R-:W-:Y:S01]  /*1970*/  IMAD.U32 R38, R38, 0x10000, RZ ;  /* 0x0001000026267824 */ /* 0x000fe200078e00ff */
[----:B------:R-:W-:Y:S01]  /*1980*/  SHF.L.U32 R94, R89, 0x10, RZ ;  /* 0x00000010595e7819 */ /* 0x000fe200000006ff */
[--C-:B------:R-:W-:Y:S01]  /*1990*/  FFMA.FTZ R91, R85, R42, R40.reuse ;  /* 0x0000002a555b7223 */ /* 0x100fe20000010028 */
[C---:B------:R-:W-:Y:S01]  /*19a0*/  PRMT R40, R39.reuse, 0x7632, R40 ;  /* 0x0000763227287816 */ /* 0x040fe20000000028 */
[----:B------:R-:W-:Y:S01]  /*19b0*/  FFMA.FTZ R41, R86, R79, R77 ;  /* 0x0000004f56297223 */ /* 0x000fe2000001004d */
[----:B------:R-:W-:Y:S01]  /*19c0*/  SHF.L.U32 R39, R39, 0x10, RZ ;  /* 0x0000001027277819 */ /* 0x000fe200000006ff */
[----:B------:R-:W3:Y:S01]  /*19d0*/  LDG.E.128 R76, desc[UR6][R2.64+0x9000] ;  /* 0x00900006024c7981 */ /* 0x000ee2000c1e1d00 */
[C---:B------:R-:W-:Y:S01]  /*19e0*/  FFMA.FTZ R89, R87.reuse, R38, R90 ;  /* 0x0000002657597223 */ /* 0x040fe2000001005a */
[C---:B----4-:R-:W-:Y:S01]  /*19f0*/  IMAD.U32 R38, R12.reuse, 0x10000, RZ ;  /* 0x000100000c267824 */ /* 0x050fe200078e00ff */
[----:B------:R-:W-:Y:S01]  /*1a00*/  PRMT R12, R12, 0x7632, R12 ;  /* 0x000076320c0c7816 */ /* 0x000fe2000000000c */
[----:B------:R-:W-:Y:S01]  /*1a10*/  FFMA.FTZ R94, R87, R94, R91 ;  /* 0x0000005e575e7223 */ /* 0x000fe2000001005b */
[----:B------:R-:W-:Y:S01]  /*1a20*/  SHF.L.U32 R91, R43, 0x10, RZ ;  /* 0x000000102b5b7819 */ /* 0x000fe200000006ff */
[----:B------:R-:W-:Y:S01]  /*1a30*/  FFMA.FTZ R90, R86, R39, R89 ;  /* 0x00000027565a7223 */ /* 0x000fe20000010059 */
[----:B------:R-:W-:Y:S01]  /*1a40*/  SHF.L.U32 R89, R12, 0x10, RZ ;  /* 0x000000100c597819 */ /* 0x000fe200000006ff */
[----:B------:R-:W-:-:S02]  /*1a50*/  FFMA.FTZ R93, R83, R38, R82 ;  /* 0x00000026535d7223 */ /* 0x000fc40000010052 */
        /* <DEDUP_REMOVED lines=8> */
[----:B-----5:R-:W-:Y:S01]  /*1ae0*/  PRMT R91, R4, 0x7632, R91 ;  /* 0x00007632045b7816 */ /* 0x020fe2000000005b */
[C---:B------:R-:W-:Y:S01]  /*1af0*/  FFMA.FTZ R40, R82.reuse, R37, R41 ;  /* 0x0000002552287223 */ /* 0x040fe20000010029 */
[----:B------:R-:W-:Y:S01]  /*1b00*/  FFMA.FTZ R90, R82, R39, R90 ;  /* 0x00000027525a7223 */ /* 0x000fe2000001005a */
[----:B------:R-:W-:Y:S01]  /*1b10*/  IMAD.U32 R93, R4, 0x10000, RZ ;  /* 0x00010000045d7824 */ /* 0x000fe200078e00ff */
[----:B------:R-:W4:Y:S01]  /*1b20*/  LDG.E.128 R36, desc[UR6][R2.64+0xc800] ;  /* 0x00c8000602247981 */ /* 0x000f22000c1e1d00 */
[----:B------:R-:W-:-:S02]  /*1b30*/  SHF.L.U32 R4, R13, 0x10, RZ ;  /* 0x000000100d047819 */ /* 0x000fc400000006ff */
        /* <DEDUP_REMOVED lines=18> */
[----:B------:R-:W5:Y:S01]  /*1c60*/  LDG.E.128 R12, desc[UR6][R2.64+0x10000] ;  /* 0x01000006020c7981 */ /* 0x000f62000c1e1d00 */
[C---:B------:R-:W-:Y:S01]  /*1c70*/  SHF.L.U32 R0, R6.reuse, 0x10, RZ ;  /* 0x0000001006007819 */ /* 0x040fe200000006ff */
[----:B------:R-:W-:Y:S01]  /*1c80*/  FFMA.FTZ R42, R81, R42, R94 ;  /* 0x0000002a512a7223 */ /* 0x000fe2000001005e */
[----:B------:R-:W-:Y:S01]  /*1c90*/  PRMT R6, R6, 0x7632, R6 ;  /* 0x0000763206067816 */ /* 0x000fe20000000006 */
[----:B------:R-:W-:Y:S01]  /*1ca0*/  FFMA.FTZ R5, R86, R43, R5 ;  /* 0x0000002b56057223 */ /* 0x000fe20000010005 */
[----:B------:R-:W-:Y:S02]  /*1cb0*/  IMAD.U32 R41, R41, 0x10000, RZ ;  /* 0x0001000029297824 */ /* 0x000fe400078e00ff */
        /* <DEDUP_REMOVED lines=10> */
[----:B------:R-:W-:Y:S01]  /*1d60*/  SHF.L.U32 R5, R17, 0x10, RZ ;  /* 0x0000001011057819 */ /* 0x000fe200000006ff */
[----:B------:R-:W-:Y:S01]  /*1d70*/  FFMA.FTZ R43, R80, R43, R93 ;  /* 0x0000002b502b7223 */ /* 0x000fe2000001005d */
[----:B------:R-:W-:Y:S02]  /*1d80*/  PRMT R7, R7, 0x7632, R7 ;  /* 0x0000763207077816 */ /* 0x000fe40000000007 */
[----:B------:R-:W-:Y:S01]  /*1d90*/  PRMT R4, R20, 0x7632, R4 ;  /* 0x0000763214047816 */ /* 0x000fe20000000004 */
[----:B------:R-:W-:Y:S01]  /*1da0*/  FFMA.FTZ R16, R84, R5, R43 ;  /* 0x0000000554107223 */ /* 0x000fe2000001002b */
[----:B------:R-:W-:Y:S02]  /*1db0*/  PRMT R0, R17, 0x7632, R0 ;  /* 0x0000763211007816 */ /* 0x000fe40000000000 */
[----:B------:R-:W-:-:S02]  /*1dc0*/  SHF.L.U32 R17, R7, 0x10, RZ ;  /* 0x0000001007117819 */ /* 0x000fc400000006ff */
[----:B------:R-:W-:Y:S02]  /*1dd0*/  SHF.L.U32 R43, R4, 0x10, RZ ;  /* 0x00000010042b7819 */ /* 0x000fe400000006ff */
[----:B------:R-:W5:Y:S01]  /*1de0*/  LDG.E.128 R4, desc[UR6][R2.64+0x13800] ;  /* 0x0138000602047981 */ /* 0x000f62000c1e1d00 */
[----:B------:R-:W-:Y:S01]  /*1df0*/  SHF.L.U32 R20, R20, 0x10, RZ ;  /* 0x0000001014147819 */ /* 0x000fe200000006ff */
[----:B------:R-:W-:-:S04]  /*1e00*/  IMAD.U32 R0, R0, 0x10000, RZ ;  /* 0x0001000000007824 */ /* 0x000fc800078e00ff */
[----:B------:R-:W-:Y:S01]  /*1e10*/  FFMA.FTZ R93, R83, R20, R88 ;  /* 0x00000014535d7223 */ /* 0x000fe20000010058 */
[----:B------:R-:W-:Y:S01]  /*1e20*/  FFMA.FTZ R83, R82, R17, R41 ;  /* 0x0000001152537223 */ /* 0x000fe20000010029 */
[C---:B------:R-:W-:Y:S02]  /*1e30*/  PRMT R17, R21.reuse, 0x7632, R17 ;  /* 0x0000763215117816 */ /* 0x040fe40000000011 */
[----:B------:R-:W-:Y:S01]  /*1e40*/  SHF.L.U32 R41, R21, 0x10, RZ ;  /* 0x0000001015297819 */ /* 0x000fe200000006ff */
[----:B------:R-:W-:Y:S01]  /*1e50*/  FFMA.FTZ R43, R80, R43, R93 ;  /* 0x0000002b502b7223 */ /* 0x000fe2000001005d */
[----:B------:R-:W-:Y:S01]  /*1e60*/  FFMA.FTZ R16, R81, R0, R16 ;  /* 0x0000000051107223 */ /* 0x000fe20000010010 */
[C---:B------:R-:W-:Y:S02]  /*1e70*/  PRMT R0, R18.reuse, 0x7632, R0 ;  /* 0x0000763212007816 */ /* 0x040fe40000000000 */
[----:B------:R-:W-:Y:S01]  /*1e80*/  SHF.L.U32 R18, R18, 0x10, RZ ;  /* 0x0000001012127819 */ /* 0x000fe200000006ff */
[----:B------:R-:W-:Y:S01]  /*1e90*/  FFMA.FTZ R88, R84, R41, R43 ;  /* 0x0000002954587223 */ /* 0x000fe2000001002b */
[----:B------:R-:W-:-:S02]  /*1ea0*/  SHF.L.U32 R80, R17, 0x10, RZ ;  /* 0x0000001011507819 */ /* 0x000fc400000006ff */
        /* <DEDUP_REMOVED lines=8> */
[----:B------:R-:W-:Y:S01]  /*1f30*/  FFMA.FTZ R80, R85, R84, R80 ;  /* 0x0000005455507223 */ /* 0x000fe20000010050 */
[----:B------:R-:W-:Y:S01]  /*1f40*/  IMAD.U32 R22, R22, 0x10000, RZ ;  /* 0x0001000016167824 */ /* 0x000fe200078e00ff */
[----:B------:R-:W5:Y:S01]  /*1f50*/  LDG.E.128 R16, desc[UR6][R2.64+0x17000] ;  /* 0x0170000602107981 */ /* 0x000f62000c1e1d00 */
[----:B------:R-:W-:-:S02]  /*1f60*/  PRMT R42, R24, 0x7632, R42 ;  /* 0x00007632182a7816 */ /* 0x000fc4000000002a */
[----:B------:R-:W-:Y:S02]  /*1f70*/  SHF.L.U32 R81, R24, 0x10, RZ ;  /* 0x0000001018517819 */ /* 0x000fe400000006ff */
[C---:B------:R-:W-:Y:S02]  /*1f80*/  PRMT R0, R28.reuse, 0x7632, R0 ;  /* 0x000076321c007816 */ /* 0x040fe40000000000 */
[----:B------:R-:W-:Y:S01]  /*1f90*/  SHF.L.U32 R84, R28, 0x10, RZ ;  /* 0x000000101c547819 */ /* 0x000fe200000006ff */
[----:B------:R-:W-:Y:S01]  /*1fa0*/  FFMA.FTZ R22, R87, R22, R80 ;  /* 0x0000001657167223 */ /* 0x000fe20000010050 */
[----:B------:R-:W-:Y:S01]  /*1fb0*/  SHF.L.U32 R80, R0, 0x10, RZ ;  /* 0x0000001000507819 */ /* 0x000fe200000006ff */
[----:B------:R-:W-:Y:S01]  /*1fc0*/  IMAD.U32 R87, R42, 0x10000, RZ ;  /* 0x000100002a577824 */ /* 0x000fe200078e00ff */
[C---:B------:R-:W-:Y:S01]  /*1fd0*/  SHF.L.U32 R43, R23.reuse, 0x10, RZ ;  /* 0x00000010172b7819 */ /* 0x040fe200000006ff */
[----:B------:R-:W-:Y:S01]  /*1fe0*/  FFMA.FTZ R81, R84, R81, R40 ;  /* 0x0000005154517223 */ /* 0x000fe20000010028 */
[----:B------:R-:W-:-:S02]  /*1ff0*/  PRMT R23, R23, 0x7632, R23 ;  /* 0x0000763217177816 */ /* 0x000fc40000000017 */
[----:B------:R-:W-:Y:S01]  /*2000*/  PRMT R28, R32, 0x7632, R28 ;  /* 0x00007632201c7816 */ /* 0x000fe2000000001c */
[----:B------:R-:W-:Y:S01]  /*2010*/  FFMA.FTZ R24, R80, R87, R81 ;  /* 0x0000005750187223 */ /* 0x000fe20000010051 */
[----:B------:R-:W-:Y:S01]  /*2020*/  SHF.L.U32 R95, R32, 0x10, RZ ;  /* 0x00000010205f7819 */ /* 0x000fe200000006ff */
[----:B------:R-:W-:Y:S01]  /*2030*/  FFMA.FTZ R85, R86, R21, R41 ;  /* 0x0000001556557223 */ /* 0x000fe20000010029 */
[----:B------:R-:W-:Y:S01]  /*2040*/  IMAD.U32 R87, R20, 0x10000, RZ ;  /* 0x0001000014577824 */ /* 0x000fe200078e00ff */
[----:B------:R-:W-:Y:S01]  /*2050*/  SHF.L.U32 R93, R23, 0x10, RZ ;  /* 0x00000010175d7819 */ /* 0x000fe200000006ff */
[----:B------:R-:W-:Y:S01]  /*2060*/  FFMA.FTZ R86, R86, R43, R22 ;  /* 0x0000002b56567223 */ /* 0x000fe20000010016 */
[----:B------:R-:W-:Y:S02]  /*2070*/  SHF.L.U32 R0, R25, 0x10, RZ ;  /* 0x0000001019007819 */ /* 0x000fe400000006ff */
[----:B------:R-:W-:Y:S01]  /*2080*/  SHF.L.U32 R81, R29, 0x10, RZ ;  /* 0x000000101d517819 */ /* 0x000fe200000006ff */
[----:B------:R-:W-:Y:S01]  /*2090*/  FFMA.FTZ R95, R84, R95, R90 ;  /* 0x0000005f545f7223 */ /* 0x000fe2000001005a */
[----:B------:R-:W-:Y:S01]  /*20a0*/  SHF.L.U32 R97, R28, 0x10, RZ ;  /* 0x000000101c617819 */ /* 0x000fe200000006ff */
[C---:B------:R-:W-:Y:S01]  /*20b0*/  FFMA.FTZ R87, R82.reuse, R87, R85 ;  /* 0x0000005752577223 */ /* 0x040fe20000010055 */
[----:B------:R-:W-:Y:S01]  /*20c0*/  FFMA.FTZ R85, R82, R93, R86 ;  /* 0x0000005d52557223 */ /* 0x000fe20000010056 */
[----:B------:R-:W-:Y:S01]  /*20d0*/  FFMA.FTZ R93, R81, R0, R24 ;  /* 0x00000000515d7223 */ /* 0x000fe20000010018 */
[----:B------:R-:W-:Y:S01]  /*20e0*/  PRMT R82, R29, 0x7632, R82 ;  /* 0x000076321d527816 */ /* 0x000fe20000000052 */
[----:B------:R-:W-:Y:S01]  /*20f0*/  FFMA.FTZ R28, R80, R97, R95 ;  /* 0x00000061501c7223 */ /* 0x000fe2000001005f */
[----:B------:R-:W-:Y:S01]  /*2100*/  IMAD.U32 R24, R33, 0x10000, RZ ;  /* 0x0001000021187824 */ /* 0x000fe200078e00ff */
[----:B------:R-:W-:Y:S01]  /*2110*/  SHF.L.U32 R29, R8, 0x10, RZ ;  /* 0x00000010081d7819 */ /* 0x000fe200000006ff */
[----:B------:R-:W5:Y:S01]  /*2120*/  LDG.E.128 R20, desc[UR6][R44.64+0x2800] ;  /* 0x002800062c147981 */ /* 0x000f62000c1e1d00 */
[----:B------:R-:W-:-:S02]  /*2130*/  PRMT R8, R30, 0x7632, R8 ;  /* 0x000076321e087816 */ /* 0x000fc40000000008 */
[----:B------:R-:W-:Y:S01]  /*2140*/  PRMT R25, R25, 0x7632, R25 ;  /* 0x0000763219197816 */ /* 0x000fe20000000019 */
[----:B------:R-:W5:Y:S01]  /*2150*/  LDG.E.128 R40, desc[UR6][R2.64+0x2800] ;  /* 0x0028000602287981 */ /* 0x000f62000c1e1d00 */
[----:B------:R-:W-:Y:S01]  /*2160*/  FFMA.FTZ R95, R81, R24, R28 ;  /* 0x00000018515f7223 */ /* 0x000fe2000001001c */
[----:B------:R-:W-:Y:S02]  /*2170*/  PRMT R24, R8, 0x7632, R24 ;  /* 0x0000763208187816 */ /* 0x000fe40000000018 */
[----:B------:R-:W-:Y:S02]  /*2180*/  SHF.L.U32 R25, R25, 0x10, RZ ;  /* 0x0000001019197819 */ /* 0x000fe400000006ff */
[----:B------:R-:W-:Y:S02]  /*2190*/  SHF.L.U32 R82, R82, 0x10, RZ ;  /* 0x0000001052527819 */ /* 0x000fe400000006ff */
[----:B------:R-:W-:Y:S01]  /*21a0*/  PRMT R33, R33, 0x7632, R33 ;  /* 0x0000763221217816 */ /* 0x000fe20000000021 */
[----:B------:R-:W-:Y:S01]  /*21b0*/  FFMA.FTZ R97, R84, R29, R89 ;  /* 0x0000001d54617223 */ /* 0x000fe20000010059 */
[----:B------:R-:W-:-:S02]  /*21c0*/  IMAD.U32 R89, R24, 0x10000, RZ ;  /* 0x0001000018597824 */ /* 0x000fc400078e00ff */
[----:B------:R-:W-:Y:S01]  /*21d0*/  FFMA.FTZ R93, R82, R25, R93 ;  /* 0x00000019525d7223 */ /* 0x000fe2000001005d */
[----:B------:R-:W-:Y:S01]  /*21e0*/  SHF.L.U32 R33, R33, 0x10, RZ ;  /* 0x0000001021217819 */ /* 0x000fe200000006ff */
[----:B------:R-:W-:Y:S01]  /*21f0*/  IMAD.U32 R86, R30, 0x10000, RZ ;  /* 0x000100001e567824 */ /* 0x000fe200078e00ff */
[C---:B------:R-:W-:Y:S02]  /*2200*/  PRMT R28, R26.reuse, 0x7632, R28 ;  /* 0x000076321a1c7816 */ /* 0x040fe4000000001c */
[----:B------:R-:W-:Y:S01]  /*2210*/  SHF.L.U32 R25, R26, 0x10, RZ ;  /* 0x000000101a197819 */ /* 0x000fe200000006ff */
[----:B------:R-:W-:Y:S01]  /*2220*/  FFMA.FTZ R90, R80, R89, R97 ;  /* 0x00000059505a7223 */ /* 0x000fe20000010061 */
[----:B------:R-:W-:Y:S02]  /*2230*/  IMAD.U32 R89, R8, 0x10000, RZ ;  /* 0x0001000008597824 */ /* 0x000fe400078e00ff */
[----:B------:R-:W-:Y:S01]  /*2240*/  FFMA.FTZ R95, R82, R33, R95 ;  /* 0x00000021525f7223 */ /* 0x000fe2000001005f */
[----:B------:R-:W-:Y:S01]  /*2250*/  SHF.L.U32 R28, R28, 0x10, RZ ;  /* 0x000000101c1c7819 */ /* 0x000fe200000006ff */
[----:B------:R-:W-:Y:S01]  /*2260*/  FFMA.FTZ R30, R86, R25, R93 ;  /* 0x00000019561e7223 */ /* 0x000fe2000001005d */
[----:B------:R-:W-:-:S02]  /*2270*/  PRMT R8, R9, 0x7632, R8 ;  /* 0x0000763209087816 */ /* 0x000fc40000000008 */
[C---:B------:R-:W-:Y:S02]  /*2280*/  PRMT R32, R34.reuse, 0x7632, R32 ;  /* 0x0000763222207816 */ /* 0x040fe40000000020 */
[----:B------:R-:W-:Y:S02]  /*2290*/  SHF.L.U32 R33, R34, 0x10, RZ ;  /* 0x0000001022217819 */ /* 0x000fe400000006ff */
[----:B------:R-:W-:Y:S02]  /*22a0*/  SHF.L.U32 R34, R9, 0x10, RZ ;  /* 0x0000001009227819 */ /* 0x000fe400000006ff */
[C---:B------:R-:W-:Y:S02]  /*22b0*/  PRMT R88, R31.reuse, 0x7632, R88 ;  /* 0x000076321f587816 */ /* 0x040fe40000000058 */
        /* <DEDUP_REMOVED lines=9> */
[----:B------:R-:W-:Y:S02]  /*2350*/  IMAD.U32 R31, R8, 0x10000, RZ ;  /* 0x00010000081f7824 */ /* 0x000fe400078e00ff */
[----:B------:R-:W-:Y:S01]  /*2360*/  FFMA.FTZ R93, R82, R93, R97 ;  /* 0x0000005d525d7223 */ /* 0x000fe20000010061 */
[----:B------:R-:W-:-:S02]  /*2370*/  PRMT R10, R10, 0x7632, R10 ;  /* 0x000076320a0a7816 */ /* 0x000fc4000000000a */
[C---:B------:R-:W-:Y:S02]  /*2380*/  PRMT R8, R48.reuse, 0x7632, R8 ;  /* 0x0000763230087816 */ /* 0x040fe40000000008 */
[----:B------:R-:W-:Y:S01]  /*2390*/  SHF.L.U32 R48, R48, 0x10, RZ ;  /* 0x0000001030307819 */ /* 0x000fe200000006ff */
[----:B------:R-:W-:Y:S01]  /*23a0*/  FFMA.FTZ R28, R86, R95, R93 ;  /* 0x0000005f561c7223 */ /* 0x000fe2000001005d */
[----:B------:R-:W-:Y:S02]  /*23b0*/  PRMT R29, R27, 0x7632, R29 ;  /* 0x000076321b1d7816 */ /* 0x000fe4000000001d */
[----:B------:R-:W-:Y:S01]  /*23c0*/  SHF.L.U32 R32, R32, 0x10, RZ ;  /* 0x0000001020207819 */ /* 0x000fe200000006ff */
[----:B------:R-:W5:Y:S01]  /*23d0*/  LDG.E.128 R24, desc[UR6][R2.64+0x6000] ;  /* 0x0060000602187981 */ /* 0x000f62000c1e1d00 */
[----:B------:R-:W-:Y:S01]  /*23e0*/  SHF.L.U32 R10, R10, 0x10, RZ ;  /* 0x000000100a0a7819 */ /* 0x000fe200000006ff */
[----:B------:R-:W-:Y:S01]  /*23f0*/  FFMA.FTZ R91, R84, R48, R91 ;  /* 0x00000030545b7223 */ /* 0x000fe2000001005b */
[----:B------:R-:W-:Y:S01]  /*2400*/  SHF.L.U32 R95, R8, 0x10, RZ ;  /* 0x00000010085f7819 */ /* 0x000fe200000006ff */
[----:B------:R-:W-:Y:S01]  /*2410*/  FFMA.FTZ R32, R89, R32, R33 ;  /* 0x0000002059207223 */ /* 0x000fe20000010021 */
[----:B------:R-:W-:-:S02]  /*2420*/  SHF.L.U32 R29, R29, 0x10, RZ ;  /* 0x000000101d1d7819 */ /* 0x000fc400000006ff */
[----:B------:R-:W-:Y:S01]  /*2430*/  SHF.L.U32 R88, R88, 0x10, RZ ;  /* 0x0000001058587819 */ /* 0x000fe200000006ff */
[----:B------:R-:W-:Y:S02]  /*2440*/  IMAD.U32 R33, R35, 0x10000, RZ ;  /* 0x0001000023217824 */ /* 0x000fe400078e00ff */
[----:B------:R-:W-:Y:S01]  /*2450*/  FFMA.FTZ R93, R89, R10, R28 ;  /* 0x0000000a595d7223 */ /* 0x000fe2000001001c */
[----:B------:R-:W-:Y:S01]  /*2460*/  SHF.L.U32 R8, R49, 0x10, RZ ;  /* 0x0000001031087819 */ /* 0x000fe200000006ff */
[----:B------:R-:W-:Y:S01]  /*2470*/  FFMA.FTZ R10, R80, R95, R91 ;  /* 0x0000005f500a7223 */ /* 0x000fe2000001005b */
[----:B------:R-:W-:Y:S01]  /*2480*/  FFMA.FTZ R92, R88, R29, R9 ;  /* 0x0000001d585c7223 */ /* 0x000fe20000010009 */
[----:B------:R-:W-:Y:S01]  /*2490*/  IMAD.U32 R9, R11, 0x10000, RZ ;  /* 0x000100000b097824 */ /* 0x000fe200078e00ff */
[----:B------:R-:W-:Y:S01]  /*24a0*/  PRMT R49, R49, 0x7632, R49 ;  /* 0x0000763231317816 */ /* 0x000fe20000000031 */
[----:B------:R-:W-:Y:S01]  /*24b0*/  FFMA.FTZ R90, R0, R33, R32 ;  /* 0x00000021005a7223 */ /* 0x000fe20000010020 */
[----:B------:R-:W-:Y:S01]  /*24c0*/  PRMT R11, R11, 0x7632, R11 ;  /* 0x000076320b0b7816 */ /* 0x000fe2000000000b */
[----:B------:R-:W-:Y:S01]  /*24d0*/  FFMA.FTZ R91, R81, R8, R10 ;  /* 0x00000008515b7223 */ /* 0x000fe2000001000a */
[----:B------:R-:W5:Y:S01]  /*24e0*/  LDG.E.128 R32, desc[UR6][R2.64+0x9800] ;  /* 0x0098000602207981 */ /* 0x000f62000c1e1d00 */
[----:B------:R-:W-:-:S02]  /*24f0*/  PRMT R8, R52, 0x7632, R8 ;  /* 0x0000763234087816 */ /* 0x000fc40000000008 */
[----:B------:R-:W-:Y:S02]  /*2500*/  SHF.L.U32 R52, R52, 0x10, RZ ;  /* 0x0000001034347819 */ /* 0x000fe400000006ff */
[----:B------:R-:W-:Y:S01]  /*2510*/  SHF.L.U32 R49, R49, 0x10, RZ ;  /* 0x0000001031317819 */ /* 0x000fe200000006ff */
        /* <DEDUP_REMOVED lines=16> */
[----:B------:R-:W5:Y:S01]  /*2620*/  LDG.E.128 R28, desc[UR6][R2.64+0xd000] ;  /* 0x00d00006021c7981 */ /* 0x000f62000c1e1d00 */
[----:B------:R-:W-:Y:S01]  /*2630*/  PRMT R48, R51, 0x7632, R48 ;  /* 0x0000763233307816 */ /* 0x000fe20000000030 */
[----:B------:R-:W-:Y:S01]  /*2640*/  FFMA.FTZ R49, R89, R50, R8 ;  /* 0x0000003259317223 */ /* 0x000fe20000010008 */
[----:B------:R-:W-:Y:S01]  /*2650*/  SHF.L.U32 R51, R51, 0x10, RZ ;  /* 0x0000001033337819 */ /* 0x000fe200000006ff */
[----:B------:R-:W-:Y:S01]  /*2660*/  FFMA.FTZ R53, R82, R53, R83 ;  /* 0x0000003552357223 */ /* 0x000fe20000010053 */
[C---:B------:R-:W-:Y:S01]  /*2670*/  SHF.L.U32 R93, R54.reuse, 0x10, RZ ;  /* 0x00000010365d7819 */ /* 0x040fe200000006ff */
[----:B------:R-:W5:Y:S01]  /*2680*/  LDG.E.128 R8, desc[UR6][R2.64+0x10800] ;  /* 0x0108000602087981 */ /* 0x000f62000c1e1d00 */
[----:B------:R-:W-:Y:S01]  /*2690*/  PRMT R54, R54, 0x7632, R54 ;  /* 0x0000763236367816 */ /* 0x000fe20000000036 */
[----:B------:R-:W-:Y:S01]  /*26a0*/  FFMA.FTZ R83, R0, R51, R49 ;  /* 0x0000003300537223 */ /* 0x000fe20000010031 */
[----:B------:R-:W-:-:S02]  /*26b0*/  IMAD.U32 R49, R60, 0x10000, RZ ;  /* 0x000100003c317824 */ /* 0x000fc400078e00ff */
[----:B------:R-:W-:Y:S01]  /*26c0*/  FFMA.FTZ R52, R86, R93, R53 ;  /* 0x0000005d56347223 */ /* 0x000fe20000010035 */
[----:B------:R-:W-:Y:S02]  /*26d0*/  SHF.L.U32 R53, R48, 0x10, RZ ;  /* 0x0000001030357819 */ /* 0x000fe400000006ff */
[----:B------:R-:W-:Y:S02]  /*26e0*/  PRMT R60, R60, 0x7632, R60 ;  /* 0x000076323c3c7816 */ /* 0x000fe4000000003c */
[----:B------:R-:W-:Y:S01]  /*26f0*/  SHF.L.U32 R54, R54, 0x10, RZ ;  /* 0x0000001036367819 */ /* 0x000fe200000006ff */
[----:B------:R-:W-:Y:S01]  /*2700*/  FFMA.FTZ R95, R84, R49, R87 ;  /* 0x00000031545f7223 */ /* 0x000fe20000010057 */
[----:B------:R-:W-:Y:S01]  /*2710*/  SHF.L.U32 R93, R60, 0x10, RZ ;  /* 0x000000103c5d7819 */ /* 0x000fe200000006ff */
[----:B------:R-:W-:Y:S01]  /*2720*/  FFMA.FTZ R87, R88, R53, R83 ;  /* 0x0000003558577223 */ /* 0x000fe20000010053 */
[----:B------:R-:W-:Y:S02]  /*2730*/  IMAD.U32 R53, R55, 0x10000, RZ ;  /* 0x0001000037357824 */ /* 0x000fe400078e00ff */
[----:B------:R-:W-:Y:S01]  /*2740*/  FFMA.FTZ R83, R89, R54, R52 ;  /* 0x0000003659537223 */ /* 0x000fe20000010034 */
[----:B------:R-:W-:Y:S01]  /*2750*/  SHF.L.U32 R60, R56, 0x10, RZ ;  /* 0x00000010383c7819 */ /* 0x000fe200000006ff */
[----:B------:R-:W5:Y:S01]  /*2760*/  LDG.E.128 R48, desc[UR6][R2.64+0x14000] ;  /* 0x0140000602307981 */ /* 0x000f62000c1e1d00 */
[----:B------:R-:W-:Y:S01]  /*2770*/  PRMT R56, R55, 0x7632, R56 ;  /* 0x0000763237387816 */ /* 0x000fe20000000038 */
        /* <DEDUP_REMOVED lines=13> */
[----:B------:R-:W-:Y:S01]  /*2850*/  FFMA.FTZ R61, R82, R61, R93 ;  /* 0x0000003d523d7223 */ /* 0x000fe2000001005d */
[----:B------:R-:W-:Y:S01]  /*2860*/  FFMA.FTZ R85, R88, R85, R83 ;  /* 0x0000005558557223 */ /* 0x000fe20000010053 */
[----:B------:R-:W-:Y:S01]  /*2870*/  FFMA.FTZ R93, R81, R56, R80 ;  /* 0x00000038515d7223 */ /* 0x000fe20000010050 */
[----:B------:R-:W-:Y:S01]  /*2880*/  SHF.L.U32 R81, R57, 0x10, RZ ;  /* 0x0000001039517819 */ /* 0x000fe200000006ff */
[C---:B------:R-:W-:Y:S01]  /*2890*/  IMAD.U32 R57, R62.reuse, 0x10000, RZ ;  /* 0x000100003e397824 */ /* 0x040fe200078e00ff */
        /* <DEDUP_REMOVED lines=8> */
[----:B------:R-:W-:Y:S02]  /*2920*/  FFMA.FTZ R83, R86, R83, R82 ;  /* 0x0000005356537223 */ /* 0x000fe40000010052 */
[C---:B------:R-:W-:Y:S02]  /*2930*/  FFMA.FTZ R95, R89.reuse, R62, R56 ;  /* 0x0000003e595f7223 */ /* 0x040fe40000010038 */
[----:B------:R-:W-:Y:S01]  /*2940*/  FFMA.FTZ R56, R89, R60, R83 ;  /* 0x0000003c59387223 */ /* 0x000fe20000010053 */
[----:B--2---:R-:W-:Y:S02]  /*2950*/  SHF.L.U32 R89, R64, 0x10, RZ ;  /* 0x0000001040597819 */ /* 0x004fe400000006ff */
[----:B------:R-:W-:Y:S02]  /*2960*/  SHF.L.U32 R84, R68, 0x10, RZ ;  /* 0x0000001044547819 */ /* 0x000fe400000006ff */
[----:B------:R-:W-:Y:S01]  /*2970*/  PRMT R58, R69, 0x7632, R58 ;  /* 0x00007632453a7816 */ /* 0x000fe2000000003a */
[----:B------:R-:W-:Y:S01]  /*2980*/  IMAD.U32 R57, R63, 0x10000, RZ ;  /* 0x000100003f397824 */ /* 0x000fe200078e00ff */
[----:B------:R-:W-:-:S02]  /*2990*/  PRMT R64, R64, 0x7632, R64 ;  /* 0x0000763240407816 */ /* 0x000fc40000000040 */
[----:B------:R-:W-:Y:S01]  /*29a0*/  PRMT R86, R68, 0x7632, R86 ;  /* 0x0000763244567816 */ /* 0x000fe20000000056 */
[----:B------:R-:W-:Y:S01]  /*29b0*/  FFMA.FTZ R99, R84, R89, R92 ;  /* 0x0000005954637223 */ /* 0x000fe2000001005c */
[----:B------:R-:W-:Y:S01]  /*29c0*/  SHF.L.U32 R97, R64, 0x10, RZ ;  /* 0x0000001040617819 */ /* 0x000fe200000006ff */
[----:B------:R0:W2:Y:S02]  /*29d0*/  LDG.E.128 R80, desc[UR6][R44.64+0x3000] ;  /* 0x003000062c507981 */ /* 0x0000a4000c1e1d00 */
[----:B------:R-:W-:Y:S01]  /*29e0*/  IMAD.U32 R86, R86, 0x10000, RZ ;  /* 0x0001000056567824 */ /* 0x000fe200078e00ff */
[C---:B------:R-:W-:Y:S02]  /*29f0*/  PRMT R64, R65.reuse, 0x7632, R64 ;  /* 0x0000763241407816 */ /* 0x040fe40000000040 */
[----:B------:R-:W-:Y:S01]  /*2a00*/  SHF.L.U32 R68, R65, 0x10, RZ ;  /* 0x0000001041447819 */ /* 0x000fe200000006ff */
[----:B------:R-:W-:Y:S01]  /*2a10*/  FFMA.FTZ R92, R86, R97, R99 ;  /* 0x00000061565c7223 */ /* 0x000fe20000010063 */
[----:B------:R-:W-:-:S02]  /*2a20*/  SHF.L.U32 R89, R69, 0x10, RZ ;  /* 0x0000001045597819 */ /* 0x000fc400000006ff */
[----:B------:R-:W-:Y:S02]  /*2a30*/  PRMT R93, R63, 0x7632, R93 ;  /* 0x000076323f5d7816 */ /* 0x000fe4000000005d */
[----:B------:R-:W2:Y:S01]  /*2a40*/  LDG.E.128 R60, desc[UR6][R2.64+0x3000] ;  /* 0x00300006023c7981 */ /* 0x000ea2000c1e1d00 */
[----:B0-----:R-:W-:Y:S01]  /*2a50*/  SHF.L.U32 R44, R58, 0x10, RZ ;  /* 0x000000103a2c7819 */ /* 0x001fe200000006ff */
[----:B------:R-:W-:Y:S02]  /*2a60*/  IMAD.U32 R69, R64, 0x10000, RZ ;  /* 0x0001000040457824 */ /* 0x000fe400078e00ff */
[----:B------:R-:W-:Y:S01]  /*2a70*/  FFMA.FTZ R97, R89, R68, R92 ;  /* 0x0000004459617223 */ /* 0x000fe2000001005c */
[C---:B------:R-:W-:Y:S02]  /*2a80*/  SHF.L.U32 R65, R59.reuse, 0x10, RZ ;  /* 0x000000103b417819 */ /* 0x040fe400000006ff */
[----:B------:R-:W-:Y:S01]  /*2a90*/  PRMT R45, R59, 0x7632, R45 ;  /* 0x000076323b2d7816 */ /* 0x000fe2000000002d */
[----:B------:R-:W-:Y:S01]  /*2aa0*/  FFMA.FTZ R69, R44, R69, R97 ;  /* 0x000000452c457223 */ /* 0x000fe20000010061 */
[----:B---3--:R-:W-:-:S02]  /*2ab0*/  PRMT R68, R72, 0x7632, R68 ;  /* 0x0000763248447816 */ /* 0x008fc40000000044 */
[----:B------:R-:W-:Y:S01]  /*2ac0*/  SHF.L.U32 R97, R72, 0x10, RZ ;  /* 0x0000001048617819 */ /* 0x000fe200000006ff */
[----:B------:R-:W-:Y:S01]  /*2ad0*/  FFMA.FTZ R64, R0, R65, R56 ;  /* 0x0000004100407223 */ /* 0x000fe20000010038 */
[----:B------:R-:W-:Y:S02]  /*2ae0*/  SHF.L.U32 R45, R45, 0x10, RZ ;  /* 0x000000102d2d7819 */ /* 0x000fe400000006ff */
[----:B------:R-:W-:Y:S01]  /*2af0*/  SHF.L.U32 R99, R68, 0x10, RZ ;  /* 0x0000001044637819 */ /* 0x000fe200000006ff */
[----:B------:R-:W-:Y:S01]  /*2b00*/  FFMA.FTZ R97, R84, R97, R90 ;  /* 0x0000006154617223 */ /* 0x000fe2000001005a */
[----:B------:R-:W-:Y:S01]  /*2b10*/  FFMA.FTZ R95, R0, R57, R95 ;  /* 0x00000039005f7223 */ /* 0x000fe2000001005f */
[----:B------:R-:W-:Y:S01]  /*2b20*/  FFMA.FTZ R45, R88, R45, R64 ;  /* 0x0000002d582d7223 */ /* 0x000fe20000010040 */
[----:B------:R-:W3:Y:S01]  /*2b30*/  LDG.E.128 R56, desc[UR6][R2.64+0x6800] ;  /* 0x0068000602387981 */ /* 0x000ee2000c1e1d00 */
[----:B------:R-:W-:Y:S01]  /*2b40*/  IMAD.U32 R93, R93, 0x10000, RZ ;  /* 0x000100005d5d7824 */ /* 0x000fe200078e00ff */
[----:B------:R-:W-:Y:S01]  /*2b50*/  SHF.L.U32 R0, R70, 0x10, RZ ;  /* 0x0000001046007819 */ /* 0x000fe200000006ff */
[----:B------:R-:W-:Y:S01]  /*2b60*/  FFMA.FTZ R72, R86, R99, R97 ;  /* 0x0000006356487223 */ /* 0x000fe20000010061 */
[----:B------:R-:W-:Y:S01]  /*2b70*/  PRMT R90, R70, 0x7632, R90 ;  /* 0x00007632465a7816 */ /* 0x000fe2000000005a */
[C---:B------:R-:W-:Y:S01]  /*2b80*/  IMAD.U32 R70, R73.reuse, 0x10000, RZ ;  /* 0x0001000049467824 */ /* 0x040fe200078e00ff */
[----:B------:R-:W-:Y:S01]  /*2b90*/  PRMT R64, R73, 0x7632, R64 ;  /* 0x0000763249407816 */ /* 0x000fe20000000040 */
[----:B------:R-:W-:Y:S01]  /*2ba0*/  FFMA.FTZ R93, R88, R93, R95 ;  /* 0x0000005d585d7223 */ /* 0x000fe2000001005f */
        /* <DEDUP_REMOVED lines=11> */
[----:B------:R-:W-:Y:S02]  /*2c60*/  PRMT R74, R74, 0x7632, R74 ;  /* 0x000076324a4a7816 */ /* 0x000fe4000000004a */
[C---:B------:R-:W-:Y:S02]  /*2c70*/  PRMT R68, R71.reuse, 0x7632, R68 ;  /* 0x0000763247447816 */ /* 0x040fe40000000044 */
        /* <DEDUP_REMOVED lines=9> */
[C---:B------:R-:W-:Y:S02]  /*2d10*/  PRMT R72, R77.reuse, 0x7632, R72 ;  /* 0x000076324d487816 */ /* 0x040fe40000000048 */
[----:B------:R-:W-:Y:S01]  /*2d20*/  SHF.L.U32 R92, R77, 0x10, RZ ;  /* 0x000000104d5c7819 */ /* 0x000fe200000006ff */
[----:B------:R-:W-:Y:S01]  /*2d30*/  FFMA.FTZ R71, R88, R65, R71 ;  /* 0x0000004158477223 */ /* 0x000fe20000010047 */
[----:B------:R-:W-:Y:S01]  /*2d40*/  SHF.L.U32 R69, R69, 0x10, RZ ;  /* 0x0000001045457819 */ /* 0x000fe200000006ff */
[----:B------:R-:W3:Y:S01]  /*2d50*/  LDG.E.128 R64, desc[UR6][R2.64+0xa000] ;  /* 0x00a0000602407981 */ /* 0x000ee2000c1e1d00 */
[----:B------:R-:W-:-:S02]  /*2d60*/  IMAD.U32 R76, R68, 0x10000, RZ ;  /* 0x00010000444c7824 */ /* 0x000fc400078e00ff */
[----:B------:R-:W-:Y:S01]  /*2d70*/  FFMA.FTZ R73, R90, R73, R95 ;  /* 0x000000495a497223 */ /* 0x000fe2000001005f */
[----:B------:R-:W-:Y:S01]  /*2d80*/  SHF.L.U32 R95, R72, 0x10, RZ ;  /* 0x00000010485f7819 */ /* 0x000fe200000006ff */
[----:B------:R-:W-:Y:S01]  /*2d90*/  FFMA.FTZ R97, R89, R92, R94 ;  /* 0x0000005c59617223 */ /* 0x000fe2000001005e */
[C---:B------:R-:W-:Y:S01]  /*2da0*/  PRMT R70, R75.reuse, 0x7632, R70 ;  /* 0x000076324b467816 */ /* 0x040fe20000000046 */
        /* <DEDUP_REMOVED lines=11> */
[----:B------:R-:W4:Y:S01]  /*2e60*/  LDG.E.128 R68, desc[UR6][R2.64+0xd800] ;  /* 0x00d8000602447981 */ /* 0x000f22000c1e1d00 */
[----:B------:R-:W-:-:S02]  /*2e70*/  PRMT R78, R78, 0x7632, R78 ;  /* 0x000076324e4e7816 */ /* 0x000fc4000000004e */
[C---:B------:R-:W-:Y:S01]  /*2e80*/  PRMT R36, R37.reuse, 0x7632, R36 ;  /* 0x0000763225247816 */ /* 0x040fe20000000024 */
[----:B------:R-:W-:Y:S01]  /*2e90*/  FFMA.FTZ R91, R76, R91, R73 ;  /* 0x0000005b4c5b7223 */ /* 0x000fe20000010049 */
[----:B------:R-:W-:Y:S01]  /*2ea0*/  SHF.L.U32 R73, R78, 0x10, RZ ;  /* 0x000000104e497819 */ /* 0x000fe200000006ff */
[----:B------:R-:W-:Y:S01]  /*2eb0*/  FFMA.FTZ R74, R86, R75, R87 ;  /* 0x0000004b564a7223 */ /* 0x000fe20000010057 */
[----:B------:R-:W-:Y:S01]  /*2ec0*/  SHF.L.U32 R75, R36, 0x10, RZ ;  /* 0x00000010244b7819 */ /* 0x000fe200000006ff */
[----:B------:R-:W-:Y:S01]  /*2ed0*/  IMAD.U32 R72, R37, 0x10000, RZ ;  /* 0x0001000025487824 */ /* 0x000fe200078e00ff */
[C---:B-----5:R-:W-:Y:S02]  /*2ee0*/  SHF.L.U32 R36, R12.reuse, 0x10, RZ ;  /* 0x000000100c247819 */ /* 0x060fe400000006ff */
[----:B------:R-:W-:Y:S01]  /*2ef0*/  PRMT R12, R12, 0x7632, R12 ;  /* 0x000076320c0c7816 */ /* 0x000fe2000000000c */
[----:B------:R-:W-:Y:S01]  /*2f00*/  FFMA.FTZ R73, R90, R73, R95 ;  /* 0x000000495a497223 */ /* 0x000fe2000001005f */
[----:B------:R-:W-:Y:S01]  /*2f10*/  SHF.L.U32 R37, R79, 0x10, RZ ;  /* 0x000000104f257819 */ /* 0x000fe200000006ff */
[----:B------:R-:W-:Y:S01]  /*2f20*/  FFMA.FTZ R87, R89, R72, R74 ;  /* 0x0000004859577223 */ /* 0x000fe2000001004a */
[----:B------:R-:W-:Y:S01]  /*2f30*/  FFMA.FTZ R97, R84, R36, R85 ;  /* 0x0000002454617223 */ /* 0x000fe20000010055 */
[----:B------:R-:W-:Y:S01]  /*2f40*/  IMAD.U32 R95, R12, 0x10000, RZ ;  /* 0x000100000c5f7824 */ /* 0x000fe200078e00ff */
        /* <DEDUP_REMOVED lines=14> */
[----:B------:R-:W-:Y:S01]  /*3030*/  FFMA.FTZ R97, R89, R38, R78 ;  /* 0x0000002659617223 */ /* 0x000fe2000001004e */
[----:B------:R-:W-:-:S02]  /*3040*/  SHF.L.U32 R87, R14, 0x10, RZ ;  /* 0x000000100e577819 */ /* 0x000fc400000006ff */
[----:B------:R-:W-:Y:S02]  /*3050*/  PRMT R39, R39, 0x7632, R39 ;  /* 0x0000763227277816 */ /* 0x000fe40000000027 */
[----:B------:R-:W-:Y:S01]  /*3060*/  PRMT R14, R14, 0x7632, R14 ;  /* 0x000076320e0e7816 */ /* 0x000fe2000000000e */
[----:B------:R-:W-:Y:S01]  /*3070*/  FFMA.FTZ R95, R44, R95, R97 ;  /* 0x0000005f2c5f7223 */ /* 0x000fe20000010061 */
[----:B------:R-:W-:Y:S01]  /*3080*/  FFMA.FTZ R78, R88, R85, R13 ;  /* 0x00000055584e7223 */ /* 0x000fe2000001000d */
[----:B------:R-:W-:Y:S01]  /*3090*/  SHF.L.U32 R79, R79, 0x10, RZ ;  /* 0x000000104f4f7819 */ /* 0x000fe200000006ff */
[----:B------:R-:W-:Y:S01]  /*30a0*/  IMAD.U32 R39, R39, 0x10000, RZ ;  /* 0x0001000027277824 */ /* 0x000fe200078e00ff */
[----:B------:R-:W-:Y:S02]  /*30b0*/  SHF.L.U32 R13, R14, 0x10, RZ ;  /* 0x000000100e0d7819 */ /* 0x000fe400000006ff */
[C---:B------:R-:W-:Y:S02]  /*30c0*/  PRMT R12, R4.reuse, 0x7632, R12 ;  /* 0x00007632040c7816 */ /* 0x040fe4000000000c */
[----:B------:R-:W-:Y:S01]  /*30d0*/  SHF.L.U32 R14, R4, 0x10, RZ ;  /* 0x00000010040e7819 */ /* 0x000fe200000006ff */
[----:B------:R-:W-:Y:S01]  /*30e0*/  FFMA.FTZ R87, R0, R87, R95 ;  /* 0x0000005700577223 */ /* 0x000fe2000001005f */
[----:B------:R-:W-:Y:S01]  /*30f0*/  FFMA.FTZ R4, R76, R79, R37 ;  /* 0x0000004f4c047223 */ /* 0x000fe20000010025 */
[----:B------:R-:W-:Y:S01]  /*3100*/  SHF.L.U32 R79, R12, 0x10, RZ ;  /* 0x000000100c4f7819 */ /* 0x000fe200000006ff */
[----:B------:R-:W-:Y:S01]  /*3110*/  FFMA.FTZ R78, R76, R39, R78 ;  /* 0x000000274c4e7223 */ /* 0x000fe2000001004e */
[----:B------:R-:W-:Y:S01]  /*3120*/  FFMA.FTZ R93, R84, R14, R93 ;  /* 0x0000000e545d7223 */ /* 0x000fe2000001005d */
[----:B------:R-:W-:Y:S01]  /*3130*/  FFMA.FTZ R87, R90, R13, R87 ;  /* 0x0000000d5a577223 */ /* 0x000fe20000010057 */
[----:B------:R-:W5:Y:S01]  /*3140*/  LDG.E.128 R36, desc[UR6][R2.64+0x14800] ;  /* 0x0148000602247981 */ /* 0x000f62000c1e1d00 */
[----:B------:R-:W-:Y:S01]  /*3150*/  IMAD.U32 R13, R15, 0x10000, RZ ;  /* 0x000100000f0d7824 */ /* 0x000fe200078e00ff */
[----:B------:R-:W-:Y:S01]  /*3160*/  SHF.L.U32 R14, R5, 0x10, RZ ;  /* 0x00000010050e7819 */ /* 0x000fe200000006ff */
[----:B------:R-:W-:Y:S01]  /*3170*/  FFMA.FTZ R92, R86, R79, R93 ;  /* 0x0000004f565c7223 */ /* 0x000fe2000001005d */
[----:B------:R-:W-:-:S02]  /*3180*/  PRMT R15, R15, 0x7632, R15 ;  /* 0x000076320f0f7816 */ /* 0x000fc4000000000f */
[----:B------:R-:W-:Y:S01]  /*3190*/  PRMT R12, R5, 0x7632, R12 ;  /* 0x00007632050c7816 */ /* 0x000fe2000000000c */
[----:B------:R-:W-:Y:S01]  /*31a0*/  FFMA.FTZ R87, R88, R13, R87 ;  /* 0x0000000d58577223 */ /* 0x000fe20000010057 */
[----:B------:R-:W-:Y:S01]  /*31b0*/  FFMA.FTZ R85, R89, R14, R92 ;  /* 0x0000000e59557223 */ /* 0x000fe2000001005c */
[----:B------:R-:W-:Y:S02]  /*31c0*/  SHF.L.U32 R5, R15, 0x10, RZ ;  /* 0x000000100f057819 */ /* 0x000fe400000006ff */
[----:B------:R-:W-:Y:S02]  /*31d0*/  SHF.L.U32 R79, R12, 0x10, RZ ;  /* 0x000000100c4f7819 */ /* 0x000fe400000006ff */
[----:B------:R0:W5:Y:S01]  /*31e0*/  LDG.E.128 R12, desc[UR6][R2.64+0x18000] ;  /* 0x01800006020c7981 */ /* 0x000162000c1e1d00 */
[C---:B------:R-:W-:Y:S01]  /*31f0*/  IMAD.U32 R92, R16.reuse, 0x10000, RZ ;  /* 0x00010000105c7824 */ /* 0x040fe200078e00ff */
[----:B------:R-:W-:Y:S01]  /*3200*/  PRMT R16, R16, 0x7632, R16 ;  /* 0x0000763210107816 */ /* 0x000fe20000000010 */
[----:B------:R-:W-:Y:S01]  /*3210*/  FFMA.FTZ R5, R76, R5, R87 ;  /* 0x000000054c057223 */ /* 0x000fe20000010057 */
[----:B------:R-:W-:Y:S01]  /*3220*/  FFMA.FTZ R79, R44, R79, R85 ;  /* 0x0000004f2c4f7223 */ /* 0x000fe20000010055 */
[----:B------:R-:W-:Y:S01]  /*3230*/  FFMA.FTZ R87, R84, R92, R45 ;  /* 0x0000005c54577223 */ /* 0x000fe2000001002d */
[----:B------:R-:W-:-:S02]  /*3240*/  SHF.L.U32 R85, R16, 0x10, RZ ;  /* 0x0000001010557819 */ /* 0x000fc400000006ff */
[C---:B------:R-:W-:Y:S02]  /*3250*/  SHF.L.U32 R45, R6.reuse, 0x10, RZ ;  /* 0x00000010062d7819 */ /* 0x040fe400000006ff */
[----:B------:R-:W-:Y:S01]  /*3260*/  PRMT R6, R6, 0x7632, R6 ;  /* 0x0000763206067816 */ /* 0x000fe20000000006 */
[----:B------:R-:W-:Y:S01]  /*3270*/  FFMA.FTZ R86, R86, R85, R87 ;  /* 0x0000005556567223 */ /* 0x000fe20000010057 */
[C---:B------:R-:W-:Y:S02]  /*3280*/  PRMT R16, R17.reuse, 0x7632, R16 ;  /* 0x0000763211107816 */ /* 0x040fe40000000010 */
[----:B------:R-:W-:Y:S01]  /*3290*/  SHF.L.U32 R84, R17, 0x10, RZ ;  /* 0x0000001011547819 */ /* 0x000fe200000006ff */
[----:B------:R-:W-:Y:S01]  /*32a0*/  FFMA.FTZ R45, R0, R45, R79 ;  /* 0x0000002d002d7223 */ /* 0x000fe2000001004f */
[----:B0-----:R-:W-:Y:S01]  /*32b0*/  IMAD.U32 R3, R6, 0x10000, RZ ;  /* 0x0001000006037824 */ /* 0x001fe200078e00ff */
[----:B------:R-:W-:Y:S02]  /*32c0*/  SHF.L.U32 R79, R16, 0x10, RZ ;  /* 0x00000010104f7819 */ /* 0x000fe400000006ff */
[----:B------:R-:W-:Y:S01]  /*32d0*/  FFMA.FTZ R89, R89, R84, R86 ;  /* 0x0000005459597223 */ /* 0x000fe20000010056 */
[----:B------:R-:W-:Y:S01]  /*32e0*/  FFMA.FTZ R45, R90, R3, R45 ;  /* 0x000000035a2d7223 */ /* 0x000fe2000001002d */
[----:B------:R-:W-:-:S02]  /*32f0*/  SHF.L.U32 R3, R18, 0x10, RZ ;  /* 0x0000001012037819 */ /* 0x000fc400000006ff */
[C---:B------:R-:W-:Y:S01]  /*3300*/  PRMT R2, R7.reuse, 0x7632, R2 ;  /* 0x0000763207027816 */ /* 0x040fe20000000002 */
[----:B------:R-:W-:Y:S01]  /*3310*/  FFMA.FTZ R79, R44, R79, R89 ;  /* 0x0000004f2c4f7223 */ /* 0x000fe20000010059 */
[----:B------:R-:W-:Y:S02]  /*3320*/  SHF.L.U32 R17, R7, 0x10, RZ ;  /* 0x0000001007117819 */ /* 0x000fe400000006ff */
[----:B------:R-:W-:Y:S02]  /*3330*/  PRMT R6, R20, 0x7632, R6 ;  /* 0x0000763214067816 */ /* 0x000fe40000000006 */
[C---:B------:R-:W-:Y:S01]  /*3340*/  PRMT R7, R40.reuse, 0x7632, R7 ;  /* 0x0000763228077816 */ /* 0x040fe20000000007 */
[----:B------:R-:W-:Y:S01]  /*3350*/  IMAD.U32 R40, R40, 0x10000, RZ ;  /* 0x0001000028287824 */ /* 0x000fe200078e00ff */
[----:B------:R-:W-:Y:S01]  /*3360*/  SHF.L.U32 R20, R20, 0x10, RZ ;  /* 0x0000001014147819 */ /* 0x000fe200000006ff */
[----:B------:R-:W-:Y:S01]  /*3370*/  FFMA.FTZ R79, R0, R3, R79 ;  /* 0x00000003004f7223 */ /* 0x000fe2000001004f */
        /* <DEDUP_REMOVED lines=8> */
[----:B------:R-:W-:Y:S02]  /*3400*/  PRMT R41, R41, 0x7632, R41 ;  /* 0x0000763229297816 */ /* 0x000fe40000000029 */
[----:B------:R-:W-:Y:S01]  /*3410*/  PRMT R6, R21, 0x7632, R6 ;  /* 0x0000763215067816 */ /* 0x000fe20000000006 */
[----:B------:R-:W-:Y:S01]  /*3420*/  FFMA.FTZ R21, R3, R16, R18 ;  /* 0x0000001003157223 */ /* 0x000fe20000010012 */
[----:B------:R-:W-:Y:S01]  /*3430*/  SHF.L.U32 R41, R41, 0x10, RZ ;  /* 0x0000001029297819 */ /* 0x000fe200000006ff */
[----:B------:R-:W-:-:S02]  /*3440*/  FFMA.FTZ R90, R90, R7, R79 ;  /* 0x000000075a5a7223 */ /* 0x000fc4000001004f */
[----:B------:R-:W-:Y:S01]  /*3450*/  IMAD.U32 R6, R6, 0x10000, RZ ;  /* 0x0001000006067824 */ /* 0x000fe200078e00ff */
[----:B------:R-:W-:Y:S02]  /*3460*/  PRMT R7, R22, 0x7632, R7 ;  /* 0x0000763216077816 */ /* 0x000fe40000000007 */
[----:B------:R-:W-:Y:S01]  /*3470*/  PRMT R16, R42, 0x7632, R16 ;  /* 0x000076322a107816 */ /* 0x000fe20000000010 */
[----:B------:R-:W-:Y:S01]  /*3480*/  FFMA.FTZ R41, R6, R41, R21 ;  /* 0x0000002906297223 */ /* 0x000fe20000010015 */
[----:B------:R-:W-:Y:S02]  /*3490*/  SHF.L.U32 R77, R42, 0x10, RZ ;  /* 0x000000102a4d7819 */ /* 0x000fe400000006ff */
[----:B------:R-:W-:Y:S02]  /*34a0*/  SHF.L.U32 R22, R22, 0x10, RZ ;  /* 0x0000001016167819 */ /* 0x000fe400000006ff */
        /* <DEDUP_REMOVED lines=8> */
[C---:B------:R-:W-:Y:S01]  /*3530*/  SHF.L.U32 R16, R23.reuse, 0x10, RZ ;  /* 0x0000001017107819 */ /* 0x040fe200000006ff */
[----:B------:R-:W-:Y:S01]  /*3540*/  IMAD.U32 R18, R24, 0x10000, RZ ;  /* 0x0001000018127824 */ /* 0x000fe200078e00ff */
[----:B------:R-:W-:-:S02]  /*3550*/  PRMT R23, R23, 0x7632, R23 ;  /* 0x0000763217177816 */ /* 0x000fc40000000017 */
[----:B------:R-:W-:Y:S01]  /*3560*/  PRMT R43, R43, 0x7632, R43 ;  /* 0x000076322b2b7816 */ /* 0x000fe2000000002b */
[----:B------:R-:W-:Y:S01]  /*3570*/  FFMA.FTZ R21, R16, R17, R21 ;  /* 0x0000001110157223 */ /* 0x000fe20000010015 */
[----:B------:R-:W-:Y:S02]  /*3580*/  PRMT R24, R24, 0x7632, R24 ;  /* 0x0000763218187816 */ /* 0x000fe40000000018 */
[----:B------:R-:W-:Y:S01]  /*3590*/  SHF.L.U32 R17, R2, 0x10, RZ ;  /* 0x0000001002117819 */ /* 0x000fe200000006ff */
[----:B------:R-:W-:Y:S01]  /*35a0*/  IMAD.U32 R43, R43, 0x10000, RZ ;  /* 0x000100002b2b7824 */ /* 0x000fe200078e00ff */
[----:B------:R-:W-:Y:S01]  /*35b0*/  SHF.L.U32 R2, R23, 0x10, RZ ;  /* 0x0000001017027819 */ /* 0x000fe200000006ff */
        /* <DEDUP_REMOVED lines=19> */
[----:B------:R-:W-:Y:S01]  /*36f0*/  FFMA.FTZ R26, R22, R23, R25 ;  /* 0x00000017161a7223 */ /* 0x000fe20000010019 */
[----:B------:R-:W-:Y:S02]  /*3700*/  SHF.L.U32 R23, R32, 0x10, RZ ;  /* 0x0000001020177819 */ /* 0x000fe400000006ff */
[----:B------:R-:W-:Y:S01]  /*3710*/  FFMA.FTZ R25, R3, R40, R42 ;  /* 0x0000002803197223 */ /* 0x000fe2000001002a */
[----:B------:R-:W-:Y:S02]  /*3720*/  SHF.L.U32 R4, R21, 0x10, RZ ;  /* 0x0000001015047819 */ /* 0x000fe400000006ff */
[----:B------:R-:W-:Y:S01]  /*3730*/  PRMT R32, R28, 0x7632, R32 ;  /* 0x000076321c207816 */ /* 0x000fe20000000020 */
[----:B------:R-:W-:Y:S01]  /*3740*/  FFMA.FTZ R25, R6, R23, R25 ;  /* 0x0000001706197223 */ /* 0x000fe20000010019 */
[----:B------:R-:W-:Y:S01]  /*3750*/  SHF.L.U32 R33, R28, 0x10, RZ ;  /* 0x000000101c217819 */ /* 0x000fe200000006ff */
[----:B------:R-:W-:Y:S01]  /*3760*/  IMAD.U32 R23, R34, 0x10000, RZ ;  /* 0x0001000022177824 */ /* 0x000fe200078e00ff */
        /* <DEDUP_REMOVED lines=22> */
[----:B------:R-:W-:Y:S01]  /*38d0*/  FFMA.FTZ R25, R16, R35, R25 ;  /* 0x0000002310197223 */ /* 0x000fe20000010019 */
        /* <DEDUP_REMOVED lines=21> */
[----:B------:R-:W-:Y:S01]  /*3a30*/  IMAD.U32 R5, R5, 0x10000, RZ ;  /* 0x0001000005057824 */ /* 0x000fe200078e00ff */
[----:B------:R-:W-:Y:S01]  /*3a40*/  PRMT R49, R49, 0x7632, R49 ;  /* 0x0000763231317816 */ /* 0x000fe20000000031 */
        /* <DEDUP_REMOVED lines=11> */
[C---:B------:R-:W-:Y:S01]  /*3b00*/  FFMA.FTZ R8, R6.reuse, R49, R23 ;  /* 0x0000003106087223 */ /* 0x040fe20000010017 */
        /* <DEDUP_REMOVED lines=15> */
[C---:B------:R-:W-:Y:S01]  /*3c00*/  PRMT R8, R11.reuse, 0x7632, R8 ;  /* 0x000076320b087816 */ /* 0x040fe20000000008 */
[----:B------:R-:W-:Y:S01]  /*3c10*/  IMAD.U32 R11, R11, 0x10000, RZ ;  /* 0x000100000b0b7824 */ /* 0x000fe200078e00ff */
[----:B------:R-:W-:Y:S01]  /*3c20*/  SHF.L.U32 R50, R50, 0x10, RZ ;  /* 0x0000001032327819 */ /* 0x000fe200000006ff */
[----:B------:R-:W-:Y:S01]  /*3c30*/  FFMA.FTZ R53, R6, R53, R9 ;  /* 0x0000003506357223 */ /* 0x000fe20000010009 */
[----:B--2---:R-:W-:Y:S01]  /*3c40*/  SHF.L.U32 R23, R60, 0x10, RZ ;  /* 0x000000103c177819 */ /* 0x004fe200000006ff */
[----:B------:R-:W-:Y:S01]  /*3c50*/  FFMA.FTZ R9, R16, R11, R3 ;  /* 0x0000000b10097223 */ /* 0x000fe20000010003 */
[----:B------:R-:W-:Y:S01]  /*3c60*/  PRMT R60, R60, 0x7632, R60 ;  /* 0x000076323c3c7816 */ /* 0x000fe2000000003c */
[----:B------:R-:W-:Y:S01]  /*3c70*/  FFMA.FTZ R50, R7, R50, R17 ;  /* 0x0000003207327223 */ /* 0x000fe20000010011 */
[C---:B------:R-:W-:Y:S01]  /*3c80*/  PRMT R3, R80.reuse, 0x7632, R3 ;  /* 0x0000763250037816 */ /* 0x040fe20000000003 */
[----:B------:R-:W-:Y:S01]  /*3c90*/  IMAD.U32 R0, R80, 0x10000, RZ ;  /* 0x0001000050007824 */ /* 0x000fe200078e00ff */
[----:B------:R-:W-:-:S02]  /*3ca0*/  SHF.L.U32 R17, R51, 0x10, RZ ;  /* 0x0000001033117819 */ /* 0x000fc400000006ff */
        /* <DEDUP_REMOVED lines=11> */
[----:B---3--:R-:W-:Y:S01]  /*3d60*/  PRMT R18, R56, 0x7632, R18 ;  /* 0x0000763238127816 */ /* 0x008fe20000000012 */
[----:B------:R-:W-:Y:S01]  /*3d70*/  FFMA.FTZ R10, R6, R17, R23 ;  /* 0x00000011060a7223 */ /* 0x000fe20000010017 */
[----:B------:R-:W-:Y:S02]  /*3d80*/  IMAD.U32 R23, R56, 0x10000, RZ ;  /* 0x0001000038177824 */ /* 0x000fe400078e00ff */
[----:B------:R-:W-:Y:S01]  /*3d90*/  FFMA.FTZ R19, R7, R54, R22 ;  /* 0x0000003607137223 */ /* 0x000fe20000010016 */
[----:B------:R-:W-:Y:S02]  /*3da0*/  PRMT R61, R61, 0x7632, R61 ;  /* 0x000076323d3d7816 */ /* 0x000fe4000000003d */
[----:B------:R-:W-:Y:S01]  /*3db0*/  PRMT R7, R81, 0x7632, R7 ;  /* 0x0000763251077816 */ /* 0x000fe20000000007 */
[----:B------:R-:W-:Y:S01]  /*3dc0*/  IMAD.U32 R11, R8, 0x10000, RZ ;  /* 0x00010000080b7824 */ /* 0x000fe200078e00ff */
        /* <DEDUP_REMOVED lines=8> */
[----:B------:R-:W-:Y:S01]  /*3e50*/  PRMT R16, R57, 0x7632, R16 ;  /* 0x0000763239107816 */ /* 0x000fe20000000010 */
[----:B------:R-:W-:Y:S01]  /*3e60*/  FFMA.FTZ R23, R7, R8, R10 ;  /* 0x0000000807177223 */ /* 0x000fe2000001000a */
[----:B------:R-:W-:-:S02]  /*3e70*/  SHF.L.U32 R4, R82, 0x10, RZ ;  /* 0x0000001052047819 */ /* 0x000fc400000006ff */
[----:B------:R-:W-:Y:S02]  /*3e80*/  SHF.L.U32 R57, R57, 0x10, RZ ;  /* 0x0000001039397819 */ /* 0x000fe400000006ff */
[----:B------:R-:W-:Y:S02]  /*3e90*/  PRMT R8, R82, 0x7632, R8 ;  /* 0x0000763252087816 */ /* 0x000fe40000000008 */
        /* <DEDUP_REMOVED lines=14> */
[C---:B------:R-:W-:Y:S01]  /*3f80*/  IMAD.U32 R19, R64.reuse, 0x10000, RZ ;  /* 0x0001000040137824 */ /* 0x040fe200078e00ff */
[----:B------:R-:W-:Y:S02]  /*3f90*/  PRMT R55, R55, 0x7632, R55 ;  /* 0x0000763237377816 */ /* 0x000fe40000000037 */
        /* <DEDUP_REMOVED lines=8> */
[----:B------:R-:W-:Y:S02]  /*4020*/  SHF.L.U32 R64, R64, 0x10, RZ ;  /* 0x0000001040407819 */ /* 0x000fe400000006ff */
[----:B------:R-:W-:Y:S01]  /*4030*/  SHF.L.U32 R19, R16, 0x10, RZ ;  /* 0x0000001010137819 */ /* 0x000fe200000006ff */
[C---:B------:R-:W-:Y:S01]  /*4040*/  FFMA.FTZ R11, R2.reuse, R11, R9 ;  /* 0x0000000b020b7223 */ /* 0x040fe20000010009 */
[C---:B------:R-:W-:Y:S01]  /*4050*/  SHF.L.U32 R21, R65.reuse, 0x10, RZ ;  /* 0x0000001041157819 */ /* 0x040fe200000006ff */
[----:B------:R-:W-:Y:S01]  /*4060*/  FFMA.FTZ R9, R2, R51, R50 ;  /* 0x0000003302097223 */ /* 0x000fe20000010032 */
[----:B------:R-:W-:Y:S01]  /*4070*/  FFMA.FTZ R22, R4, R25, R29 ;  /* 0x0000001904167223 */ /* 0x000fe2000001001d */
[----:B------:R-:W-:Y:S01]  /*4080*/  FFMA.FTZ R17, R2, R55, R17 ;  /* 0x0000003702117223 */ /* 0x000fe20000010011 */
[----:B------:R-:W-:Y:S01]  /*4090*/  PRMT R65, R65, 0x7632, R65 ;  /* 0x0000763241417816 */ /* 0x000fe20000000041 */
[----:B------:R-:W-:Y:S01]  /*40a0*/  FFMA.FTZ R25, R3, R64, R18 ;  /* 0x0000004003197223 */ /* 0x000fe20000010012 */
[--C-:B------:R-:W-:Y:S01]  /*40b0*/  FFMA.FTZ R2, R10, R19, R23.reuse ;  /* 0x000000130a027223 */ /* 0x100fe20000010017 */
[C---:B----4-:R-:W-:Y:S01]  /*40c0*/  PRMT R23, R68.reuse, 0x7632, R23 ;  /* 0x0000763244177816 */ /* 0x050fe20000000017 */
        /* <DEDUP_REMOVED lines=56> */
[--C-:B------:R-:W-:Y:S01]  /*4450*/  FFMA.FTZ R36, R0, R36, R9.reuse ;  /* 0x0000002400247223 */ /* 0x100fe20000010009 */
[----:B------:R-:W-:Y:S01]  /*4460*/  PRMT R9, R37, 0x7632, R9 ;  /* 0x0000763225097816 */ /* 0x000fe20000000009 */
[--C-:B------:R-:W-:Y:S01]  /*4470*/  FFMA.FTZ R22, R8, R11, R21.reuse ;  /* 0x0000000b08167223 */ /* 0x100fe20000010015 */
        /* <DEDUP_REMOVED lines=17> */
[----:B------:R-:W-:Y:S01]  /*4590*/  PRMT R38, R38, 0x7632, R38 ;  /* 0x0000763226267816 */ /* 0x000fe20000000026 */
[C---:B------:R-:W-:Y:S02]  /*45a0*/  FFMA.FTZ R17, R7.reuse, R12, R24 ;  /* 0x0000000c07117223 */ /* 0x040fe40000010018 */
[----:B------:R-:W-:Y:S01]  /*45b0*/  FFMA.FTZ R13, R7, R0, R6 ;  /* 0x00000000070d7223 */ /* 0x000fe20000010006 */
[----:B------:R-:W-:Y:S01]  /*45c0*/  FFMA.FTZ R3, R10, R3, R9 ;  /* 0x000000030a037223 */ /* 0x000fe20000010009 */
[----:B------:R-:W-:Y:S01]  /*45d0*/  SHF.L.U32 R7, R38, 0x10, RZ ;  /* 0x0000001026077819 */ /* 0x000fe200000006ff */
[----:B------:R-:W-:Y:S01]  /*45e0*/  FFMA.FTZ R11, R4, R11, R17 ;  /* 0x0000000b040b7223 */ /* 0x000fe20000010011 */
[----:B------:R-:W-:-:S02]  /*45f0*/  SHF.L.U32 R9, R14, 0x10, RZ ;  /* 0x000000100e097819 */ /* 0x000fc400000006ff */
[----:B------:R-:W-:Y:S01]  /*4600*/  PRMT R14, R14, 0x7632, R14 ;  /* 0x000076320e0e7816 */ /* 0x000fe2000000000e */
[----:B------:R-:W-:Y:S01]  /*4610*/  FFMA.FTZ R12, R8, R7, R11 ;  /* 0x00000007080c7223 */ /* 0x000fe2000001000b */
[C---:B------:R-:W-:Y:S02]  /*4620*/  PRMT R0, R39.reuse, 0x7632, R0 ;  /* 0x0000763227007816 */ /* 0x040fe40000000000 */
        /* <DEDUP_REMOVED lines=9> */
[----:B------:R-:W-:-:S03]  /*46c0*/  SHF.L.U32 R9, R0, 0x10, RZ ;  /* 0x0000001000097819 */ /* 0x000fc600000006ff */
[----:B------:R-:W-:-:S04]  /*46d0*/  FFMA.FTZ R83, R83, R4, R8 ;  /* 0x0000000453537223 */ /* 0x000fc80000010008 */
[----:B------:R-:W-:Y:S01]  /*46e0*/  FFMA.FTZ R9, R10, R9, R83 ;  /* 0x000000090a097223 */ /* 0x000fe20000010053 */
[----:B------:R-:W0:Y:S04]  /*46f0*/  SHFL.BFLY PT, R11, R2, 0x10, 0x1f ;  /* 0x0e001f00020b7f89 */ /* 0x000e2800000e0000 */
        /* <DEDUP_REMOVED lines=56> */
[----:B------:R-:W-:Y:S04]  /*4a80*/  SHFL.BFLY PT, R2, R3, 0x1, 0x1f ;  /* 0x0c201f0003027f89 */ /* 0x000fe800000e0000 */
[----:B------:R-:W0:Y:S04]  /*4a90*/  SHFL.BFLY PT, R4, R5, 0x1, 0x1f ;  /* 0x0c201f0005047f89 */ /* 0x000e2800000e0000 */
[----:B------:R-:W1:Y:S04]  /*4aa0*/  SHFL.BFLY PT, R7, R6, 0x1, 0x1f ;  /* 0x0c201f0006077f89 */ /* 0x000e6800000e0000 */
[----:B------:R-:W2:Y:S04]  /*4ab0*/  SHFL.BFLY PT, R8, R9, 0x1, 0x1f ;  /* 0x0c201f0009087f89 */ /* 0x000ea800000e0000 */
[----:B------:R-:W3:Y:S04]  /*4ac0*/  SHFL.BFLY PT, R10, R11, 0x1, 0x1f ;  /* 0x0c201f000b0a7f89 */ /* 0x000ee800000e0000 */
[----:B------:R-:W4:Y:S04]  /*4ad0*/  SHFL.BFLY PT, R12, R13, 0x1, 0x1f ;  /* 0x0c201f000d0c7f89 */ /* 0x000f2800000e0000 */
        /* <DEDUP_REMOVED lines=15> */
[----:B------:R0:W-:Y:S04]  /*4bd0*/  @!P0 STS [R0], R3 ;  /* 0x0000000300008388 */ /* 0x0001e80000000800 */
        /* <DEDUP_REMOVED lines=16> */
[----:B------:R-:W5:Y:S04]  /*4ce0*/  LDS.128 R8, [UR4] ;  /* 0x00000004ff087984 */ /* 0x000f680008000c00 */
[----:B------:R-:W5:Y:S01]  /*4cf0*/  LDS.128 R4, [UR4+0x60] ;  /* 0x00006004ff047984 */ /* 0x000f620008000c00 */
[----:B-1----:R-:W-:-:S04]  /*4d00*/  IMAD.WIDE R46, R46, 0x2, R2 ;  /* 0x000000022e2e7825 */ /* 0x002fc800078e0202 */
        /* <DEDUP_REMOVED lines=37> */
[----:B------:R0:W-:Y:S04]  /*4f60*/  STG.E.U16 desc[UR6][R46.64+0x900], R30 ;  /* 0x0009001e2e007986 */ /* 0x0001e8000c101506 */
[----:B------:R0:W-:Y:S04]  /*4f70*/  STG.E.U16 desc[UR6][R46.64+0xc00], R18 ;  /* 0x000c00122e007986 */ /* 0x0001e8000c101506 */
[----:B------:R0:W-:Y:S04]  /*4f80*/  STG.E.U16 desc[UR6][R46.64+0xf00], R14 ;  /* 0x000f000e2e007986 */ /* 0x0001e8000c101506 */
[----:B------:R0:W-:Y:S04]  /*4f90*/  STG.E.U16 desc[UR6][R46.64], R10 ;  /* 0x0000000a2e007986 */ /* 0x0001e8000c101506 */
[----:B------:R0:W-:Y:S02]  /*4fa0*/  STG.E.U16 desc[UR6][R46.64+0x1200], R6 ;  /* 0x001200062e007986 */ /* 0x0001e4000c101506 */
.L_x_28:
[----:B------:R-:W-:Y:S05]  /*4fb0*/  BSYNC B0 ;  /* 0x0000000000007941 */ /* 0x000fea0003800000 */
.L_x_27:
[----:B------:R-:W-:Y:S01]  /*4fc0*/  PREEXIT ;  /* 0x000000000000782d */ /* 0x000fe20000000000 */
[----:B------:R-:W-:Y:S05]  /*4fd0*/  EXIT ;  /* 0x000000000000794d */ /* 0x000fea0003800000 */
.L_x_29:
        /* <DEDUP_REMOVED lines=10> */
.L_x_109:


//--------------------- .text._Z30router_gemm_kernel_bf16_outputI13__nv_bfloat16Li128ELi8ELi6ELi384ELi7168EEvPS0_PKT_S4_ --------------------------
	.section	.text._Z30router_gemm_kernel_bf16_outputI13__nv_bfloat16Li128ELi8ELi6ELi384ELi7168EEvPS0_PKT_S4_,"ax",@progbits
	.align	128
        .global         _Z30router_gemm_kernel_bf16_outputI13__nv_bfloat16Li128ELi8ELi6ELi384ELi7168EEvPS0_PKT_S4_
        .type           _Z30router_gemm_kernel_bf16_outputI13__nv_bfloat16Li128ELi8ELi6ELi384ELi7168EEvPS0_PKT_S4_,@function
        .size           _Z30router_gemm_kernel_bf16_outputI13__nv_bfloat16Li128ELi8ELi6ELi384ELi7168EEvPS0_PKT_S4_,(.L_x_110 - _Z30router_gemm_kernel_bf16_outputI13__nv_bfloat16Li128ELi8ELi6ELi384ELi7168EEvPS0_PKT_S4_)
        .other          _Z30router_gemm_kernel_bf16_outputI13__nv_bfloat16Li128ELi8ELi6ELi384ELi7168EEvPS0_PKT_S4_,@"STO_CUDA_ENTRY STV_DEFAULT"
_Z30router_gemm_kernel_bf16_outputI13__nv_bfloat16Li128ELi8ELi6ELi384ELi7168EEvPS0_PKT_S4_:
.text._Z30router_gemm_kernel_bf16_outputI13__nv_bfloat16Li128ELi8ELi6ELi384ELi7168EEvPS0_PKT_S4_:
        /* <DEDUP_REMOVED lines=19> */
[----:B------:R-:W3:Y:S04]  /*0130*/  LDG.E.128 R12, desc[UR6][R2.64+0xa800] ;  /* 0x00a80006020c7981 */ /* 0x000ee8000c1e1d00 */
        /* <DEDUP_REMOVED lines=11> */
[----:B------:R-:W3:Y:S01]  /*01f0*/  LDG.E.128 R60, desc[UR6][R2.64+0x4800] ;  /* 0x00480006023c7981 */ /* 0x000ee2000c1e1d00 */
[----:B--2---:R-:W-:-:S02]  /*0200*/  PRMT R52, R20, 0x7632, R52 ;  /* 0x0000763214347816 */ /* 0x004fc40000000034 */
[----:B------:R-:W-:Y:S02]  /*0210*/  SHF.L.U32 R53, R20, 0x10, RZ ;  /* 0x0000001014357819 */ /* 0x000fe400000006ff */
[----:B------:R-:W-:Y:S02]  /*0220*/  SHF.L.U32 R55, R52, 0x10, RZ ;  /* 0x0000001034377819 */ /* 0x000fe400000006ff */
[C---:B-----5:R-:W-:Y:S01]  /*0230*/  PRMT R80, R56.reuse, 0x7632, R80 ;  /* 0x0000763238507816 */ /* 0x060fe20000000050 */
[----:B------:R-:W-:-:S03]  /*0240*/  IMAD.U32 R0, R56, 0x10000, RZ ;  /* 0x0001000038007824 */ /* 0x000fc600078e00ff */
[----:B------:R-:W-:Y:S01]  /*0250*/  SHF.L.U32 R80, R80, 0x10, RZ ;  /* 0x0000001050507819 */ /* 0x000fe200000006ff */
[----:B------:R-:W-:Y:S01]  /*0260*/  FFMA.FTZ R53, R0, R53, RZ ;  /* 0x0000003500357223 */ /* 0x000fe200000100ff */
[C---:B------:R-:W-:Y:S01]  /*0270*/  PRMT R20, R21.reuse, 0x7632, R20 ;  /* 0x0000763215147816 */ /* 0x040fe20000000014 */
[----:B------:R-:W-:Y:S01]  /*0280*/  IMAD.U32 R52, R21, 0x10000, RZ ;  /* 0x0001000015347824 */ /* 0x000fe200078e00ff */
[C---:B------:R-:W-:Y:S01]  /*0290*/  PRMT R82, R57.reuse, 0x7632, R82 ;  /* 0x0000763239527816 */ /* 0x040fe20000000052 */
[----:B------:R-:W-:Y:S01]  /*02a0*/  FFMA.FTZ R54, R80, R55, R53 ;  /* 0x0000003750367223 */ /* 0x000fe20000010035 */
[----:B------:R-:W-:Y:S02]  /*02b0*/  SHF.L.U32 R81, R57, 0x10, RZ ;  /* 0x0000001039517819 */ /* 0x000fe400000006ff */
[----:B------:R-:W-:Y:S01]  /*02c0*/  SHF.L.U32 R21, R20, 0x10, RZ ;  /* 0x0000001014157819 */ /* 0x000fe200000006ff */
[----:B------:R-:W-:Y:S02]  /*02d0*/  IMAD.U32 R82, R82, 0x10000, RZ ;  /* 0x0001000052527824 */ /* 0x000fe400078e00ff */
[----:B------:R-:W-:Y:S01]  /*02e0*/  FFMA.FTZ R53, R81, R52, R54 ;  /* 0x0000003451357223 */ /* 0x000fe20000010036 */
[----:B------:R-:W-:-:S02]  /*02f0*/  PRMT R20, R22, 0x7632, R20 ;  /* 0x0000763216147816 */ /* 0x000fc40000000014 */
[----:B------:R-:W-:Y:S01]  /*0300*/  SHF.L.U32 R22, R22, 0x10, RZ ;  /* 0x0000001016167819 */ /* 0x000fe200000006ff */
[----:B------:R-:W-:Y:S01]  /*0310*/  FFMA.FTZ R56, R82, R21, R53 ;  /* 0x0000001552387223 */ /* 0x000fe20000010035 */
[----:B------:R-:W-:Y:S01]  /*0320*/  PRMT R84, R58, 0x7632, R84 ;  /* 0x000076323a547816 */ /* 0x000fe20000000054 */
[----:B----4-:R-:W-:Y:S01]  /*0330*/  IMAD.U32 R85, R4, 0x10000, RZ ;  /* 0x0001000004557824 */ /* 0x010fe200078e00ff */
[----:B------:R-:W-:Y:S01]  /*0340*/  SHF.L.U32 R83, R58, 0x10, RZ ;  /* 0x000000103a537819 */ /* 0x000fe200000006ff */
[----:B------:R-:W2:Y:S01]  /*0350*/  LDG.E.128 R52, desc[UR6][R2.64+0x8000] ;  /* 0x0080000602347981 */ /* 0x000ea2000c1e1d00 */
[----:B------:R-:W-:Y:S02]  /*0360*/  PRMT R58, R4, 0x7632, R58 ;  /* 0x00007632043a7816 */ /* 0x000fe4000000003a */
[----:B------:R-:W-:Y:S01]  /*0370*/  SHF.L.U32 R21, R20, 0x10, RZ ;  /* 0x0000001014157819 */ /* 0x000fe200000006ff */
[----:B------:R-:W-:Y:S01]  /*0380*/  FFMA.FTZ R57, R83, R22, R56 ;  /* 0x0000001653397223 */ /* 0x000fe20000010038 */
[----:B------:R-:W-:Y:S01]  /*0390*/  SHF.L.U32 R84, R84, 0x10, RZ ;  /* 0x0000001054547819 */ /* 0x000fe200000006ff */
[----:B------:R-:W-:-:S02]  /*03a0*/  IMAD.U32 R87, R58, 0x10000, RZ ;  /* 0x000100003a577824 */ /* 0x000fc400078e00ff */
[----:B------:R-:W-:Y:S01]  /*03b0*/  FFMA.FTZ R85, R0, R85, RZ ;  /* 0x0000005500557223 */ /* 0x000fe200000100ff */
[C---:B------:R-:W-:Y:S01]  /*03c0*/  SHF.L.U32 R22, R5.reuse, 0x10, RZ ;  /* 0x0000001005167819 */ /* 0x040fe200000006ff */
[----:B------:R-:W-:Y:S01]  /*03d0*/  FFMA.FTZ R20, R84, R21, R57 ;  /* 0x0000001554147223 */ /* 0x000fe20000010039 */
[----:B------:R-:W-:Y:S01]  /*03e0*/  PRMT R21, R5, 0x7632, R21 ;  /* 0x0000763205157816 */ /* 0x000fe20000000015 */
[----:B------:R-:W-:Y:S01]  /*03f0*/  FFMA.FTZ R56, R80, R87, R85 ;  /* 0x0000005750387223 */ /* 0x000fe20000010055 */
[----:B------:R-:W-:Y:S01]  /*0400*/  SHF.L.U32 R4, R23, 0x10, RZ ;  /* 0x0000001017047819 */ /* 0x000fe200000006ff */
[----:B------:R-:W-:Y:S01]  /*0410*/  IMAD.U32 R85, R59, 0x10000, RZ ;  /* 0x000100003b557824 */ /* 0x000fe200078e00ff */
[----:B------:R-:W-:Y:S01]  /*0420*/  SHF.L.U32 R21, R21, 0x10, RZ ;  /* 0x0000001015157819 */ /* 0x000fe200000006ff */
[----:B------:R-:W-:Y:S02]  /*0430*/  FFMA.FTZ R5, R81, R22, R56 ;  /* 0x0000001651057223 */ /* 0x000fe40000010038 */
[----:B------:R-:W-:-:S02]  /*0440*/  FFMA.FTZ R87, R85, R4, R20 ;  /* 0x0000000455577223 */ /* 0x000fc40000010014 */
[--C-:B------:R-:W-:Y:S01]  /*0450*/  FFMA.FTZ R20, R82, R21, R5.reuse ;  /* 0x0000001552147223 */ /* 0x100fe20000010005 */
[C---:B---3--:R-:W-:Y:S02]  /*0460*/  PRMT R5, R8.reuse, 0x7632, R5 ;  /* 0x0000763208057816 */ /* 0x048fe40000000005 */
[----:B------:R-:W-:Y:S02]  /*0470*/  SHF.L.U32 R21, R8, 0x10, RZ ;  /* 0x0000001008157819 */ /* 0x000fe400000006ff */
[C---:B------:R-:W-:Y:S01]  /*0480*/  SHF.L.U32 R4, R6.reuse, 0x10, RZ ;  /* 0x0000001006047819 */ /* 0x040fe200000006ff */
[----:B------:R-:W-:Y:S01]  /*0490*/  IMAD.U32 R5, R5, 0x10000, RZ ;  /* 0x0001000005057824 */ /* 0x000fe200078e00ff */
[----:B------:R-:W-:Y:S01]  /*04a0*/  PRMT R6, R6, 0x7632, R6 ;  /* 0x0000763206067816 */ /* 0x000fe20000000006 */
[----:B------:R-:W-:Y:S01]  /*04b0*/  FFMA.FTZ R89, R0, R21, RZ ;  /* 0x0000001500597223 */ /* 0x000fe200000100ff */
[----:B------:R-:W-:Y:S02]  /*04c0*/  PRMT R86, R59, 0x7632, R86 ;  /* 0x000076323b567816 */ /* 0x000fe40000000056 */
[----:B------:R-:W-:Y:S01]  /*04d0*/  PRMT R23, R23, 0x7632, R23 ;  /* 0x0000763217177816 */ /* 0x000fe20000000017 */
[----:B------:R-:W-:Y:S01]  /*04e0*/  FFMA.FTZ R88, R80, R5, R89 ;  /* 0x0000000550587223 */ /* 0x000fe20000010059 */
[----:B------:R-:W-:Y:S01]  /*04f0*/  FFMA.FTZ R21, R83, R4, R20 ;  /* 0x0000000453157223 */ /* 0x000fe20000010014 */
[----:B------:R-:W-:Y:S01]  /*0500*/  SHF.L.U32 R5, R6, 0x10, RZ ;  /* 0x0000001006057819 */ /* 0x000fe200000006ff */
[----:B------:R-:W3:Y:S01]  /*0510*/  LDG.E.128 R56, desc[UR6][R2.64+0xb800] ;  /* 0x00b8000602387981 */ /* 0x000ee2000c1e1d00 */
        /* <DEDUP_REMOVED lines=13> */
[----:B------:R-:W-:Y:S01]  /*05f0*/  IMAD.U32 R20, R7, 0x10000, RZ ;  /* 0x0001000007147824 */ /* 0x000fe200078e00ff */
[----:B------:R-:W-:Y:S01]  /*0600*/  SHF.L.U32 R9, R23, 0x10, RZ ;  /* 0x0000001017097819 */ /* 0x000fe200000006ff */
[----:B------:R-:W-:Y:S01]  /*0610*/  FFMA.FTZ R91, R0, R89, RZ ;  /* 0x00000059005b7223 */ /* 0x000fe200000100ff */
[----:B------:R-:W-:Y:S01]  /*0620*/  PRMT R8, R7, 0x7632, R8 ;  /* 0x0000763207087816 */ /* 0x000fe20000000008 */
[----:B------:R-:W-:Y:S01]  /*0630*/  FFMA.FTZ R89, R83, R12, R88 ;  /* 0x0000000c53597223 */ /* 0x000fe20000010058 */
[----:B------:R-:W4:Y:S01]  /*0640*/  LDG.E.128 R4, desc[UR6][R2.64+0xf000] ;  /* 0x00f0000602047981 */ /* 0x000f22000c1e1d00 */
        /* <DEDUP_REMOVED lines=9> */
[C---:B------:R-:W-:Y:S01]  /*06e0*/  PRMT R12, R11.reuse, 0x7632, R12 ;  /* 0x000076320b0c7816 */ /* 0x040fe2000000000c */
[--C-:B------:R-:W-:Y:S01]  /*06f0*/  FFMA.FTZ R88, R86, R9, R21.reuse ;  /* 0x0000000956587223 */ /* 0x100fe20000010015 */
[----:B------:R-:W-:Y:S01]  /*0700*/  PRMT R21, R36, 0x7632, R21 ;  /* 0x0000763224157816 */ /* 0x000fe20000000015 */
[----:B------:R-:W-:Y:S01]  /*0710*/  FFMA.FTZ R20, R82, R23, R89 ;  /* 0x0000001752147223 */ /* 0x000fe20000010059 */
[----:B------:R-:W-:Y:S02]  /*0720*/  SHF.L.U32 R23, R36, 0x10, RZ ;  /* 0x0000001024177819 */ /* 0x000fe400000006ff */
[----:B------:R-:W-:Y:S02]  /*0730*/  SHF.L.U32 R8, R11, 0x10, RZ ;  /* 0x000000100b087819 */ /* 0x000fe400000006ff */
[----:B------:R-:W-:Y:S01]  /*0740*/  SHF.L.U32 R89, R12, 0x10, RZ ;  /* 0x000000100c597819 */ /* 0x000fe200000006ff */
[----:B------:R-:W-:Y:S01]  /*0750*/  IMAD.U32 R12, R14, 0x10000, RZ ;  /* 0x000100000e0c7824 */ /* 0x000fe200078e00ff */
[----:B------:R-:W-:Y:S01]  /*0760*/  SHF.L.U32 R91, R21, 0x10, RZ ;  /* 0x00000010155b7819 */ /* 0x000fe200000006ff */
[----:B------:R-:W-:Y:S01]  /*0770*/  FFMA.FTZ R23, R0, R23, RZ ;  /* 0x0000001700177223 */ /* 0x000fe200000100ff */
[----:B------:R-:W-:Y:S01]  /*0780*/  FFMA.FTZ R13, R85, R8, R10 ;  /* 0x00000008550d7223 */ /* 0x000fe2000001000a */
[----:B------:R-:W-:Y:S01]  /*0790*/  FFMA.FTZ R21, R83, R12, R20 ;  /* 0x0000000c53157223 */ /* 0x000fe20000010014 */
[----:B------:R-:W5:Y:S01]  /*07a0*/  LDG.E.128 R8, desc[UR6][R2.64+0x12800] ;  /* 0x0128000602087981 */ /* 0x000f62000c1e1d00 */
[----:B------:R-:W-:Y:S01]  /*07b0*/  FFMA.FTZ R20, R80, R91, R23 ;  /* 0x0000005b50147223 */ /* 0x000fe20000010017 */
[----:B------:R-:W-:-:S02]  /*07c0*/  SHF.L.U32 R23, R32, 0x10, RZ ;  /* 0x0000001020177819 */ /* 0x000fc400000006ff */
[----:B------:R-:W-:Y:S01]  /*07d0*/  PRMT R32, R32, 0x7632, R32 ;  /* 0x0000763220207816 */ /* 0x000fe20000000020 */
[C---:B------:R-:W-:Y:S01]  /*07e0*/  IMAD.U32 R12, R37.reuse, 0x10000, RZ ;  /* 0x00010000250c7824 */ /* 0x040fe200078e00ff */
[----:B------:R-:W-:Y:S01]  /*07f0*/  PRMT R14, R14, 0x7632, R14 ;  /* 0x000076320e0e7816 */ /* 0x000fe2000000000e */
[----:B------:R-:W-:Y:S01]  /*0800*/  FFMA.FTZ R89, R86, R89, R13 ;  /* 0x0000005956597223 */ /* 0x000fe2000001000d */
[----:B------:R-:W-:Y:S01]  /*0810*/  PRMT R37, R37, 0x7632, R37 ;  /* 0x0000763225257816 */ /* 0x000fe20000000025 */
[----:B------:R-:W-:Y:S01]  /*0820*/  FFMA.FTZ R95, R0, R23, RZ ;  /* 0x00000017005f7223 */ /* 0x000fe200000100ff */
        /* <DEDUP_REMOVED lines=14> */
[----:B------:R-:W-:Y:S01]  /*0910*/  SHF.L.U32 R38, R38, 0x10, RZ ;  /* 0x0000001026267819 */ /* 0x000fe200000006ff */
[----:B------:R-:W5:Y:S01]  /*0920*/  LDG.E.128 R20, desc[UR6][R2.64+0x1800] ;  /* 0x0018000602147981 */ /* 0x000f62000c1e1d00 */
[----:B------:R-:W-:Y:S01]  /*0930*/  PRMT R36, R34, 0x7632, R36 ;  /* 0x0000763222247816 */ /* 0x000fe20000000024 */
[----:B------:R-:W-:Y:S01]  /*0940*/  FFMA.FTZ R93, R82, R37, R81 ;  /* 0x00000025525d7223 */ /* 0x000fe20000010051 */
[----:B------:R-:W-:-:S02]  /*0950*/  PRMT R90, R15, 0x7632, R90 ;  /* 0x000076320f5a7816 */ /* 0x000fc4000000005a */
[----:B------:R-:W-:Y:S01]  /*0960*/  SHF.L.U32 R34, R34, 0x10, RZ ;  /* 0x0000001022227819 */ /* 0x000fe200000006ff */
[----:B------:R-:W5:Y:S01]  /*0970*/  LDG.E.128 R12, desc[UR6][R44.64+0x1800] ;  /* 0x001800062c0c7981 */ /* 0x000f62000c1e1d00 */
[----:B------:R-:W-:Y:S02]  /*0980*/  IMAD.U32 R37, R0, 0x10000, RZ ;  /* 0x0001000000257824 */ /* 0x000fe400078e00ff */
[C---:B------:R-:W-:Y:S01]  /*0990*/  FFMA.FTZ R81, R83.reuse, R38, R32 ;  /* 0x0000002653517223 */ /* 0x040fe20000010020 */
[----:B------:R-:W-:Y:S01]  /*09a0*/  SHF.L.U32 R91, R36, 0x10, RZ ;  /* 0x00000010245b7819 */ /* 0x000fe200000006ff */
[----:B------:R-:W-:Y:S01]  /*09b0*/  FFMA.FTZ R0, R83, R34, R93 ;  /* 0x0000002253007223 */ /* 0x000fe2000001005d */
[----:B------:R-:W-:Y:S01]  /*09c0*/  SHF.L.U32 R32, R39, 0x10, RZ ;  /* 0x0000001027207819 */ /* 0x000fe200000006ff */
[C---:B------:R-:W-:Y:S01]  /*09d0*/  FFMA.FTZ R34, R84.reuse, R37, R81 ;  /* 0x0000002554227223 */ /* 0x040fe20000010051 */
[----:B------:R-:W-:Y:S02]  /*09e0*/  IMAD.U32 R36, R35, 0x10000, RZ ;  /* 0x0001000023247824 */ /* 0x000fe400078e00ff */
[--C-:B------:R-:W-:Y:S01]  /*09f0*/  FFMA.FTZ R91, R84, R91, R0.reuse ;  /* 0x0000005b545b7223 */ /* 0x100fe20000010000 */
[----:B------:R-:W-:Y:S01]  /*0a00*/  PRMT R0, R39, 0x7632, R0 ;  /* 0x0000763227007816 */ /* 0x000fe20000000000 */
[----:B------:R-:W-:-:S02]  /*0a10*/  FFMA.FTZ R32, R85, R32, R34 ;  /* 0x0000002055207223 */ /* 0x000fc40000010022 */
[----:B------:R-:W-:Y:S02]  /*0a20*/  FFMA.FTZ R34, R85, R36, R91 ;  /* 0x0000002455227223 */ /* 0x000fe4000001005b */
[----:B------:R-:W5:Y:S01]  /*0a30*/  LDG.E.128 R36, desc[UR6][R2.64+0x5000] ;  /* 0x0050000602247981 */ /* 0x000f62000c1e1d00 */
[----:B------:R-:W-:Y:S02]  /*0a40*/  PRMT R35, R35, 0x7632, R35 ;  /* 0x0000763223237816 */ /* 0x000fe40000000023 */
[----:B------:R-:W-:Y:S02]  /*0a50*/  SHF.L.U32 R91, R90, 0x10, RZ ;  /* 0x000000105a5b7819 */ /* 0x000fe400000006ff */
[----:B------:R-:W-:Y:S01]  /*0a60*/  SHF.L.U32 R83, R0, 0x10, RZ ;  /* 0x0000001000537819 */ /* 0x000fe200000006ff */
[----:B------:R-:W-:Y:S01]  /*0a70*/  IMAD.U32 R35, R35, 0x10000, RZ ;  /* 0x0001000023237824 */ /* 0x000fe200078e00ff */
[----:B------:R-:W-:Y:S02]  /*0a80*/  SHF.L.U32 R80, R24, 0x10, RZ ;  /* 0x0000001018507819 */ /* 0x000fe400000006ff */
[----:B------:R-:W-:-:S02]  /*0a90*/  SHF.L.U32 R0, R28, 0x10, RZ ;  /* 0x000000101c007819 */ /* 0x000fc400000006ff */
[----:B------:R-:W-:Y:S02]  /*0aa0*/  PRMT R24, R24, 0x7632, R24 ;  /* 0x0000763218187816 */ /* 0x000fe40000000018 */
[----:B------:R-:W-:Y:S01]  /*0ab0*/  PRMT R84, R28, 0x7632, R84 ;  /* 0x000076321c547816 */ /* 0x000fe20000000054 */
[C---:B------:R-:W-:Y:S01]  /*0ac0*/  FFMA.FTZ R91, R86.reuse, R91, R33 ;  /* 0x0000005b565b7223 */ /* 0x040fe20000010021 */
[----:B------:R-:W-:Y:S01]  /*0ad0*/  FFMA.FTZ R85, R86, R35, R34 ;  /* 0x0000002356557223 */ /* 0x000fe20000010022 */
[----:B------:R-:W-:Y:S01]  /*0ae0*/  SHF.L.U32 R33, R24, 0x10, RZ ;  /* 0x0000001018217819 */ /* 0x000fe200000006ff */
[----:B------:R-:W-:Y:S01]  /*0af0*/  FFMA.FTZ R35, R0, R80, R87 ;  /* 0x0000005000237223 */ /* 0x000fe20000010057 */
[----:B------:R-:W-:Y:S02]  /*0b00*/  IMAD.U32 R84, R84, 0x10000, RZ ;  /* 0x0001000054547824 */ /* 0x000fe400078e00ff */
[----:B------:R-:W-:Y:S01]  /*0b10*/  FFMA.FTZ R83, R86, R83, R32 ;  /* 0x0000005356537223 */ /* 0x000fe20000010020 */
[----:B------:R-:W-:Y:S01]  /*0b20*/  IMAD.U32 R93, R16, 0x10000, RZ ;  /* 0x00010000105d7824 */ /* 0x000fe200078e00ff */
[----:B------:R-:W-:-:S02]  /*0b30*/  PRMT R86, R29, 0x7632, R86 ;  /* 0x000076321d567816 */ /* 0x000fc40000000056 */
[----:B------:R-:W-:Y:S02]  /*0b40*/  SHF.L.U32 R82, R29, 0x10, RZ ;  /* 0x000000101d527819 */ /* 0x000fe400000006ff */
[C---:B------:R-:W-:Y:S02]  /*0b50*/  PRMT R87, R30.reuse, 0x7632, R87 ;  /* 0x000076321e577816 */ /* 0x040fe40000000057 */
[----:B------:R-:W-:Y:S02]  /*0b60*/  SHF.L.U32 R81, R30, 0x10, RZ ;  /* 0x000000101e517819 */ /* 0x000fe400000006ff */
[C---:B------:R-:W-:Y:S02]  /*0b70*/  PRMT R24, R31.reuse, 0x7632, R24 ;  /* 0x000076321f187816 */ /* 0x040fe40000000018 */
[----:B------:R-:W-:Y:S02]  /*0b80*/  SHF.L.U32 R80, R31, 0x10, RZ ;  /* 0x000000101f507819 */ /* 0x000fe400000006ff */
[----:B------:R-:W-:Y:S01]  /*0b90*/  PRMT R32, R16, 0x7632, R32 ;  /* 0x0000763210207816 */ /* 0x000fe20000000020 */
[----:B------:R-:W5:Y:S01]  /*0ba0*/  LDG.E.128 R28, desc[UR6][R2.64+0x8800] ;  /* 0x00880006021c7981 */ /* 0x000f62000c1e1d00 */
[----:B------:R-:W-:Y:S01]  /*0bb0*/  FFMA.FTZ R35, R84, R33, R35 ;  /* 0x0000002154237223 */ /* 0x000fe20000010023 */
[C---:B------:R-:W-:Y:S01]  /*0bc0*/  PRMT R16, R25.reuse, 0x7632, R16 ;  /* 0x0000763219107816 */ /* 0x040fe20000000010 */
[----:B------:R-:W-:-:S02]  /*0bd0*/  IMAD.U32 R33, R25, 0x10000, RZ ;  /* 0x0001000019217824 */ /* 0x000fc400078e00ff */
[----:B------:R-:W-:Y:S01]  /*0be0*/  FFMA.FTZ R97, R0, R93, R88 ;  /* 0x0000005d00617223 */ /* 0x000fe20000010058 */
[----:B------:R-:W-:Y:S01]  /*0bf0*/  SHF.L.U32 R95, R32, 0x10, RZ ;  /* 0x00000010205f7819 */ /* 0x000fe200000006ff */
[C---:B------:R-:W-:Y:S01]  /*0c00*/  IMAD.U32 R93, R27.reuse, 0x10000, RZ ;  /* 0x000100001b5d7824 */ /* 0x040fe200078e00ff */
[----:B------:R-:W-:Y:S01]  /*0c10*/  PRMT R25, R27, 0x7632, R25 ;  /* 0x000076321b197816 */ /* 0x000fe20000000019 */
[----:B------:R-:W-:Y:S01]  /*0c20*/  FFMA.FTZ R33, R82, R33, R35 ;  /* 0x0000002152217223 */ /* 0x000fe20000010023 */
[----:B------:R-:W-:Y:S02]  /*0c30*/  SHF.L.U32 R27, R16, 0x10, RZ ;  /* 0x00000010101b7819 */ /* 0x000fe400000006ff */
        /* <DEDUP_REMOVED lines=12> */
[----:B------:R-:W5:Y:S01]  /*0d00*/  LDG.E.128 R32, desc[UR6][R2.64+0xc000] ;  /* 0x00c0000602207981 */ /* 0x000f62000c1e1d00 */
[----:B------:R-:W-:Y:S01]  /*0d10*/  SHF.L.U32 R26, R26, 0x10, RZ ;  /* 0x000000101a1a7819 */ /* 0x000fe200000006ff */
[--C-:B------:R-:W-:Y:S01]  /*0d20*/  FFMA.FTZ R40, R86, R27, R17.reuse ;  /* 0x0000001b56287223 */ /* 0x100fe20000010011 */
[----:B------:R-:W-:-:S02]  /*0d30*/  PRMT R17, R18, 0x7632, R17 ;  /* 0x0000763212117816 */ /* 0x000fc40000000011 */
[----:B------:R-:W-:Y:S01]  /*0d40*/  SHF.L.U32 R18, R18, 0x10, RZ ;  /* 0x0000001012127819 */ /* 0x000fe200000006ff */
[----:B------:R-:W-:Y:S01]  /*0d50*/  FFMA.FTZ R16, R81, R26, R16 ;  /* 0x0000001a51107223 */ /* 0x000fe20000010010 */
[----:B------:R-:W-:Y:S01]  /*0d60*/  SHF.L.U32 R88, R88, 0x10, RZ ;  /* 0x0000001058587819 */ /* 0x000fe200000006ff */
[--C-:B------:R-:W-:Y:S01]  /*0d70*/  FFMA.FTZ R95, R84, R95, R89.reuse ;  /* 0x0000005f545f7223 */ /* 0x100fe20000010059 */
[----:B------:R-:W-:Y:S01]  /*0d80*/  IMAD.U32 R87, R87, 0x10000, RZ ;  /* 0x0001000057577824 */ /* 0x000fe200078e00ff */
[----:B------:R-:W-:Y:S01]  /*0d90*/  SHF.L.U32 R26, R17, 0x10, RZ ;  /* 0x00000010111a7819 */ /* 0x000fe200000006ff */
[----:B------:R-:W-:Y:S01]  /*0da0*/  FFMA.FTZ R27, R81, R18, R40 ;  /* 0x00000012511b7223 */ /* 0x000fe20000010028 */
[C---:B------:R-:W-:Y:S02]  /*0db0*/  PRMT R89, R41.reuse, 0x7632, R89 ;  /* 0x0000763229597816 */ /* 0x040fe40000000059 */
[----:B------:R-:W-:Y:S01]  /*0dc0*/  SHF.L.U32 R41, R41, 0x10, RZ ;  /* 0x0000001029297819 */ /* 0x000fe200000006ff */
[C---:B------:R-:W-:Y:S01]  /*0dd0*/  FFMA.FTZ R17, R87.reuse, R88, R16 ;  /* 0x0000005857117223 */ /* 0x040fe20000010010 */
[----:B------:R-:W-:Y:S01]  /*0de0*/  FFMA.FTZ R16, R87, R26, R27 ;  /* 0x0000001a57107223 */ /* 0x000fe2000001001b */
[----:B------:R-:W-:Y:S01]  /*0df0*/  SHF.L.U32 R27, R19, 0x10, RZ ;  /* 0x00000010131b7819 */ /* 0x000fe200000006ff */
[----:B------:R-:W-:-:S02]  /*0e00*/  IMAD.U32 R89, R89, 0x10000, RZ ;  /* 0x0001000059597824 */ /* 0x000fc400078e00ff */
[----:B------:R-:W-:Y:S01]  /*0e10*/  FFMA.FTZ R41, R82, R41, R95 ;  /* 0x0000002952297223 */ /* 0x000fe2000001005f */
[----:B------:R-:W-:Y:S01]  /*0e20*/  SHF.L.U32 R18, R42, 0x10, RZ ;  /* 0x000000102a127819 */ /* 0x000fe200000006ff */
[----:B------:R-:W-:Y:S02]  /*0e30*/  FFMA.FTZ R40, R80, R27, R16 ;  /* 0x0000001b50287223 */ /* 0x000fe40000010010 */
[----:B------:R-:W-:Y:S01]  /*0e40*/  FFMA.FTZ R88, R86, R89, R41 ;  /* 0x0000005956587223 */ /* 0x000fe20000010029 */
[C---:B------:R-:W-:Y:S01]  /*0e50*/  PRMT R27, R48.reuse, 0x7632, R27 ;  /* 0x00007632301b7816 */ /* 0x040fe2000000001b */
[----:B------:R-:W-:Y:S02]  /*0e60*/  IMAD.U32 R48, R48, 0x10000, RZ ;  /* 0x0001000030307824 */ /* 0x000fe400078e00ff */
        /* <DEDUP_REMOVED lines=8> */
[----:B------:R-:W-:-:S02]  /*0ef0*/  IMAD.U32 R89, R26, 0x10000, RZ ;  /* 0x000100001a597824 */ /* 0x000fc400078e00ff */
[----:B------:R-:W-:Y:S02]  /*0f00*/  FFMA.FTZ R91, R88, R25, R93 ;  /* 0x00000019585b7223 */ /* 0x000fe4000001005d */
[----:B------:R-:W-:Y:S01]  /*0f10*/  FFMA.FTZ R95, R84, R27, R41 ;  /* 0x0000001b545f7223 */ /* 0x000fe20000010029 */
[----:B------:R-:W-:Y:S01]  /*0f20*/  PRMT R42, R42, 0x7632, R42 ;  /* 0x000076322a2a7816 */ /* 0x000fe2000000002a */
[----:B------:R-:W5:Y:S01]  /*0f30*/  LDG.E.128 R24, desc[UR6][R2.64+0x13000] ;  /* 0x0130000602187981 */ /* 0x000f62000c1e1d00 */
[C---:B------:R-:W-:Y:S02]  /*0f40*/  IMAD.U32 R41, R49.reuse, 0x10000, RZ ;  /* 0x0001000031297824 */ /* 0x040fe400078e00ff */
[--C-:B------:R-:W-:Y:S01]  /*0f50*/  FFMA.FTZ R89, R88, R89, R40.reuse ;  /* 0x0000005958597223 */ /* 0x100fe20000010028 */
[----:B------:R-:W-:Y:S02]  /*0f60*/  PRMT R49, R49, 0x7632, R49 ;  /* 0x0000763231317816 */ /* 0x000fe40000000031 */
[----:B------:R-:W-:-:S02]  /*0f70*/  PRMT R40, R72, 0x7632, R40 ;  /* 0x0000763248287816 */ /* 0x000fc40000000028 */
[----:B------:R-:W-:Y:S02]  /*0f80*/  SHF.L.U32 R72, R72, 0x10, RZ ;  /* 0x0000001048487819 */ /* 0x000fe400000006ff */
[----:B------:R-:W-:Y:S01]  /*0f90*/  SHF.L.U32 R42, R42, 0x10, RZ ;  /* 0x000000102a2a7819 */ /* 0x000fe200000006ff */
[----:B------:R-:W-:Y:S01]  /*0fa0*/  FFMA.FTZ R95, R82, R41, R95 ;  /* 0x00000029525f7223 */ /* 0x000fe2000001005f */
[----:B------:R-:W-:Y:S01]  /*0fb0*/  IMAD.U32 R49, R49, 0x10000, RZ ;  /* 0x0001000031317824 */ /* 0x000fe200078e00ff */
        /* <DEDUP_REMOVED lines=18> */
[----:B------:R-:W-:Y:S01]  /*10e0*/  FFMA.FTZ R43, R87, R40, R42 ;  /* 0x00000028572b7223 */ /* 0x000fe2000001002a */
[----:B------:R-:W-:Y:S01]  /*10f0*/  PRMT R48, R76, 0x7632, R48 ;  /* 0x000076324c307816 */ /* 0x000fe20000000030 */
[----:B------:R-:W-:Y:S01]  /*1100*/  FFMA.FTZ R42, R86, R49, R73 ;  /* 0x00000031562a7223 */ /* 0x000fe20000010049 */
[----:B------:R-:W-:Y:S02]  /*1110*/  SHF.L.U32 R40, R74, 0x10, RZ ;  /* 0x000000104a287819 */ /* 0x000fe400000006ff */
[----:B------:R-:W-:Y:S02]  /*1120*/  SHF.L.U32 R76, R76, 0x10, RZ ;  /* 0x000000104c4c7819 */ /* 0x000fe400000006ff */
[----:B------:R-:W-:Y:S01]  /*1130*/  PRMT R74, R74, 0x7632, R74 ;  /* 0x000076324a4a7816 */ /* 0x000fe2000000004a */
        /* <DEDUP_REMOVED lines=8> */
[----:B------:R-:W-:Y:S01]  /*11c0*/  FFMA.FTZ R95, R87, R74, R40 ;  /* 0x0000004a575f7223 */ /* 0x000fe20000010028 */
[----:B------:R-:W5:Y:S01]  /*11d0*/  LDG.E.128 R48, desc[UR6][R2.64+0x2000] ;  /* 0x0020000602307981 */ /* 0x000f62000c1e1d00 */
[----:B------:R-:W-:-:S03]  /*11e0*/  SHF.L.U32 R85, R0, 0x10, RZ ;  /* 0x0000001000557819 */ /* 0x000fc600000006ff */
[----:B------:R-:W5:Y:S01]  /*11f0*/  LDG.E.128 R40, desc[UR6][R44.64+0x2000] ;  /* 0x002000062c287981 */ /* 0x000f62000c1e1d00 */
[----:B------:R-:W-:Y:S02]  /*1200*/  SHF.L.U32 R97, R77, 0x10, RZ ;  /* 0x000000104d617819 */ /* 0x000fe400000006ff */
[----:B------:R-:W-:Y:S02]  /*1210*/  SHF.L.U32 R72, R64, 0x10, RZ ;  /* 0x0000001040487819 */ /* 0x000fe400000006ff */
[----:B------:R-:W-:Y:S02]  /*1220*/  SHF.L.U32 R0, R68, 0x10, RZ ;  /* 0x0000001044007819 */ /* 0x000fe400000006ff */
[----:B------:R-:W-:Y:S01]  /*1230*/  PRMT R68, R75, 0x7632, R68 ;  /* 0x000076324b447816 */ /* 0x000fe20000000044 */
[----:B------:R-:W-:Y:S02]  /*1240*/  FFMA.FTZ R97, R82, R97, R99 ;  /* 0x0000006152617223 */ /* 0x000fe40000010063 */
[----:B------:R-:W-:Y:S01]  /*1250*/  FFMA.FTZ R91, R0, R72, R91 ;  /* 0x00000048005b7223 */ /* 0x000fe2000001005b */
[----:B------:R-:W-:-:S02]  /*1260*/  PRMT R72, R64, 0x7632, R72 ;  /* 0x0000763240487816 */ /* 0x000fc40000000048 */
[----:B------:R-:W-:Y:S01]  /*1270*/  PRMT R82, R68, 0x7632, R82 ;  /* 0x0000763244527816 */ /* 0x000fe20000000052 */
[----:B------:R-:W-:Y:S01]  /*1280*/  FFMA.FTZ R85, R88, R85, R73 ;  /* 0x0000005558557223 */ /* 0x000fe20000010049 */
[----:B------:R-:W-:Y:S01]  /*1290*/  IMAD.U32 R93, R75, 0x10000, RZ ;  /* 0x000100004b5d7824 */ /* 0x000fe200078e00ff */
[----:B------:R-:W-:Y:S02]  /*12a0*/  SHF.L.U32 R73, R72, 0x10, RZ ;  /* 0x0000001048497819 */ /* 0x000fe400000006ff */
[----:B------:R-:W-:Y:S01]  /*12b0*/  SHF.L.U32 R82, R82, 0x10, RZ ;  /* 0x0000001052527819 */ /* 0x000fe200000006ff */
[----:B------:R-:W-:-:S04]  /*12c0*/  FFMA.FTZ R93, R80, R93, R95 ;  /* 0x0000005d505d7223 */ /* 0x000fc8000001005f */
[----:B------:R-:W-:Y:S02]  /*12d0*/  FFMA.FTZ R95, R82, R73, R91 ;  /* 0x00000049525f7223 */ /* 0x000fe4000001005b */
[----:B------:R-:W5:Y:S01]  /*12e0*/  LDG.E.128 R72, desc[UR6][R2.64+0x5800] ;  /* 0x0058000602487981 */ /* 0x000f62000c1e1d00 */
[----:B------:R-:W-:Y:S02]  /*12f0*/  PRMT R77, R77, 0x7632, R77 ;  /* 0x000076324d4d7816 */ /* 0x000fe4000000004d */
[----:B------:R-:W-:-:S03]  /*1300*/  PRMT R64, R78, 0x7632, R64 ;  /* 0x000076324e407816 */ /* 0x000fc60000000040 */
[----:B------:R-:W-:Y:S01]  /*1310*/  IMAD.U32 R77, R77, 0x10000, RZ ;  /* 0x000100004d4d7824 */ /* 0x000fe200078e00ff */
[----:B------:R-:W-:-:S03]  /*1320*/  SHF.L.U32 R78, R78, 0x10, RZ ;  /* 0x000000104e4e7819 */ /* 0x000fc600000006ff */
[----:B------:R-:W-:Y:S01]  /*1330*/  FFMA.FTZ R84, R86, R77, R97 ;  /* 0x0000004d56547223 */ /* 0x000fe20000010061 */
[----:B------:R-:W-:Y:S02]  /*1340*/  SHF.L.U32 R77, R65, 0x10, RZ ;  /* 0x00000010414d7819 */ /* 0x000fe400000006ff */
        /* <DEDUP_REMOVED lines=8> */
[----:B------:R-:W-:-:S02]  /*13d0*/  PRMT R69, R66, 0x7632, R69 ;  /* 0x0000763242457816 */ /* 0x000fc40000000045 */
        /* <DEDUP_REMOVED lines=18> */
[----:B------:R-:W-:Y:S01]  /*1500*/  PRMT R71, R60, 0x7632, R71 ;  /* 0x000076323c477816 */ /* 0x000fe20000000047 */
[----:B------:R-:W5:Y:S01]  /*1510*/  LDG.E.128 R64, desc[UR6][R2.64+0x9000] ;  /* 0x0090000602407981 */ /* 0x000f62000c1e1d00 */
[----:B------:R-:W-:Y:S02]  /*1520*/  FFMA.FTZ R79, R0, R77, R89 ;  /* 0x0000004d004f7223 */ /* 0x000fe40000010059 */
[----:B------:R-:W-:Y:S02]  /*1530*/  SHF.L.U32 R71, R71, 0x10, RZ ;  /* 0x0000001047477819 */ /* 0x000fe400000006ff */
[----:B------:R-:W-:Y:S02]  /*1540*/  SHF.L.U32 R77, R61, 0x10, RZ ;  /* 0x000000103d4d7819 */ /* 0x000fe400000006ff */
[----:B------:R-:W-:Y:S01]  /*1550*/  SHF.L.U32 R68, R68, 0x10, RZ ;  /* 0x0000001044447819 */ /* 0x000fe200000006ff */
[----:B------:R-:W-:Y:S01]  /*1560*/  FFMA.FTZ R71, R82, R71, R79 ;  /* 0x0000004752477223 */ /* 0x000fe2000001004f */
[----:B------:R-:W-:-:S02]  /*1570*/  SHF.L.U32 R89, R76, 0x10, RZ ;  /* 0x000000104c597819 */ /* 0x000fc400000006ff */
[----:B------:R-:W-:Y:S01]  /*1580*/  PRMT R61, R61, 0x7632, R61 ;  /* 0x000076323d3d7816 */ /* 0x000fe2000000003d */
[----:B------:R-:W-:Y:S01]  /*1590*/  IMAD.U32 R87, R60, 0x10000, RZ ;  /* 0x000100003c577824 */ /* 0x000fe200078e00ff */
[----:B------:R-:W-:Y:S01]  /*15a0*/  SHF.L.U32 R84, R84, 0x10, RZ ;  /* 0x0000001054547819 */ /* 0x000fe200000006ff */
[----:B------:R-:W-:Y:S01]  /*15b0*/  FFMA.FTZ R78, R86, R77, R71 ;  /* 0x0000004d564e7223 */ /* 0x000fe20000010047 */
[C---:B------:R-:W-:Y:S01]  /*15c0*/  FFMA.FTZ R93, R88.reuse, R68, R93 ;  /* 0x00000044585d7223 */ /* 0x040fe2000001005d */
[----:B------:R-:W-:Y:S01]  /*15d0*/  FFMA.FTZ R89, R88, R89, R70 ;  /* 0x0000005958597223 */ /* 0x000fe20000010046 */
[C---:B------:R-:W-:Y:S01]  /*15e0*/  PRMT R76, R62.reuse, 0x7632, R76 ;  /* 0x000076323e4c7816 */ /* 0x040fe2000000004c */
[----:B------:R-:W-:Y:S01]  /*15f0*/  IMAD.U32 R60, R61, 0x10000, RZ ;  /* 0x000100003d3c7824 */ /* 0x000fe200078e00ff */
[----:B------:R-:W-:Y:S01]  /*1600*/  SHF.L.U32 R77, R62, 0x10, RZ ;  /* 0x000000103e4d7819 */ /* 0x000fe200000006ff */
[----:B------:R-:W-:Y:S01]  /*1610*/  FFMA.FTZ R87, R84, R87, R69 ;  /* 0x0000005754577223 */ /* 0x000fe20000010045 */
[C---:B--2---:R-:W-:Y:S01]  /*1620*/  SHF.L.U32 R88, R52.reuse, 0x10, RZ ;  /* 0x0000001034587819 */ /* 0x044fe200000006ff */
[----:B------:R-:W2:Y:S01]  /*1630*/  LDG.E.128 R68, desc[UR6][R2.64+0xc800] ;  /* 0x00c8000602447981 */ /* 0x000ea2000c1e1d00 */
        /* <DEDUP_REMOVED lines=8> */
[C---:B------:R-:W-:Y:S02]  /*16c0*/  PRMT R77, R53.reuse, 0x7632, R77 ;  /* 0x00007632354d7816 */ /* 0x040fe4000000004d */
[----:B------:R-:W-:Y:S01]  /*16d0*/  SHF.L.U32 R83, R53, 0x10, RZ ;  /* 0x0000001035537819 */ /* 0x000fe200000006ff */
[----:B------:R-:W-:Y:S01]  /*16e0*/  FFMA.FTZ R95, R82, R63, R95 ;  /* 0x0000003f525f7223 */ /* 0x000fe2000001005f */
[----:B------:R-:W-:Y:S01]  /*16f0*/  FFMA.FTZ R53, R81, R76, R60 ;  /* 0x0000004c51357223 */ /* 0x000fe2000001003c */
[----:B------:R-:W-:Y:S01]  /*1700*/  SHF.L.U32 R76, R77, 0x10, RZ ;  /* 0x000000104d4c7819 */ /* 0x000fe200000006ff */
[----:B------:R-:W2:Y:S01]  /*1710*/  LDG.E.128 R60, desc[UR6][R2.64+0x10000] ;  /* 0x01000006023c7981 */ /* 0x000ea2000c1e1d00 */
[----:B------:R-:W-:Y:S01]  /*1720*/  FFMA.FTZ R78, R86, R83, R95 ;  /* 0x00000053564e7223 */ /* 0x000fe2000001005f */
[----:B---3--:R-:W-:-:S02]  /*1730*/  PRMT R88, R56, 0x7632, R88 ;  /* 0x0000763238587816 */ /* 0x008fc40000000058 */
        /* <DEDUP_REMOVED lines=12> */
[C---:B------:R-:W-:Y:S01]  /*1800*/  PRMT R56, R57.reuse, 0x7632, R56 ;  /* 0x0000763239387816 */ /* 0x040fe20000000038 */
[----:B------:R-:W-:Y:S01]  /*1810*/  IMAD.U32 R85, R57, 0x10000, RZ ;  /* 0x0001000039557824 */ /* 0x000fe200078e00ff */
[----:B------:R-:W-:Y:S01]  /*1820*/  SHF.L.U32 R53, R55, 0x10, RZ ;  /* 0x0000001037357819 */ /* 0x000fe200000006ff */
[----:B------:R-:W-:Y:S01]  /*1830*/  FFMA.FTZ R57, R81, R54, R52 ;  /* 0x0000003651397223 */ /* 0x000fe20000010034 */
[----:B------:R-:W-:Y:S01]  /*1840*/  PRMT R55, R55, 0x7632, R55 ;  /* 0x0000763237377816 */ /* 0x000fe20000000037 */
[----:B------:R-:W3:Y:S01]  /*1850*/  LDG.E.128 R76, desc[UR6][R2.64+0x13800] ;  /* 0x01380006024c7981 */ /* 0x000ee2000c1e1d00 */
[----:B----4-:R-:W-:-:S02]  /*1860*/  PRMT R54, R4, 0x7632, R54 ;  /* 0x0000763204367816 */ /* 0x010fc40000000036 */
        /* <DEDUP_REMOVED lines=23> */
[----:B------:R-:W4:Y:S01]  /*19e0*/  LDG.E.128 R52, desc[UR6][R2.64+0x2800] ;  /* 0x0028000602347981 */ /* 0x000f22000c1e1d00 */
[C---:B-----5:R-:W-:Y:S01]  /*19f0*/  PRMT R88, R8.reuse, 0x7632, R88 ;  /* 0x0000763208587816 */ /* 0x060fe20000000058 */
[----:B------:R-:W-:-:S02]  /*1a00*/  IMAD.U32 R8, R8, 0x10000, RZ ;  /* 0x0001000008087824 */ /* 0x000fc400078e00ff */
[----:B------:R-:W5:Y:S01]  /*1a10*/  LDG.E.128 R56, desc[UR6][R44.64+0x2800] ;  /* 0x002800062c387981 */ /* 0x000f62000c1e1d00 */
[----:B------:R-:W-:Y:S01]  /*1a20*/  PRMT R92, R6, 0x7632, R92 ;  /* 0x00007632065c7816 */ /* 0x000fe2000000005c */
[----:B------:R-:W-:Y:S01]  /*1a30*/  FFMA.FTZ R6, R90, R95, R97 ;  /* 0x0000005f5a067223 */ /* 0x000fe20000010061 */
        /* <DEDUP_REMOVED lines=12> */
[----:B------:R-:W-:-:S02]  /*1b00*/  IMAD.U32 R89, R4, 0x10000, RZ ;  /* 0x0001000004597824 */ /* 0x000fc400078e00ff */
[----:B------:R-:W-:Y:S01]  /*1b10*/  FFMA.FTZ R95, R91, R0, R86 ;  /* 0x000000005b5f7223 */ /* 0x000fe20000010056 */
[----:B------:R-:W-:Y:S01]  /*1b20*/  SHF.L.U32 R91, R7, 0x10, RZ ;  /* 0x00000010075b7819 */ /* 0x000fe200000006ff */
[----:B------:R-:W-:Y:S01]  /*1b30*/  FFMA.FTZ R9, R80, R9, R93 ;  /* 0x0000000950097223 */ /* 0x000fe2000001005d */
[----:B------:R-:W-:Y:S01]  /*1b40*/  FFMA.FTZ R89, R84, R89, R5 ;  /* 0x0000005954597223 */ /* 0x000fe20000010005 */
[----:B------:R-:W-:Y:S01]  /*1b50*/  SHF.L.U32 R8, R20, 0x10, RZ ;  /* 0x0000001014087819 */ /* 0x000fe200000006ff */
[----:B------:R-:W-:Y:S01]  /*1b60*/  IMAD.U32 R93, R10, 0x10000, RZ ;  /* 0x000100000a5d7824 */ /* 0x000fe200078e00ff */
[----:B------:R-:W5:Y:S01]  /*1b70*/  LDG.E.128 R4, desc[UR6][R2.64+0x6000] ;  /* 0x0060000602047981 */ /* 0x000f62000c1e1d00 */
[----:B------:R-:W-:Y:S02]  /*1b80*/  SHF.L.U32 R0, R12, 0x10, RZ ;  /* 0x000000100c007819 */ /* 0x000fe400000006ff */
[----:B------:R-:W-:Y:S02]  /*1b90*/  PRMT R20, R20, 0x7632, R20 ;  /* 0x0000763214147816 */ /* 0x000fe40000000014 */
[----:B------:R-:W-:Y:S01]  /*1ba0*/  PRMT R88, R12, 0x7632, R88 ;  /* 0x000076320c587816 */ /* 0x000fe20000000058 */
[----:B------:R-:W-:Y:S01]  /*1bb0*/  FFMA.FTZ R91, R84, R91, R9 ;  /* 0x0000005b545b7223 */ /* 0x000fe20000010009 */
[----:B------:R-:W-:Y:S01]  /*1bc0*/  FFMA.FTZ R90, R90, R93, R95 ;  /* 0x0000005d5a5a7223 */ /* 0x000fe2000001005f */
[----:B------:R-:W-:Y:S01]  /*1bd0*/  SHF.L.U32 R9, R20, 0x10, RZ ;  /* 0x0000001014097819 */ /* 0x000fe200000006ff */
[----:B------:R-:W-:Y:S01]  /*1be0*/  FFMA.FTZ R93, R0, R8, R87 ;  /* 0x00000008005d7223 */ /* 0x000fe20000010057 */
[----:B------:R-:W-:Y:S01]  /*1bf0*/  IMAD.U32 R88, R88, 0x10000, RZ ;  /* 0x0001000058587824 */ /* 0x000fe200078e00ff */
[----:B------:R-:W-:-:S02]  /*1c00*/  PRMT R10, R10, 0x7632, R10 ;  /* 0x000076320a0a7816 */ /* 0x000fc4000000000a */
[C---:B------:R-:W-:Y:S01]  /*1c10*/  PRMT R8, R21.reuse, 0x7632, R8 ;  /* 0x0000763215087816 */ /* 0x040fe20000000008 */
[----:B------:R-:W-:Y:S01]  /*1c20*/  FFMA.FTZ R9, R88, R9, R93 ;  /* 0x0000000958097223 */ /* 0x000fe2000001005d */
[----:B------:R-:W-:Y:S02]  /*1c30*/  SHF.L.U32 R21, R21, 0x10, RZ ;  /* 0x0000001015157819 */ /* 0x000fe400000006ff */
[C---:B------:R-:W-:Y:S02]  /*1c40*/  PRMT R87, R13.reuse, 0x7632, R87 ;  /* 0x000076320d577816 */ /* 0x040fe40000000057 */
[----:B------:R-:W-:Y:S02]  /*1c50*/  SHF.L.U32 R86, R13, 0x10, RZ ;  /* 0x000000100d567819 */ /* 0x000fe400000006ff */
        /* <DEDUP_REMOVED lines=9> */
[----:B------:R-:W-:Y:S01]  /*1cf0*/  IMAD.U32 R21, R22, 0x10000, RZ ;  /* 0x0001000016157824 */ /* 0x000fe200078e00ff */
[----:B------:R-:W-:-:S02]  /*1d00*/  PRMT R12, R11, 0x7632, R12 ;  /* 0x000076320b0c7816 */ /* 0x000fc4000000000c */
[----:B------:R-:W-:Y:S01]  /*1d10*/  SHF.L.U32 R13, R11, 0x10, RZ ;  /* 0x000000100b0d7819 */ /* 0x000fe200000006ff */
[----:B------:R-:W-:Y:S01]  /*1d20*/  FFMA.FTZ R97, R0, R82, R83 ;  /* 0x0000005200617223 */ /* 0x000fe20000010053 */
[----:B------:R-:W5:Y:S01]  /*1d30*/  LDG.E.128 R8, desc[UR6][R2.64+0x9800] ;  /* 0x0098000602087981 */ /* 0x000f62000c1e1d00 */
[----:B------:R-:W-:Y:S01]  /*1d40*/  SHF.L.U32 R95, R36, 0x10, RZ ;  /* 0x00000010245f7819 */ /* 0x000fe200000006ff */
[----:B------:R-:W-:Y:S01]  /*1d50*/  FFMA.FTZ R21, R90, R21, R93 ;  /* 0x000000155a157223 */ /* 0x000fe2000001005d */
[----:B------:R-:W-:Y:S02]  /*1d60*/  PRMT R20, R22, 0x7632, R20 ;  /* 0x0000763216147816 */ /* 0x000fe40000000014 */
[----:B------:R-:W-:Y:S01]  /*1d70*/  PRMT R92, R14, 0x7632, R92 ;  /* 0x000076320e5c7816 */ /* 0x000fe2000000005c */
[----:B------:R-:W-:Y:S01]  /*1d80*/  FFMA.FTZ R95, R88, R95, R97 ;  /* 0x0000005f585f7223 */ /* 0x000fe20000010061 */
[C---:B------:R-:W-:Y:S02]  /*1d90*/  SHF.L.U32 R93, R37.reuse, 0x10, RZ ;  /* 0x00000010255d7819 */ /* 0x040fe400000006ff */
[----:B------:R-:W-:Y:S01]  /*1da0*/  SHF.L.U32 R83, R20, 0x10, RZ ;  /* 0x0000001014537819 */ /* 0x000fe200000006ff */
[----:B------:R-:W-:Y:S01]  /*1db0*/  IMAD.U32 R92, R92, 0x10000, RZ ;  /* 0x000100005c5c7824 */ /* 0x000fe200078e00ff */
[----:B------:R-:W-:Y:S01]  /*1dc0*/  PRMT R37, R37, 0x7632, R37 ;  /* 0x0000763225257816 */ /* 0x000fe20000000025 */
[----:B------:R-:W-:Y:S01]  /*1dd0*/  FFMA.FTZ R36, R86, R93, R95 ;  /* 0x0000005d56247223 */ /* 0x000fe2000001005f */
[----:B------:R-:W-:Y:S01]  /*1de0*/  SHF.L.U32 R95, R12, 0x10, RZ ;  /* 0x000000100c5f7819 */ /* 0x000fe200000006ff */
[----:B------:R-:W-:Y:S01]  /*1df0*/  FFMA.FTZ R13, R80, R13, R81 ;  /* 0x0000000d500d7223 */ /* 0x000fe20000010051 */
[----:B------:R-:W-:Y:S01]  /*1e00*/  FFMA.FTZ R20, R92, R83, R21 ;  /* 0x000000535c147223 */ /* 0x000fe20000010015 */
[C---:B------:R-:W-:Y:S01]  /*1e10*/  PRMT R12, R28.reuse, 0x7632, R12 ;  /* 0x000076321c0c7816 */ /* 0x040fe2000000000c */
[----:B------:R-:W5:Y:S01]  /*1e20*/  LDG.E.128 R80, desc[UR6][R2.64+0xd000] ;  /* 0x00d0000602507981 */ /* 0x000f62000c1e1d00 */
[----:B------:R-:W-:-:S02]  /*1e30*/  SHF.L.U32 R28, R28, 0x10, RZ ;  /* 0x000000101c1c7819 */ /* 0x000fc400000006ff */
[----:B------:R-:W-:Y:S02]  /*1e40*/  SHF.L.U32 R14, R23, 0x10, RZ ;  /* 0x00000010170e7819 */ /* 0x000fe400000006ff */
[----:B------:R-:W-:Y:S01]  /*1e50*/  SHF.L.U32 R93, R15, 0x10, RZ ;  /* 0x000000100f5d7819 */ /* 0x000fe200000006ff */
[----:B------:R-:W-:Y:S02]  /*1e60*/  IMAD.U32 R22, R37, 0x10000, RZ ;  /* 0x0001000025167824 */ /* 0x000fe400078e00ff */
[----:B------:R-:W-:Y:S01]  /*1e70*/  FFMA.FTZ R95, R84, R95, R13 ;  /* 0x0000005f545f7223 */ /* 0x000fe2000001000d */
[----:B------:R-:W-:Y:S01]  /*1e80*/  SHF.L.U32 R13, R12, 0x10, RZ ;  /* 0x000000100c0d7819 */ /* 0x000fe200000006ff */
[----:B------:R-:W-:Y:S01]  /*1e90*/  FFMA.FTZ R85, R0, R28, R85 ;  /* 0x0000001c00557223 */ /* 0x000fe20000010055 */
[----:B------:R-:W-:Y:S01]  /*1ea0*/  PRMT R94, R15, 0x7632, R94 ;  /* 0x000076320f5e7816 */ /* 0x000fe2000000005e */
[----:B------:R-:W-:Y:S01]  /*1eb0*/  FFMA.FTZ R15, R93, R14, R20 ;  /* 0x0000000e5d0f7223 */ /* 0x000fe20000010014 */
[----:B------:R-:W-:-:S02]  /*1ec0*/  IMAD.U32 R21, R38, 0x10000, RZ ;  /* 0x0001000026157824 */ /* 0x000fc400078e00ff */
[----:B------:R-:W-:Y:S01]  /*1ed0*/  FFMA.FTZ R37, R87, R22, R36 ;  /* 0x0000001657257223 */ /* 0x000fe20000010024 */
[----:B------:R-:W-:Y:S02]  /*1ee0*/  PRMT R38, R38, 0x7632, R38 ;  /* 0x0000763226267816 */ /* 0x000fe40000000026 */
        /* <DEDUP_REMOVED lines=12> */
[----:B------:R-:W-:Y:S01]  /*1fb0*/  SHF.L.U32 R32, R32, 0x10, RZ ;  /* 0x0000001020207819 */ /* 0x000fe200000006ff */
[C---:B------:R-:W-:Y:S01]  /*1fc0*/  IMAD.U32 R37, R30.reuse, 0x10000, RZ ;  /* 0x000100001e257824 */ /* 0x040fe200078e00ff */
[C---:B------:R-:W-:Y:S02]  /*1fd0*/  PRMT R28, R39.reuse, 0x7632, R28 ;  /* 0x00007632271c7816 */ /* 0x040fe4000000001c */
[----:B------:R-:W-:Y:S01]  /*1fe0*/  SHF.L.U32 R36, R39, 0x10, RZ ;  /* 0x0000001027247819 */ /* 0x000fe200000006ff */
[----:B------:R-:W-:Y:S01]  /*1ff0*/  FFMA.FTZ R39, R87, R20, R22 ;  /* 0x0000001457277223 */ /* 0x000fe20000010016 */
[----:B------:R-:W-:Y:S01]  /*2000*/  PRMT R30, R30, 0x7632, R30 ;  /* 0x000076321e1e7816 */ /* 0x000fe2000000001e */
[----:B------:R-:W-:Y:S01]  /*2010*/  FFMA.FTZ R84, R94, R23, R15 ;  /* 0x000000175e547223 */ /* 0x000fe2000001000f */
[----:B------:R-:W-:Y:S01]  /*2020*/  SHF.L.U32 R85, R29, 0x10, RZ ;  /* 0x000000101d557819 */ /* 0x000fe200000006ff */
[----:B------:R-:W5:Y:S01]  /*2030*/  LDG.E.128 R12, desc[UR6][R2.64+0x10800] ;  /* 0x01080006020c7981 */ /* 0x000f62000c1e1d00 */
[----:B------:R-:W-:Y:S01]  /*2040*/  FFMA.FTZ R89, R0, R32, R89 ;  /* 0x0000002000597223 */ /* 0x000fe20000010059 */
[----:B------:R-:W-:Y:S01]  /*2050*/  FFMA.FTZ R39, R90, R37, R39 ;  /* 0x000000255a277223 */ /* 0x000fe20000010027 */
[----:B------:R-:W-:Y:S01]  /*2060*/  SHF.L.U32 R37, R30, 0x10, RZ ;  /* 0x000000101e257819 */ /* 0x000fe200000006ff */
[----:B------:R-:W5:Y:S01]  /*2070*/  LDG.E.128 R20, desc[UR6][R2.64+0x14000] ;  /* 0x0140000602147981 */ /* 0x000f62000c1e1d00 */
[C---:B------:R-:W-:Y:S01]  /*2080*/  PRMT R32, R33.reuse, 0x7632, R32 ;  /* 0x0000763221207816 */ /* 0x040fe20000000020 */
[----:B------:R-:W-:Y:S01]  /*2090*/  FFMA.FTZ R89, R88, R85, R89 ;  /* 0x0000005558597223 */ /* 0x000fe20000010059 */
[----:B------:R-:W-:Y:S01]  /*20a0*/  SHF.L.U32 R33, R33, 0x10, RZ ;  /* 0x0000001021217819 */ /* 0x000fe200000006ff */
[----:B------:R-:W-:Y:S01]  /*20b0*/  IMAD.U32 R85, R28, 0x10000, RZ ;  /* 0x000100001c557824 */ /* 0x000fe200078e00ff */
[----:B------:R-:W-:Y:S01]  /*20c0*/  SHF.L.U32 R28, R31, 0x10, RZ ;  /* 0x000000101f1c7819 */ /* 0x000fe200000006ff */
[C---:B------:R-:W-:Y:S01]  /*20d0*/  FFMA.FTZ R29, R93.reuse, R36, R38 ;  /* 0x000000245d1d7223 */ /* 0x040fe20000010026 */
[----:B------:R-:W-:Y:S01]  /*20e0*/  FFMA.FTZ R30, R92, R37, R39 ;  /* 0x000000255c1e7223 */ /* 0x000fe20000010027 */
[----:B------:R-:W-:Y:S01]  /*20f0*/  SHF.L.U32 R32, R32, 0x10, RZ ;  /* 0x0000001020207819 */ /* 0x000fe200000006ff */
[----:B------:R-:W-:Y:S01]  /*2100*/  FFMA.FTZ R36, R86, R33, R89 ;  /* 0x0000002156247223 */ /* 0x000fe20000010059 */
[----:B------:R-:W-:Y:S01]  /*2110*/  FFMA.FTZ R85, R94, R85, R29 ;  /* 0x000000555e557223 */ /* 0x000fe2000001001d */
[----:B------:R-:W-:Y:S01]  /*2120*/  FFMA.FTZ R89, R93, R28, R30 ;  /* 0x0000001c5d597223 */ /* 0x000fe2000001001e */
[C---:B------:R-:W-:Y:S01]  /*2130*/  PRMT R28, R34.reuse, 0x7632, R28 ;  /* 0x00007632221c7816 */ /* 0x040fe2000000001c */
[----:B------:R-:W-:Y:S01]  /*2140*/  FFMA.FTZ R37, R87, R32, R36 ;  /* 0x0000002057257223 */ /* 0x000fe20000010024 */
[----:B------:R-:W-:-:S02]  /*2150*/  SHF.L.U32 R29, R34, 0x10, RZ ;  /* 0x00000010221d7819 */ /* 0x000fc400000006ff */
[----:B------:R-:W-:Y:S02]  /*2160*/  SHF.L.U32 R33, R28, 0x10, RZ ;  /* 0x000000101c217819 */ /* 0x000fe400000006ff */
[----:B------:R-:W-:Y:S01]  /*2170*/  PRMT R30, R16, 0x7632, R30 ;  /* 0x00007632101e7816 */ /* 0x000fe2000000001e */
[----:B------:R-:W-:Y:S01]  /*2180*/  FFMA.FTZ R29, R90, R29, R37 ;  /* 0x0000001d5a1d7223 */ /* 0x000fe20000010025 */
[----:B------:R-:W-:Y:S01]  /*2190*/  IMAD.U32 R16, R16, 0x10000, RZ ;  /* 0x0001000010107824 */ /* 0x000fe200078e00ff */
[----:B------:R-:W-:Y:S02]  /*21a0*/  PRMT R31, R31, 0x7632, R31 ;  /* 0x000076321f1f7816 */ /* 0x000fe4000000001f */
[----:B------:R-:W-:Y:S01]  /*21b0*/  SHF.L.U32 R37, R30, 0x10, RZ ;  /* 0x000000101e257819 */ /* 0x000fe200000006ff */
[----:B------:R-:W-:Y:S01]  /*21c0*/  FFMA.FTZ R32, R92, R33, R29 ;  /* 0x000000215c207223 */ /* 0x000fe2000001001d */
[----:B------:R-:W-:Y:S01]  /*21d0*/  FFMA.FTZ R91, R0, R16, R91 ;  /* 0x00000010005b7223 */ /* 0x000fe2000001005b */
[C---:B------:R-:W-:Y:S01]  /*21e0*/  IMAD.U32 R33, R17.reuse, 0x10000, RZ ;  /* 0x0001000011217824 */ /* 0x040fe200078e00ff */
[----:B------:R-:W-:-:S02]  /*21f0*/  PRMT R17, R17, 0x7632, R17 ;  /* 0x0000763211117816 */ /* 0x000fc40000000011 */
[C---:B------:R-:W-:Y:S02]  /*2200*/  PRMT R96, R24.reuse, 0x7632, R96 ;  /* 0x0000763218607816 */ /* 0x040fe40000000060 */
[----:B------:R-:W-:Y:S01]  /*2210*/  SHF.L.U32 R97, R24, 0x10, RZ ;  /* 0x0000001018617819 */ /* 0x000fe200000006ff */
[----:B------:R-:W-:Y:S01]  /*2220*/  FFMA.FTZ R91, R88, R37, R91 ;  /* 0x00000025585b7223 */ /* 0x000fe2000001005b */
[----:B------:R-:W-:Y:S01]  /*2230*/  SHF.L.U32 R31, R31, 0x10, RZ ;  /* 0x000000101f1f7819 */ /* 0x000fe200000006ff */
[----:B------:R0:W5:Y:S01]  /*2240*/  LDG.E.128 R36, desc[UR6][R44.64+0x3000] ;  /* 0x003000062c247981 */ /* 0x000162000c1e1d00 */
[----:B------:R-:W-:Y:S01]  /*2250*/  SHF.L.U32 R24, R17, 0x10, RZ ;  /* 0x0000001011187819 */ /* 0x000fe200000006ff */
[----:B------:R-:W-:Y:S02]  /*2260*/  IMAD.U32 R17, R96, 0x10000, RZ ;  /* 0x0001000060117824 */ /* 0x000fe400078e00ff */
[----:B------:R-:W-:Y:S01]  /*2270*/  FFMA.FTZ R97, R0, R97, R95 ;  /* 0x0000006100617223 */ /* 0x000fe2000001005f */
[----:B------:R-:W-:Y:S01]  /*2280*/  FFMA.FTZ R89, R94, R31, R89 ;  /* 0x0000001f5e597223 */ /* 0x000fe20000010059 */
[----:B------:R-:W-:Y:S01]  /*2290*/  FFMA.FTZ R34, R86, R33, R91 ;  /* 0x0000002156227223 */ /* 0x000fe2000001005b */
[----:B------:R-:W-:Y:S01]  /*22a0*/  SHF.L.U32 R16, R35, 0x10, RZ ;  /* 0x0000001023107819 */ /* 0x000fe200000006ff */
[----:B------:R-:W5:Y:S01]  /*22b0*/  LDG.E.128 R28, desc[UR6][R2.64+0x3000] ;  /* 0x00300006021c7981 */ /* 0x000f62000c1e1d00 */
[----:B------:R-:W-:Y:S01]  /*22c0*/  FFMA.FTZ R97, R88, R17, R97 ;  /* 0x0000001158617223 */ /* 0x000fe20000010061 */
[C---:B------:R-:W-:Y:S01]  /*22d0*/  SHF.L.U32 R17, R18.reuse, 0x10, RZ ;  /* 0x0000001012117819 */ /* 0x040fe200000006ff */
[----:B------:R-:W-:Y:S01]  /*22e0*/  FFMA.FTZ R95, R87, R24, R34 ;  /* 0x00000018575f7223 */ /* 0x000fe20000010022 */
[----:B------:R-:W-:Y:S01]  /*22f0*/  FFMA.FTZ R91, R93, R16, R32 ;  /* 0x000000105d5b7223 */ /* 0x000fe20000010020 */
[----:B------:R-:W-:-:S02]  /*2300*/  PRMT R18, R18, 0x7632, R18 ;  /* 0x0000763212127816 */ /* 0x000fc40000000012 */
[C---:B------:R-:W-:Y:S01]  /*2310*/  PRMT R16, R25.reuse, 0x7632, R16 ;  /* 0x0000763219107816 */ /* 0x040fe20000000010 */
[----:B------:R-:W-:Y:S01]  /*2320*/  FFMA.FTZ R95, R90, R17, R95 ;  /* 0x000000115a5f7223 */ /* 0x000fe2000001005f */
[----:B------:R-:W-:Y:S02]  /*2330*/  SHF.L.U32 R25, R25, 0x10, RZ ;  /* 0x0000001019197819 */ /* 0x000fe400000006ff */
[----:B------:R-:W-:Y:S01]  /*2340*/  SHF.L.U32 R17, R18, 0x10, RZ ;  /* 0x0000001012117819 */ /* 0x000fe200000006ff */
[----:B0-----:R-:W-:Y:S01]  /*2350*/  IMAD.U32 R44, R16, 0x10000, RZ ;  /* 0x00010000102c7824 */ /* 0x001fe200078e00ff */
[C---:B------:R-:W-:Y:S01]  /*2360*/  PRMT R16, R19.reuse, 0x7632, R16 ;  /* 0x0000763213107816 */ /* 0x040fe20000000010 */
        /* <DEDUP_REMOVED lines=16> */
[----:B------:R-:W-:Y:S01]  /*2470*/  SHF.L.U32 R48, R48, 0x10, RZ ;  /* 0x0000001030307819 */ /* 0x000fe200000006ff */
[C---:B------:R-:W-:Y:S01]  /*2480*/  IMAD.U32 R45, R40.reuse, 0x10000, RZ ;  /* 0x00010000282d7824 */ /* 0x040fe200078e00ff */
[----:B------:R-:W-:-:S02]  /*2490*/  PRMT R86, R40, 0x7632, R86 ;  /* 0x0000763228567816 */ /* 0x000fc40000000056 */
        /* <DEDUP_REMOVED lines=14> */
[----:B------:R-:W-:Y:S01]  /*2580*/  SHF.L.U32 R49, R49, 0x10, RZ ;  /* 0x0000001031317819 */ /* 0x000fe200000006ff */
[----:B------:R-:W5:Y:S01]  /*2590*/  LDG.E.128 R16, desc[UR6][R2.64+0xa000] ;  /* 0x00a0000602107981 */ /* 0x000f62000c1e1d00 */
[----:B------:R-:W-:Y:S01]  /*25a0*/  SHF.L.U32 R90, R90, 0x10, RZ ;  /* 0x000000105a5a7819 */ /* 0x000fe200000006ff */
[----:B------:R-:W-:Y:S01]  /*25b0*/  FFMA.FTZ R25, R84, R25, R27 ;  /* 0x0000001954197223 */ /* 0x000fe2000001001b */
[C---:B------:R-:W-:Y:S01]  /*25c0*/  PRMT R24, R42.reuse, 0x7632, R24 ;  /* 0x000076322a187816 */ /* 0x040fe20000000018 */
[----:B------:R-:W-:Y:S01]  /*25d0*/  IMAD.U32 R88, R42, 0x10000, RZ ;  /* 0x000100002a587824 */ /* 0x000fe200078e00ff */
[----:B------:R-:W-:Y:S01]  /*25e0*/  SHF.L.U32 R27, R50, 0x10, RZ ;  /* 0x00000010321b7819 */ /* 0x000fe200000006ff */
[--C-:B------:R-:W-:Y:S01]  /*25f0*/  FFMA.FTZ R49, R90, R49, R25.reuse ;  /* 0x000000315a317223 */ /* 0x100fe20000010019 */
[----:B------:R-:W-:-:S02]  /*2600*/  PRMT R25, R50, 0x7632, R25 ;  /* 0x0000763232197816 */ /* 0x000fc40000000019 */
[C---:B------:R-:W-:Y:S02]  /*2610*/  PRMT R42, R72.reuse, 0x7632, R42 ;  /* 0x00007632482a7816 */ /* 0x040fe4000000002a */
[----:B------:R-:W-:Y:S01]  /*2620*/  SHF.L.U32 R48, R72, 0x10, RZ ;  /* 0x0000001048307819 */ /* 0x000fe200000006ff */
[----:B------:R-:W-:Y:S01]  /*2630*/  IMAD.U32 R41, R25, 0x10000, RZ ;  /* 0x0001000019297824 */ /* 0x000fe200078e00ff */
[C---:B------:R-:W-:Y:S01]  /*2640*/  PRMT R40, R43.reuse, 0x7632, R40 ;  /* 0x000076322b287816 */ /* 0x040fe20000000028 */
[----:B------:R-:W-:Y:S01]  /*2650*/  FFMA.FTZ R49, R88, R27, R49 ;  /* 0x0000001b58317223 */ /* 0x000fe20000010031 */
[----:B------:R-:W-:Y:S02]  /*2660*/  SHF.L.U32 R87, R43, 0x10, RZ ;  /* 0x000000102b577819 */ /* 0x000fe400000006ff */
[----:B------:R-:W-:Y:S01]  /*2670*/  SHF.L.U32 R72, R24, 0x10, RZ ;  /* 0x0000001018487819 */ /* 0x000fe200000006ff */
[----:B------:R-:W-:Y:S01]  /*2680*/  FFMA.FTZ R85, R45, R48, R85 ;  /* 0x000000302d557223 */ /* 0x000fe20000010055 */
[----:B------:R-:W-:Y:S01]  /*2690*/  SHF.L.U32 R43, R42, 0x10, RZ ;  /* 0x000000102a2b7819 */ /* 0x000fe200000006ff */
[----:B------:R-:W5:Y:S02]  /*26a0*/  LDG.E.128 R24, desc[UR6][R2.64+0xd800] ;  /* 0x00d8000602187981 */ /* 0x000f64000c1e1d00 */
[----:B------:R-:W-:Y:S01]  /*26b0*/  FFMA.FTZ R48, R72, R41, R49 ;  /* 0x0000002948307223 */ /* 0x000fe20000010031 */
[----:B------:R-:W-:-:S02]  /*26c0*/  IMAD.U32 R41, R73, 0x10000, RZ ;  /* 0x0001000049297824 */ /* 0x000fc400078e00ff */
[----:B------:R-:W-:Y:S01]  /*26d0*/  FFMA.FTZ R43, R86, R43, R85 ;  /* 0x0000002b562b7223 */ /* 0x000fe20000010055 */
[----:B------:R-:W-:Y:S02]  /*26e0*/  PRMT R73, R73, 0x7632, R73 ;  /* 0x0000763249497816 */ /* 0x000fe40000000049 */
        /* <DEDUP_REMOVED lines=8> */
[----:B------:R-:W-:Y:S01]  /*2770*/  FFMA.FTZ R85, R90, R41, R43 ;  /* 0x000000295a557223 */ /* 0x000fe2000001002b */
[----:B------:R-:W-:-:S02]  /*2780*/  SHF.L.U32 R73, R40, 0x10, RZ ;  /* 0x0000001028497819 */ /* 0x000fc400000006ff */
[----:B------:R-:W5:Y:S01]  /*2790*/  LDG.E.128 R40, desc[UR6][R2.64+0x11000] ;  /* 0x0110000602287981 */ /* 0x000f62000c1e1d00 */
[----:B------:R-:W-:Y:S01]  /*27a0*/  SHF.L.U32 R49, R49, 0x10, RZ ;  /* 0x0000001031317819 */ /* 0x000fe200000006ff */
[----:B------:R-:W-:Y:S01]  /*27b0*/  FFMA.FTZ R51, R88, R51, R85 ;  /* 0x0000003358337223 */ /* 0x000fe20000010055 */
[----:B------:R-:W-:Y:S01]  /*27c0*/  FFMA.FTZ R74, R73, R48, R50 ;  /* 0x00000030494a7223 */ /* 0x000fe20000010032 */
[----:B------:R-:W-:Y:S02]  /*27d0*/  SHF.L.U32 R48, R75, 0x10, RZ ;  /* 0x000000104b307819 */ /* 0x000fe400000006ff */
[----:B------:R-:W-:-:S04]  /*27e0*/  FFMA.FTZ R50, R72, R49, R51 ;  /* 0x0000003148327223 */ /* 0x000fc80000010033 */
[----:B------:R-:W-:Y:S02]  /*27f0*/  FFMA.FTZ R92, R87, R48, R50 ;  /* 0x00000030575c7223 */ /* 0x000fe40000010032 */
[----:B------:R0:W5:Y:S01]  /*2800*/  LDG.E.128 R48, desc[UR6][R2.64+0x14800] ;  /* 0x0148000602307981 */ /* 0x000162000c1e1d00 */
[C---:B------:R-:W-:Y:S02]  /*2810*/  PRMT R85, R64.reuse, 0x7632, R85 ;  /* 0x0000763240557816 */ /* 0x040fe40000000055 */
[----:B------:R-:W-:Y:S02]  /*2820*/  SHF.L.U32 R64, R64, 0x10, RZ ;  /* 0x0000001040407819 */ /* 0x000fe400000006ff */
[----:B------:R-:W-:Y:S01]  /*2830*/  PRMT R75, R75, 0x7632, R75 ;  /* 0x000076324b4b7816 */ /* 0x000fe2000000004b */
[----:B------:R-:W-:Y:S02]  /*2840*/  IMAD.U32 R85, R85, 0x10000, RZ ;  /* 0x0001000055557824 */ /* 0x000fe400078e00ff */
[----:B------:R-:W-:Y:S01]  /*2850*/  FFMA.FTZ R89, R45, R64, R89 ;  /* 0x000000402d597223 */ /* 0x000fe20000010059 */
[----:B------:R-:W-:-:S02]  /*2860*/  SHF.L.U32 R64, R75, 0x10, RZ ;  /* 0x000000104b407819 */ /* 0x000fc400000006ff */
[C---:B------:R-:W-:Y:S01]  /*2870*/  SHF.L.U32 R75, R65.reuse, 0x10, RZ ;  /* 0x00000010414b7819 */ /* 0x040fe200000006ff */
[----:B------:R-:W-:Y:S01]  /*2880*/  FFMA.FTZ R85, R86, R85, R89 ;  /* 0x0000005556557223 */ /* 0x000fe20000010059 */
[----:B------:R-:W-:-:S03]  /*2890*/  PRMT R65, R65, 0x7632, R65 ;  /* 0x0000763241417816 */ /* 0x000fc60000000041 */
[----:B------:R-:W-:Y:S01]  /*28a0*/  FFMA.FTZ R85, R84, R75, R85 ;  /* 0x0000004b54557223 */ /* 0x000fe20000010055 */
[----:B------:R-:W-:Y:S01]  /*28b0*/  SHF.L.U32 R65, R65, 0x10, RZ ;  /* 0x0000001041417819 */ /* 0x000fe200000006ff */
[C---:B--2---:R-:W-:Y:S01]  /*28c0*/  IMAD.U32 R91, R68.reuse, 0x10000, RZ ;  /* 0x00010000445b7824 */ /* 0x044fe200078e00ff */
[----:B------:R-:W-:Y:S02]  /*28d0*/  PRMT R89, R68, 0x7632, R89 ;  /* 0x0000763244597816 */ /* 0x000fe40000000059 */
[----:B------:R-:W-:Y:S01]  /*28e0*/  SHF.L.U32 R75, R66, 0x10, RZ ;  /* 0x00000010424b7819 */ /* 0x000fe200000006ff */
[----:B------:R-:W-:Y:S01]  /*28f0*/  FFMA.FTZ R65, R90, R65, R85 ;  /* 0x000000415a417223 */ /* 0x000fe20000010055 */
[----:B------:R-:W-:Y:S01]  /*2900*/  PRMT R68, R66, 0x7632, R68 ;  /* 0x0000763242447816 */ /* 0x000fe20000000044 */
[----:B------:R-:W-:Y:S01]  /*2910*/  FFMA.FTZ R91, R45, R91, R0 ;  /* 0x0000005b2d5b7223 */ /* 0x000fe20000010000 */
[----:B------:R-:W-:Y:S01]  /*2920*/  SHF.L.U32 R89, R89, 0x10, RZ ;  /* 0x0000001059597819 */ /* 0x000fe200000006ff */
[----:B------:R-:W-:Y:S01]  /*2930*/  FFMA.FTZ R65, R88, R75, R65 ;  /* 0x0000004b58417223 */ /* 0x000fe20000010041 */
[----:B0-----:R-:W-:Y:S01]  /*2940*/  SHF.L.U32 R3, R68, 0x10, RZ ;  /* 0x0000001044037819 */ /* 0x001fe200000006ff */
        /* <DEDUP_REMOVED lines=8> */
[----:B------:R-:W-:Y:S02]  /*29d0*/  FFMA.FTZ R69, R90, R69, R75 ;  /* 0x000000455a457223 */ /* 0x000fe4000001004b */
[----:B------:R-:W-:Y:S01]  /*29e0*/  FFMA.FTZ R75, R45, R3, R44 ;  /* 0x000000032d4b7223 */ /* 0x000fe2000001002c */
[----:B------:R-:W-:Y:S01]  /*29f0*/  IMAD.U32 R3, R70, 0x10000, RZ ;  /* 0x0001000046037824 */ /* 0x000fe200078e00ff */
[----:B------:R-:W-:-:S02]  /*2a00*/  SHF.L.U32 R65, R60, 0x10, RZ ;  /* 0x000000103c417819 */ /* 0x000fc400000006ff */
[----:B------:R-:W-:Y:S01]  /*2a10*/  PRMT R70, R70, 0x7632, R70 ;  /* 0x0000763246467816 */ /* 0x000fe20000000046 */
[----:B------:R-:W-:Y:S01]  /*2a20*/  FFMA.FTZ R69, R88, R3, R69 ;  /* 0x0000000358457223 */ /* 0x000fe20000010045 */
[C---:B------:R-:W-:Y:S01]  /*2a30*/  PRMT R60, R61.reuse, 0x7632, R60 ;  /* 0x000076323d3c7816 */ /* 0x040fe2000000003c */
[----:B------:R-:W-:Y:S01]  /*2a40*/  FFMA.FTZ R75, R86, R65, R75 ;  /* 0x00000041564b7223 */ /* 0x000fe2000001004b */
[----:B------:R-:W-:Y:S01]  /*2a50*/  SHF.L.U32 R61, R61, 0x10, RZ ;  /* 0x000000103d3d7819 */ /* 0x000fe200000006ff */
[----:B------:R-:W-:Y:S01]  /*2a60*/  IMAD.U32 R3, R70, 0x10000, RZ ;  /* 0x0001000046037824 */ /* 0x000fe200078e00ff */
[----:B------:R-:W-:Y:S02]  /*2a70*/  SHF.L.U32 R0, R67, 0x10, RZ ;  /* 0x0000001043007819 */ /* 0x000fe400000006ff */
[C---:B---3--:R-:W-:Y:S02]  /*2a80*/  PRMT R66, R76.reuse, 0x7632, R66 ;  /* 0x000076324c427816 */ /* 0x048fe40000000042 */
[----:B------:R-:W-:Y:S01]  /*2a90*/  SHF.L.U32 R76, R76, 0x10, RZ ;  /* 0x000000104c4c7819 */ /* 0x000fe200000006ff */
        /* <DEDUP_REMOVED lines=26> */
[----:B------:R-:W-:Y:S01]  /*2c40*/  PRMT R78, R78, 0x7632, R78 ;  /* 0x000076324e4e7816 */ /* 0x000fe2000000004e */
[----:B------:R-:W-:Y:S01]  /*2c50*/  FFMA.FTZ R69, R90, R77, R69 ;  /* 0x0000004d5a457223 */ /* 0x000fe20000010045 */
[----:B----4-:R-:W-:Y:S01]  /*2c60*/  PRMT R61, R52, 0x7632, R61 ;  /* 0x00007632343d7816 */ /* 0x010fe2000000003d */
[----:B-----5:R-:W-:Y:S01]  /*2c70*/  IMAD.U32 R3, R56, 0x10000, RZ ;  /* 0x0001000038037824 */ /* 0x020fe200078e00ff */
        /* <DEDUP_REMOVED lines=11> */
[----:B------:R-:W-:Y:S01]  /*2d30*/  PRMT R45, R57, 0x7632, R45 ;  /* 0x00007632392d7816 */ /* 0x000fe2000000002d */
[----:B------:R-:W-:Y:S01]  /*2d40*/  FFMA.FTZ R60, R87, R52, R60 ;  /* 0x00000034573c7223 */ /* 0x000fe2000001003c */
[----:B------:R-:W-:-:S02]  /*2d50*/  PRMT R61, R53, 0x7632, R61 ;  /* 0x00007632353d7816 */ /* 0x000fc4000000003d */
[----:B------:R-:W-:Y:S02]  /*2d60*/  SHF.L.U32 R62, R53, 0x10, RZ ;  /* 0x00000010353e7819 */ /* 0x000fe400000006ff */
[----:B------:R-:W-:Y:S02]  /*2d70*/  SHF.L.U32 R57, R57, 0x10, RZ ;  /* 0x0000001039397819 */ /* 0x000fe400000006ff */
[----:B------:R-:W-:Y:S02]  /*2d80*/  SHF.L.U32 R52, R63, 0x10, RZ ;  /* 0x000000103f347819 */ /* 0x000fe400000006ff */
[----:B------:R-:W-:Y:S01]  /*2d90*/  SHF.L.U32 R66, R61, 0x10, RZ ;  /* 0x000000103d427819 */ /* 0x000fe200000006ff */
[----:B------:R-:W-:Y:S01]  /*2da0*/  FFMA.FTZ R62, R57, R62, R68 ;  /* 0x0000003e393e7223 */ /* 0x000fe20000010044 */
[----:B------:R-:W-:Y:S01]  /*2db0*/  SHF.L.U32 R45, R45, 0x10, RZ ;  /* 0x000000102d2d7819 */ /* 0x000fe200000006ff */
[--C-:B------:R-:W-:Y:S01]  /*2dc0*/  FFMA.FTZ R52, R73, R52, R60.reuse ;  /* 0x0000003449347223 */ /* 0x100fe2000001003c */
[C---:B------:R-:W-:Y:S01]  /*2dd0*/  PRMT R60, R54.reuse, 0x7632, R60 ;  /* 0x00007632363c7816 */ /* 0x040fe2000000003c */
[----:B------:R-:W-:Y:S01]  /*2de0*/  IMAD.U32 R56, R79, 0x10000, RZ ;  /* 0x000100004f387824 */ /* 0x000fe200078e00ff */
[----:B------:R-:W-:Y:S01]  /*2df0*/  SHF.L.U32 R61, R54, 0x10, RZ ;  /* 0x00000010363d7819 */ /* 0x000fe200000006ff */
[----:B------:R-:W-:Y:S01]  /*2e00*/  FFMA.FTZ R65, R45, R66, R62 ;  /* 0x000000422d417223 */ /* 0x000fe2000001003e */
[C---:B------:R-:W-:Y:S01]  /*2e10*/  PRMT R53, R58.reuse, 0x7632, R53 ;  /* 0x000076323a357816 */ /* 0x040fe20000000035 */
[----:B------:R-:W-:Y:S01]  /*2e20*/  IMAD.U32 R58, R58, 0x10000, RZ ;  /* 0x000100003a3a7824 */ /* 0x000fe200078e00ff */
[----:B------:R-:W-:Y:S01]  /*2e30*/  PRMT R79, R79, 0x7632, R79 ;  /* 0x000076324f4f7816 */ /* 0x000fe2000000004f */
[----:B------:R-:W-:Y:S01]  /*2e40*/  FFMA.FTZ R64, R73, R64, R92 ;  /* 0x0000004049407223 */ /* 0x000fe2000001005c */
[----:B------:R-:W-:-:S02]  /*2e50*/  PRMT R62, R4, 0x7632, R62 ;  /* 0x00007632043e7816 */ /* 0x000fc4000000003e */
        /* <DEDUP_REMOVED lines=20> */
[C---:B------:R-:W-:Y:S01]  /*2fa0*/  PRMT R56, R6.reuse, 0x7632, R56 ;  /* 0x0000763206387816 */ /* 0x040fe20000000038 */
[----:B------:R-:W-:Y:S01]  /*2fb0*/  FFMA.FTZ R63, R45, R64, R62 ;  /* 0x000000402d3f7223 */ /* 0x000fe2000001003e */
[----:B------:R-:W-:Y:S01]  /*2fc0*/  SHF.L.U32 R61, R6, 0x10, RZ ;  /* 0x00000010063d7819 */ /* 0x000fe200000006ff */
[----:B------:R-:W-:Y:S01]  /*2fd0*/  IMAD.U32 R6, R59, 0x10000, RZ ;  /* 0x000100003b067824 */ /* 0x000fe200078e00ff */
[----:B------:R-:W-:Y:S02]  /*2fe0*/  SHF.L.U32 R55, R55, 0x10, RZ ;  /* 0x0000001037377819 */ /* 0x000fe400000006ff */
[C---:B------:R-:W-:Y:S02]  /*2ff0*/  PRMT R60, R8.reuse, 0x7632, R60 ;  /* 0x00007632083c7816 */ /* 0x040fe4000000003c */
        /* <DEDUP_REMOVED lines=8> */
[C---:B------:R-:W-:Y:S01]  /*3080*/  SHF.L.U32 R60, R9.reuse, 0x10, RZ ;  /* 0x00000010093c7819 */ /* 0x040fe200000006ff */
[----:B------:R-:W-:Y:S01]  /*3090*/  FFMA.FTZ R62, R44, R53, R55 ;  /* 0x000000352c3e7223 */ /* 0x000fe20000010037 */
[----:B------:R-:W-:Y:S01]  /*30a0*/  PRMT R53, R9, 0x7632, R53 ;  /* 0x0000763209357816 */ /* 0x000fe20000000035 */
[--C-:B------:R-:W-:Y:S01]  /*30b0*/  FFMA.FTZ R9, R5, R0, R56.reuse ;  /* 0x0000000005097223 */ /* 0x100fe20000010038 */
        /* <DEDUP_REMOVED lines=11> */
[--C-:B------:R-:W-:Y:S01]  /*3170*/  FFMA.FTZ R0, R6, R7, R9.reuse ;  /* 0x0000000706007223 */ /* 0x100fe20000010009 */
[C---:B------:R-:W-:Y:S01]  /*3180*/  PRMT R9, R81.reuse, 0x7632, R9 ;  /* 0x0000763251097816 */ /* 0x040fe20000000009 */
[----:B------:R-:W-:Y:S01]  /*3190*/  FFMA.FTZ R62, R44, R59, R61 ;  /* 0x0000003b2c3e7223 */ /* 0x000fe2000001003d */
[----:B------:R-:W-:Y:S01]  /*31a0*/  SHF.L.U32 R56, R81, 0x10, RZ ;  /* 0x0000001051387819 */ /* 0x000fe200000006ff */
[----:B------:R-:W-:Y:S01]  /*31b0*/  FFMA.FTZ R53, R58, R53, R55 ;  /* 0x000000353a357223 */ /* 0x000fe20000010037 */
[----:B------:R-:W-:Y:S01]  /*31c0*/  IMAD.U32 R7, R10, 0x10000, RZ ;  /* 0x000100000a077824 */ /* 0x000fe200078e00ff */
[----:B------:R-:W-:-:S02]  /*31d0*/  SHF.L.U32 R60, R9, 0x10, RZ ;  /* 0x00000010093c7819 */ /* 0x000fc400000006ff */
[----:B------:R-:W-:Y:S01]  /*31e0*/  FFMA.FTZ R62, R57, R56, R62 ;  /* 0x00000038393e7223 */ /* 0x000fe2000001003e */
[----:B------:R-:W-:Y:S01]  /*31f0*/  FFMA.FTZ R56, R4, R7, R53 ;  /* 0x0000000704387223 */ /* 0x000fe20000010035 */
[C---:B------:R-:W-:Y:S02]  /*3200*/  PRMT R7, R82.reuse, 0x7632, R7 ;  /* 0x0000763252077816 */ /* 0x040fe40000000007 */
[----:B------:R-:W-:Y:S01]  /*3210*/  SHF.L.U32 R9, R82, 0x10, RZ ;  /* 0x0000001052097819 */ /* 0x000fe200000006ff */
[----:B------:R-:W-:Y:S01]  /*3220*/  FFMA.FTZ R53, R45, R60, R62 ;  /* 0x0000003c2d357223 */ /* 0x000fe2000001003e */
[C---:B------:R-:W-:Y:S02]  /*3230*/  PRMT R2, R11.reuse, 0x7632, R2 ;  /* 0x000076320b027816 */ /* 0x040fe40000000002 */
[----:B------:R-:W-:Y:S02]  /*3240*/  SHF.L.U32 R10, R11, 0x10, RZ ;  /* 0x000000100b0a7819 */ /* 0x000fe400000006ff */
[C---:B------:R-:W-:Y:S01]  /*3250*/  PRMT R55, R12.reuse, 0x7632, R55 ;  /* 0x000076320c377816 */ /* 0x040fe20000000037 */
[----:B------:R-:W-:Y:S01]  /*3260*/  IMAD.U32 R12, R12, 0x10000, RZ ;  /* 0x000100000c0c7824 */ /* 0x000fe200078e00ff */
[----:B------:R-:W-:Y:S01]  /*3270*/  SHF.L.U32 R11, R7, 0x10, RZ ;  /* 0x00000010070b7819 */ /* 0x000fe200000006ff */
[----:B------:R-:W-:-:S02]  /*3280*/  FFMA.FTZ R9, R58, R9, R53 ;  /* 0x000000093a097223 */ /* 0x000fc40000010035 */
[----:B------:R-:W-:Y:S02]  /*3290*/  FFMA.FTZ R53, R3, R12, R52 ;  /* 0x0000000c03357223 */ /* 0x000fe40000010034 */
[--C-:B------:R-:W-:Y:S01]  /*32a0*/  FFMA.FTZ R12, R4, R11, R9.reuse ;  /* 0x0000000b040c7223 */ /* 0x100fe20000010009 */
        /* <DEDUP_REMOVED lines=11> */
[----:B------:R-:W-:-:S02]  /*3360*/  PRMT R13, R13, 0x7632, R13 ;  /* 0x000076320d0d7816 */ /* 0x000fc4000000000d */
[C---:B------:R-:W-:Y:S02]  /*3370*/  PRMT R9, R21.reuse, 0x7632, R9 ;  /* 0x0000763215097816 */ /* 0x040fe40000000009 */
        /* <DEDUP_REMOVED lines=10> */
[----:B------:R-:W-:Y:S01]  /*3420*/  IMAD.U32 R3, R14, 0x10000, RZ ;  /* 0x000100000e037824 */ /* 0x000fe200078e00ff */
[----:B------:R-:W-:Y:S01]  /*3430*/  SHF.L.U32 R13, R22, 0x10, RZ ;  /* 0x00000010160d7819 */ /* 0x000fe200000006ff */
[----:B------:R-:W-:Y:S01]  /*3440*/  FFMA.FTZ R44, R45, R44, R57 ;  /* 0x0000002c2d2c7223 */ /* 0x000fe20000010039 */
[----:B------:R-:W-:-:S02]  /*3450*/  PRMT R14, R14, 0x7632, R14 ;  /* 0x000076320e0e7816 */ /* 0x000fc4000000000e */
[----:B------:R-:W-:Y:S01]  /*3460*/  PRMT R22, R22, 0x7632, R22 ;  /* 0x0000763216167816 */ /* 0x000fe20000000016 */
[----:B------:R-:W-:Y:S01]  /*3470*/  FFMA.FTZ R2, R6, R83, R12 ;  /* 0x0000005306027223 */ /* 0x000fe2000001000c */
[C---:B------:R-:W-:Y:S01]  /*3480*/  FFMA.FTZ R11, R58.reuse, R3, R7 ;  /* 0x000000033a0b7223 */ /* 0x040fe20000010007 */
[C---:B------:R-:W-:Y:S01]  /*3490*/  PRMT R9, R15.reuse, 0x7632, R9 ;  /* 0x000076320f097816 */ /* 0x040fe20000000009 */
[----:B------:R-:W-:Y:S01]  /*34a0*/  FFMA.FTZ R44, R58, R13, R44 ;  /* 0x0000000d3a2c7223 */ /* 0x000fe2000001002c */
[----:B------:R-:W-:Y:S01]  /*34b0*/  SHF.L.U32 R12, R15, 0x10, RZ ;  /* 0x000000100f0c7819 */ /* 0x000fe200000006ff */
[----:B------:R-:W-:Y:S01]  /*34c0*/  IMAD.U32 R13, R22, 0x10000, RZ ;  /* 0x00010000160d7824 */ /* 0x000fe200078e00ff */
[----:B------:R-:W-:Y:S02]  /*34d0*/  SHF.L.U32 R7, R14, 0x10, RZ ;  /* 0x000000100e077819 */ /* 0x000fe400000006ff */
[----:B------:R-:W-:Y:S02]  /*34e0*/  PRMT R20, R28, 0x7632, R20 ;  /* 0x000076321c147816 */ /* 0x000fe40000000014 */
[----:B------:R-:W-:-:S02]  /*34f0*/  PRMT R15, R36, 0x7632, R15 ;  /* 0x00007632240f7816 */ /* 0x000fc4000000000f */
[----:B------:R-:W-:Y:S02]  /*3500*/  SHF.L.U32 R28, R28, 0x10, RZ ;  /* 0x000000101c1c7819 */ /* 0x000fe400000006ff */
[----:B------:R-:W-:Y:S01]  /*3510*/  SHF.L.U32 R3, R36, 0x10, RZ ;  /* 0x0000001024037819 */ /* 0x000fe200000006ff */
[C---:B------:R-:W-:Y:S01]  /*3520*/  FFMA.FTZ R14, R4.reuse, R7, R11 ;  /* 0x00000007040e7223 */ /* 0x040fe2000001000b */
[----:B------:R-:W-:Y:S01]  /*3530*/  FFMA.FTZ R13, R4, R13, R44 ;  /* 0x0000000d040d7223 */ /* 0x000fe2000001002c */
[----:B------:R-:W-:Y:S01]  /*3540*/  SHF.L.U32 R11, R20, 0x10, RZ ;  /* 0x00000010140b7819 */ /* 0x000fe200000006ff */
[----:B------:R-:W-:Y:S02]  /*3550*/  IMAD.U32 R4, R15, 0x10000, RZ ;  /* 0x000100000f047824 */ /* 0x000fe400078e00ff */
[----:B------:R-:W-:Y:S01]  /*3560*/  FFMA.FTZ R15, R3, R28, R8 ;  /* 0x0000001c030f7223 */ /* 0x000fe20000010008 */
[----:B------:R-:W-:-:S03]  /*3570*/  SHF.L.U32 R8, R23, 0x10, RZ ;  /* 0x0000001017087819 */ /* 0x000fc600000006ff */
[----:B------:R-:W-:Y:S01]  /*3580*/  FFMA.FTZ R22, R4, R11, R15 ;  /* 0x0000000b04167223 */ /* 0x000fe2000001000f */
[----:B------:R-:W-:Y:S01]  /*3590*/  FFMA.FTZ R11, R5, R12, R14 ;  /* 0x0000000c050b7223 */ /* 0x000fe2000001000e */
[----:B------:R-:W-:Y:S01]  /*35a0*/  SHF.L.U32 R20, R29, 0x10, RZ ;  /* 0x000000101d147819 */ /* 0x000fe200000006ff */
[----:B------:R-:W-:Y:S01]  /*35b0*/  FFMA.FTZ R12, R5, R8, R13 ;  /* 0x00000008050c7223 */ /* 0x000fe2000001000d */
[----:B------:R-:W-:Y:S02]  /*35c0*/  SHF.L.U32 R7, R37, 0x10, RZ ;  /* 0x0000001025077819 */ /* 0x000fe400000006ff */
[----:B------:R-:W-:Y:S02]  /*35d0*/  PRMT R29, R29, 0x7632, R29 ;  /* 0x000076321d1d7816 */ /* 0x000fe4000000001d */
[----:B------:R-:W-:Y:S02]  /*35e0*/  PRMT R5, R37, 0x7632, R5 ;  /* 0x0000763225057816 */ /* 0x000fe40000000005 */
[C---:B------:R-:W-:Y:S01]  /*35f0*/  PRMT R8, R32.reuse, 0x7632, R8 ;  /* 0x0000763220087816 */ /* 0x040fe20000000008 */
        /* <DEDUP_REMOVED lines=15> */
[----:B------:R-:W-:Y:S02]  /*36f0*/  PRMT R38, R38, 0x7632, R38 ;  /* 0x0000763226267816 */ /* 0x000fe40000000026 */
[----:B------:R-:W-:Y:S02]  /*3700*/  PRMT R30, R30, 0x7632, R30 ;  /* 0x000076321e1e7816 */ /* 0x000fe4000000001e */
        /* <DEDUP_REMOVED lines=16> */
[----:B------:R-:W-:Y:S02]  /*3810*/  PRMT R11, R34, 0x7632, R11 ;  /* 0x00007632220b7816 */ /* 0x000fe4000000000b */
[----:B------:R-:W-:Y:S02]  /*3820*/  SHF.L.U32 R14, R31, 0x10, RZ ;  /* 0x000000101f0e7819 */ /* 0x000fe400000006ff */
[----:B------:R-:W-:-:S02]  /*3830*/  SHF.L.U32 R13, R16, 0x10, RZ ;  /* 0x00000010100d7819 */ /* 0x000fc400000006ff */
[----:B------:R-:W-:Y:S01]  /*3840*/  SHF.L.U32 R21, R11, 0x10, RZ ;  /* 0x000000100b157819 */ /* 0x000fe200000006ff */
[----:B------:R-:W-:Y:S01]  /*3850*/  FFMA.FTZ R9, R39, R14, R20 ;  /* 0x0000000e27097223 */ /* 0x000fe20000010014 */
[----:B------:R-:W-:Y:S01]  /*3860*/  PRMT R11, R31, 0x7632, R11 ;  /* 0x000076321f0b7816 */ /* 0x000fe2000000000b */
        /* <DEDUP_REMOVED lines=11> */
[----:B------:R-:W-:Y:S01]  /*3920*/  IMAD.U32 R22, R35, 0x10000, RZ ;  /* 0x0001000023167824 */ /* 0x000fe200078e00ff */
[C---:B------:R-:W-:Y:S01]  /*3930*/  PRMT R16, R24.reuse, 0x7632, R16 ;  /* 0x0000763218107816 */ /* 0x040fe20000000010 */
[----:B------:R-:W-:Y:S01]  /*3940*/  FFMA.FTZ R15, R5, R10, R14 ;  /* 0x0000000a050f7223 */ /* 0x000fe2000001000e */
[----:B------:R-:W-:Y:S01]  /*3950*/  IMAD.U32 R24, R24, 0x10000, RZ ;  /* 0x0001000018187824 */ /* 0x000fe200078e00ff */
[----:B------:R-:W-:Y:S01]  /*3960*/  SHF.L.U32 R11, R11, 0x10, RZ ;  /* 0x000000100b0b7819 */ /* 0x000fe200000006ff */
[----:B------:R-:W-:Y:S01]  /*3970*/  FFMA.FTZ R22, R39, R22, R21 ;  /* 0x0000001627167223 */ /* 0x000fe20000010015 */
[----:B------:R-:W-:Y:S01]  /*3980*/  SHF.L.U32 R17, R16, 0x10, RZ ;  /* 0x0000001010117819 */ /* 0x000fe200000006ff */
[----:B------:R-:W-:Y:S01]  /*3990*/  FFMA.FTZ R13, R0, R13, R15 ;  /* 0x0000000d000d7223 */ /* 0x000fe2000001000f */
[----:B------:R-:W-:Y:S01]  /*39a0*/  FFMA.FTZ R21, R3, R24, R2 ;  /* 0x0000001803157223 */ /* 0x000fe20000010002 */
[----:B------:R-:W-:-:S02]  /*39b0*/  IMAD.U32 R14, R25, 0x10000, RZ ;  /* 0x00010000190e7824 */ /* 0x000fc400078e00ff */
[----:B------:R-:W-:Y:S01]  /*39c0*/  FFMA.FTZ R10, R38, R11, R13 ;  /* 0x0000000b260a7223 */ /* 0x000fe2000001000d */
[----:B------:R-:W-:Y:S01]  /*39d0*/  FFMA.FTZ R16, R4, R17, R21 ;  /* 0x0000001104107223 */ /* 0x000fe20000010015 */
[C---:B------:R-:W-:Y:S02]  /*39e0*/  SHF.L.U32 R13, R40.reuse, 0x10, RZ ;  /* 0x00000010280d7819 */ /* 0x040fe400000006ff */
[----:B------:R-:W-:Y:S02]  /*39f0*/  PRMT R25, R25, 0x7632, R25 ;  /* 0x0000763219197816 */ /* 0x000fe40000000019 */
[----:B------:R-:W-:Y:S01]  /*3a00*/  PRMT R40, R40, 0x7632, R40 ;  /* 0x0000763228287816 */ /* 0x000fe20000000028 */
[----:B------:R-:W-:Y:S01]  /*3a10*/  FFMA.FTZ R16, R7, R14, R16 ;  /* 0x0000000e07107223 */ /* 0x000fe20000010010 */
[----:B------:R-:W-:Y:S01]  /*3a20*/  SHF.L.U32 R2, R19, 0x10, RZ ;  /* 0x0000001013027819 */ /* 0x000fe200000006ff */
[----:B------:R-:W-:Y:S01]  /*3a30*/  FFMA.FTZ R21, R3, R13, R8 ;  /* 0x0000000d03157223 */ /* 0x000fe20000010008 */
[----:B------:R-:W-:-:S02]  /*3a40*/  SHF.L.U32 R14, R25, 0x10, RZ ;  /* 0x00000010190e7819 */ /* 0x000fc400000006ff */
[----:B------:R-:W-:Y:S01]  /*3a50*/  SHF.L.U32 R17, R40, 0x10, RZ ;  /* 0x0000001028117819 */ /* 0x000fe200000006ff */
[C---:B------:R-:W-:Y:S02]  /*3a60*/  IMAD.U32 R13, R26.reuse, 0x10000, RZ ;  /* 0x000100001a0d7824 */ /* 0x040fe400078e00ff */
[----:B------:R-:W-:Y:S01]  /*3a70*/  FFMA.FTZ R11, R39, R2, R10 ;  /* 0x00000002270b7223 */ /* 0x000fe2000001000a */
        /* <DEDUP_REMOVED lines=16> */
[----:B------:R-:W-:-:S02]  /*3b80*/  IMAD.U32 R14, R49, 0x10000, RZ ;  /* 0x00010000310e7824 */ /* 0x000fc400078e00ff */
[----:B------:R-:W-:Y:S01]  /*3b90*/  FFMA.FTZ R4, R4, R17, R3 ;  /* 0x0000001104047223 */ /* 0x000fe20000010003 */
[C---:B------:R-:W-:Y:S02]  /*3ba0*/  SHF.L.U32 R3, R42.reuse, 0x10, RZ ;  /* 0x000000102a037819 */ /* 0x040fe400000006ff */
        /* <DEDUP_REMOVED lines=18> */
[----:B------:R-:W-:Y:S02]  /*3cd0*/  PRMT R2, R27, 0x7632, R2 ;  /* 0x000076321b027816 */ /* 0x000fe40000000002 */
[----:B------:R-:W-:-:S02]  /*3ce0*/  PRMT R43, R43, 0x7632, R43 ;  /* 0x000076322b2b7816 */ /* 0x000fc4000000002b */
[C---:B------:R-:W-:Y:S02]  /*3cf0*/  PRMT R0, R51.reuse, 0x7632, R0 ;  /* 0x0000763233007816 */ /* 0x040fe40000000000 */
[----:B------:R-:W-:Y:S01]  /*3d00*/  SHF.L.U32 R10, R51, 0x10, RZ ;  /* 0x00000010330a7819 */ /* 0x000fe200000006ff */
[----:B------:R-:W-:Y:S01]  /*3d10*/  IMAD.U32 R19, R19, 0x10000, RZ ;  /* 0x0001000013137824 */ /* 0x000fe200078e00ff */
[----:B------:R-:W-:Y:S02]  /*3d20*/  SHF.L.U32 R35, R35, 0x10, RZ ;  /* 0x0000001023237819 */ /* 0x000fe400000006ff */
[----:B------:R-:W-:Y:S01]  /*3d30*/  SHF.L.U32 R3, R2, 0x10, RZ ;  /* 0x0000001002037819 */ /* 0x000fe200000006ff */
[----:B------:R-:W-:Y:S01]  /*3d40*/  FFMA.FTZ R10, R39, R10, R38 ;  /* 0x0000000a270a7223 */ /* 0x000fe20000010026 */
[----:B------:R-:W-:Y:S02]  /*3d50*/  SHF.L.U32 R43, R43, 0x10, RZ ;  /* 0x000000102b2b7819 */ /* 0x000fe400000006ff */
        /* <DEDUP_REMOVED lines=11> */
[----:B------:R-:W5:Y:S01]  /*3e10*/  SHFL.BFLY PT, R10, R5, 0x10, 0x1f ;  /* 0x0e001f00050a7f89 */ /* 0x000f6200000e0000 */
[----:B0-----:R-:W-:Y:S01]  /*3e20*/  FADD.FTZ R2, R9, R2 ;  /* 0x0000000209027221 */ /* 0x001fe20000010000 */
[----:B-1----:R-:W-:Y:S01]  /*3e30*/  FADD.FTZ R13, R22, R13 ;  /* 0x0000000d160d7221 */ /* 0x002fe20000010000 */
[----:B--2---:R-:W-:Y:S01]  /*3e40*/  FADD.FTZ R8, R11, R0 ;  /* 0x000000000b087221 */ /* 0x004fe20000010000 */
[----:B---3--:R-:W-:Y:S01]  /*3e50*/  FADD.FTZ R9, R3, R6 ;  /* 0x0000000603097221 */ /* 0x008fe20000010000 */
[----:B----4-:R-:W-:Y:S01]  /*3e60*/  FADD.FTZ R15, R4, R15 ;  /* 0x0000000f040f7221 */ /* 0x010fe20000010000 */
[----:B-----5:R-:W-:Y:S01]  /*3e70*/  FADD.FTZ R14, R5, R10 ;  /* 0x0000000a050e7221 */ /* 0x020fe20000010000 */
        /* <DEDUP_REMOVED lines=37> */
[----:B------:R-:W-:Y:S04]  /*40d0*/  SHFL.BFLY PT, R2, R3, 0x1, 0x1f ;  /* 0x0c201f0003027f89 */ /* 0x000fe800000e0000 */
[----:B------:R-:W0:Y:S04]  /*40e0*/  SHFL.BFLY PT, R5, R4, 0x1, 0x1f ;  /* 0x0c201f0004057f89 */ /* 0x000e2800000e0000 */
[----:B------:R-:W1:Y:S04]  /*40f0*/  SHFL.BFLY PT, R7, R6, 0x1, 0x1f ;  /* 0x0c201f0006077f89 */ /* 0x000e6800000e0000 */
[----:B------:R-:W2:Y:S04]  /*4100*/  SHFL.BFLY PT, R9, R8, 0x1, 0x1f ;  /* 0x0c201f0008097f89 */ /* 0x000ea800000e0000 */
[----:B------:R-:W3:Y:S04]  /*4110*/  SHFL.BFLY PT, R11, R10, 0x1, 0x1f ;  /* 0x0c201f000a0b7f89 */ /* 0x000ee800000e0000 */
[----:B------:R-:W4:Y:S01]  /*4120*/  SHFL.BFLY PT, R13, R12, 0x1, 0x1f ;  /* 0x0c201f000c0d7f89 */ /* 0x000f2200000e0000 */
        /* <DEDUP_REMOVED lines=12> */
[----:B----4-:R-:W-:Y:S02]  /*41f0*/  FADD.FTZ R13, R12, R13 ;  /* 0x0000000d0c0d7221 */ /* 0x010fe40000010000 */
[----:B------:R0:W-:Y:S04]  /*4200*/  @!P0 STS [R0], R3 ;  /* 0x0000000300008388 */ /* 0x0001e80000000800 */
        /* <DEDUP_REMOVED lines=52> */
[----:B------:R0:W-:Y:S02]  /*4550*/  STG.E.U16 desc[UR6][R46.64+0xf00], R6 ;  /* 0x000f00062e007986 */ /* 0x0001e4000c101506 */
.L_x_31:
[----:B------:R-:W-:Y:S05]  /*4560*/  BSYNC B0 ;  /* 0x0000000000007941 */ /* 0x000fea0003800000 */
.L_x_30:
[----:B------:R-:W-:Y:S01]  /*4570*/  PREEXIT ;  /* 0x000000000000782d */ /* 0x000fe20000000000 */
[----:B------:R-:W-:Y:S05]  /*4580*/  EXIT ;  /* 0x000000000000794d */ /* 0x000fea0003800000 */
.L_x_32:
        /* <DEDUP_REMOVED lines=15> */
.L_x_110:


//--------------------- .text._Z30router_gemm_kernel_bf16_outputI13__nv_bfloat16Li128ELi8ELi5ELi384ELi7168EEvPS0_PKT_S4_ --------------------------
	.section	.text._Z30router_gemm_kernel_bf16_outputI13__nv_bfloat16Li128ELi8ELi5ELi384ELi7168EEvPS0_PKT_S4_,"ax",@progbits
	.align	128
        .global         _Z30router_gemm_kernel_bf16_outputI13__nv_bfloat16Li128ELi8ELi5ELi384ELi7168EEvPS0_PKT_S4_
        .type           _Z30router_gemm_kernel_bf16_outputI13__nv_bfloat16Li128ELi8ELi5ELi384ELi7168EEvPS0_PKT_S4_,@function
        .size           _Z30router_gemm_kernel_bf16_outputI13__nv_bfloat16Li128ELi8ELi5ELi384ELi7168EEvPS0_PKT_S4_,(.L_x_111 - _Z30router_gemm_kernel_bf16_outputI13__nv_bfloat16Li128ELi8ELi5ELi384ELi7168EEvPS0_PKT_S4_)
        .other          _Z30router_gemm_kernel_bf16_outputI13__nv_bfloat16Li128ELi8ELi5ELi384ELi7168EEvPS0_PKT_S4_,@"STO_CUDA_ENTRY STV_DEFAULT"
_Z30router_gemm_kernel_bf16_outputI13__nv_bfloat16Li128ELi8ELi5ELi384ELi7168EEvPS0_PKT_S4_:
.text._Z30router_gemm_kernel_bf16_outputI13__nv_bfloat16Li128ELi8ELi5ELi384ELi7168EEvPS0_PKT_S4_:
        /* <DEDUP_REMOVED lines=47> */
[----:B------:R-:W-:-:S02]  /*02f0*/  SHF.L.U32 R20, R22, 0x10, RZ ;  /* 0x0000001016147819 */ /* 0x000fc400000006ff */
[----:B------:R-:W-:Y:S01]  /*0300*/  SHF.L.U32 R85, R42, 0x10, RZ ;  /* 0x000000102a557819 */ /* 0x000fe200000006ff */
[----:B------:R-:W-:Y:S01]  /*0310*/  FFMA.FTZ R46, R45, R14, R12 ;  /* 0x0000000e2d2e7223 */ /* 0x000fe2000001000c */
[----:B------:R-:W-:Y:S01]  /*0320*/  PRMT R22, R22, 0x7632, R22 ;  /* 0x0000763216167816 */ /* 0x000fe20000000016 */
[----:B------:R-:W2:Y:S01]  /*0330*/  LDG.E.128 R12, desc[UR6][R48.64+0xf000] ;  /* 0x00f00006300c7981 */ /* 0x000ea2000c1e1d00 */
[----:B------:R-:W-:Y:S01]  /*0340*/  PRMT R87, R42, 0x7632, R87 ;  /* 0x000076322a577816 */ /* 0x000fe20000000057 */
[----:B------:R-:W-:Y:S01]  /*0350*/  FFMA.FTZ R46, R85, R20, R46 ;  /* 0x00000014552e7223 */ /* 0x000fe2000001002e */
[----:B------:R-:W-:Y:S02]  /*0360*/  SHF.L.U32 R22, R22, 0x10, RZ ;  /* 0x0000001016167819 */ /* 0x000fe400000006ff */
[----:B------:R-:W-:Y:S01]  /*0370*/  SHF.L.U32 R87, R87, 0x10, RZ ;  /* 0x0000001057577819 */ /* 0x000fe200000006ff */
[----:B------:R-:W-:Y:S01]  /*0380*/  IMAD.U32 R84, R43, 0x10000, RZ ;  /* 0x000100002b547824 */ /* 0x000fe200078e00ff */
[----:B------:R-:W-:-:S02]  /*0390*/  PRMT R20, R23, 0x7632, R20 ;  /* 0x0000763217147816 */ /* 0x000fc40000000014 */
[----:B------:R-:W-:Y:S01]  /*03a0*/  PRMT R86, R43, 0x7632, R86 ;  /* 0x000076322b567816 */ /* 0x000fe20000000056 */
[C---:B---3--:R-:W-:Y:S01]  /*03b0*/  IMAD.U32 R43, R16.reuse, 0x10000, RZ ;  /* 0x00010000102b7824 */ /* 0x048fe200078e00ff */
[----:B------:R-:W-:Y:S01]  /*03c0*/  PRMT R42, R16, 0x7632, R42 ;  /* 0x00007632102a7816 */ /* 0x000fe2000000002a */
[----:B------:R-:W-:Y:S01]  /*03d0*/  FFMA.FTZ R41, R87, R22, R46 ;  /* 0x0000001657297223 */ /* 0x000fe2000001002e */
[----:B------:R-:W-:Y:S01]  /*03e0*/  SHF.L.U32 R23, R23, 0x10, RZ ;  /* 0x0000001017177819 */ /* 0x000fe200000006ff */
[----:B------:R-:W-:Y:S01]  /*03f0*/  FFMA.FTZ R43, R0, R43, RZ ;  /* 0x0000002b002b7223 */ /* 0x000fe200000100ff */
[----:B------:R-:W-:Y:S01]  /*0400*/  SHF.L.U32 R21, R20, 0x10, RZ ;  /* 0x0000001014157819 */ /* 0x000fe200000006ff */
[----:B------:R-:W-:Y:S01]  /*0410*/  IMAD.U32 R47, R42, 0x10000, RZ ;  /* 0x000100002a2f7824 */ /* 0x000fe200078e00ff */
[----:B------:R-:W-:Y:S01]  /*0420*/  SHF.L.U32 R86, R86, 0x10, RZ ;  /* 0x0000001056567819 */ /* 0x000fe200000006ff */
[----:B------:R-:W-:Y:S01]  /*0430*/  FFMA.FTZ R23, R84, R23, R41 ;  /* 0x0000001754177223 */ /* 0x000fe20000010029 */
[----:B------:R-:W-:-:S02]  /*0440*/  SHF.L.U32 R41, R17, 0x10, RZ ;  /* 0x0000001011297819 */ /* 0x000fc400000006ff */
[----:B------:R-:W-:Y:S01]  /*0450*/  PRMT R17, R17, 0x7632, R17 ;  /* 0x0000763211117816 */ /* 0x000fe20000000011 */
[----:B------:R-:W-:Y:S01]  /*0460*/  FFMA.FTZ R43, R40, R47, R43 ;  /* 0x0000002f282b7223 */ /* 0x000fe2000001002b */
[----:B------:R-:W-:Y:S01]  /*0470*/  FFMA.FTZ R88, R86, R21, R23 ;  /* 0x0000001556587223 */ /* 0x000fe20000010017 */
[----:B----4-:R-:W-:Y:S02]  /*0480*/  SHF.L.U32 R21, R28, 0x10, RZ ;  /* 0x000000101c157819 */ /* 0x010fe400000006ff */
[----:B------:R-:W-:Y:S01]  /*0490*/  SHF.L.U32 R16, R17, 0x10, RZ ;  /* 0x0000001011107819 */ /* 0x000fe200000006ff */
[----:B------:R-:W-:Y:S01]  /*04a0*/  FFMA.FTZ R22, R44, R41, R43 ;  /* 0x000000292c167223 */ /* 0x000fe2000001002b */
[----:B------:R-:W-:Y:S01]  /*04b0*/  PRMT R17, R28, 0x7632, R17 ;  /* 0x000076321c117816 */ /* 0x000fe20000000011 */
[----:B------:R-:W-:Y:S02]  /*04c0*/  IMAD.U32 R20, R18, 0x10000, RZ ;  /* 0x0001000012147824 */ /* 0x000fe400078e00ff */
[----:B------:R-:W-:Y:S01]  /*04d0*/  FFMA.FTZ R89, R0, R21, RZ ;  /* 0x0000001500597223 */ /* 0x000fe200000100ff */
[----:B------:R-:W-:Y:S01]  /*04e0*/  FFMA.FTZ R22, R45, R16, R22 ;  /* 0x000000102d167223 */ /* 0x000fe20000010016 */
[----:B------:R-:W-:-:S02]  /*04f0*/  SHF.L.U32 R47, R17, 0x10, RZ ;  /* 0x00000010112f7819 */ /* 0x000fc400000006ff */
[----:B------:R-:W-:Y:S01]  /*0500*/  PRMT R41, R18, 0x7632, R41 ;  /* 0x0000763212297816 */ /* 0x000fe20000000029 */
[C---:B------:R-:W-:Y:S01]  /*0510*/  IMAD.U32 R43, R19.reuse, 0x10000, RZ ;  /* 0x00010000132b7824 */ /* 0x040fe200078e00ff */
[----:B------:R-:W-:Y:S01]  /*0520*/  PRMT R28, R19, 0x7632, R28 ;  /* 0x00007632131c7816 */ /* 0x000fe2000000001c */
[----:B------:R-:W-:Y:S01]  /*0530*/  FFMA.FTZ R89, R40, R47, R89 ;  /* 0x0000002f28597223 */ /* 0x000fe20000010059 */
[----:B------:R-:W3:Y:S01]  /*0540*/  LDG.E.128 R16, desc[UR6][R48.64+0x1800] ;  /* 0x0018000630107981 */ /* 0x000ee2000c1e1d00 */
[----:B------:R-:W-:Y:S01]  /*0550*/  FFMA.FTZ R46, R85, R20, R22 ;  /* 0x00000014552e7223 */ /* 0x000fe20000010016 */
[----:B------:R-:W-:Y:S01]  /*0560*/  PRMT R47, R29, 0x7632, R47 ;  /* 0x000076321d2f7816 */ /* 0x000fe2000000002f */
[----:B------:R-:W-:Y:S01]  /*0570*/  IMAD.U32 R42, R41, 0x10000, RZ ;  /* 0x00010000292a7824 */ /* 0x000fe200078e00ff */
[----:B------:R-:W4:Y:S01]  /*0580*/  LDG.E.128 R20, desc[UR6][R2.64+0x1800] ;  /* 0x0018000602147981 */ /* 0x000f22000c1e1d00 */
[----:B------:R-:W-:Y:S02]  /*0590*/  SHF.L.U32 R29, R29, 0x10, RZ ;  /* 0x000000101d1d7819 */ /* 0x000fe400000006ff */
[----:B------:R-:W-:-:S02]  /*05a0*/  PRMT R41, R80, 0x7632, R41 ;  /* 0x0000763250297816 */ /* 0x000fc40000000029 */
[----:B------:R-:W-:Y:S01]  /*05b0*/  SHF.L.U32 R91, R80, 0x10, RZ ;  /* 0x00000010505b7819 */ /* 0x000fe200000006ff */
[----:B------:R-:W-:Y:S01]  /*05c0*/  FFMA.FTZ R90, R44, R29, R89 ;  /* 0x0000001d2c5a7223 */ /* 0x000fe20000010059 */
[----:B------:R-:W-:Y:S01]  /*05d0*/  SHF.L.U32 R80, R47, 0x10, RZ ;  /* 0x000000102f507819 */ /* 0x000fe200000006ff */
[----:B------:R-:W-:Y:S01]  /*05e0*/  FFMA.FTZ R29, R87, R42, R46 ;  /* 0x0000002a571d7223 */ /* 0x000fe2000001002e */
[----:B------:R-:W-:Y:S02]  /*05f0*/  IMAD.U32 R41, R41, 0x10000, RZ ;  /* 0x0001000029297824 */ /* 0x000fe400078e00ff */
[----:B------:R-:W-:Y:S01]  /*0600*/  FFMA.FTZ R91, R0, R91, RZ ;  /* 0x0000005b005b7223 */ /* 0x000fe200000100ff */
[C---:B------:R-:W-:Y:S02]  /*0610*/  PRMT R42, R24.reuse, 0x7632, R42 ;  /* 0x00007632182a7816 */ /* 0x040fe4000000002a */
[----:B------:R-:W-:Y:S01]  /*0620*/  SHF.L.U32 R47, R24, 0x10, RZ ;  /* 0x00000010182f7819 */ /* 0x000fe200000006ff */
[----:B------:R-:W-:Y:S01]  /*0630*/  FFMA.FTZ R91, R40, R41, R91 ;  /* 0x00000029285b7223 */ /* 0x000fe2000001005b */
[----:B------:R-:W-:Y:S01]  /*0640*/  IMAD.U32 R41, R81, 0x10000, RZ ;  /* 0x0001000051297824 */ /* 0x000fe200078e00ff */
[----:B------:R-:W-:-:S02]  /*0650*/  SHF.L.U32 R89, R42, 0x10, RZ ;  /* 0x000000102a597819 */ /* 0x000fc400000006ff */
[----:B------:R-:W-:Y:S01]  /*0660*/  FFMA.FTZ R47, R0, R47, RZ ;  /* 0x0000002f002f7223 */ /* 0x000fe200000100ff */
[----:B------:R-:W-:Y:S01]  /*0670*/  FFMA.FTZ R46, R44, R41, R91 ;  /* 0x000000292c2e7223 */ /* 0x000fe2000001005b */
[----:B------:R-:W-:Y:S02]  /*0680*/  FFMA.FTZ R29, R84, R43, R29 ;  /* 0x0000002b541d7223 */ /* 0x000fe4000001001d */
[----:B------:R-:W-:Y:S02]  /*0690*/  FFMA.FTZ R91, R40, R89, R47 ;  /* 0x00000059285b7223 */ /* 0x000fe4000001002f */
[----:B------:R-:W5:Y:S01]  /*06a0*/  LDG.E.128 R40, desc[UR6][R48.64+0x5000] ;  /* 0x0050000630287981 */ /* 0x000f62000c1e1d00 */
[C---:B------:R-:W-:Y:S01]  /*06b0*/  SHF.L.U32 R24, R30.reuse, 0x10, RZ ;  /* 0x000000101e187819 */ /* 0x040fe200000006ff */
[----:B------:R-:W-:Y:S01]  /*06c0*/  FFMA.FTZ R80, R45, R80, R90 ;  /* 0x000000502d507223 */ /* 0x000fe2000001005a */
[----:B------:R-:W-:Y:S02]  /*06d0*/  PRMT R30, R30, 0x7632, R30 ;  /* 0x000076321e1e7816 */ /* 0x000fe4000000001e */
[----:B------:R-:W-:-:S02]  /*06e0*/  PRMT R81, R81, 0x7632, R81 ;  /* 0x0000763251517816 */ /* 0x000fc40000000051 */
[C---:B------:R-:W-:Y:S02]  /*06f0*/  PRMT R47, R25.reuse, 0x7632, R47 ;  /* 0x00007632192f7816 */ /* 0x040fe4000000002f */
[----:B------:R-:W-:Y:S01]  /*0700*/  SHF.L.U32 R89, R25, 0x10, RZ ;  /* 0x0000001019597819 */ /* 0x000fe200000006ff */
[----:B------:R-:W-:Y:S01]  /*0710*/  IMAD.U32 R25, R28, 0x10000, RZ ;  /* 0x000100001c197824 */ /* 0x000fe200078e00ff */
[----:B------:R-:W-:Y:S01]  /*0720*/  SHF.L.U32 R30, R30, 0x10, RZ ;  /* 0x000000101e1e7819 */ /* 0x000fe200000006ff */
[----:B------:R-:W-:Y:S01]  /*0730*/  FFMA.FTZ R24, R85, R24, R80 ;  /* 0x0000001855187223 */ /* 0x000fe20000010050 */
[----:B------:R-:W-:Y:S01]  /*0740*/  SHF.L.U32 R0, R81, 0x10, RZ ;  /* 0x0000001051007819 */ /* 0x000fe200000006ff */
[----:B------:R-:W-:Y:S02]  /*0750*/  IMAD.U32 R28, R47, 0x10000, RZ ;  /* 0x000100002f1c7824 */ /* 0x000fe400078e00ff */
[----:B------:R-:W-:Y:S01]  /*0760*/  FFMA.FTZ R89, R44, R89, R91 ;  /* 0x000000592c597223 */ /* 0x000fe2000001005b */
[----:B------:R-:W-:Y:S01]  /*0770*/  FFMA.FTZ R80, R86, R25, R29 ;  /* 0x0000001956507223 */ /* 0x000fe2000001001d */
[----:B------:R-:W-:Y:S01]  /*0780*/  FFMA.FTZ R25, R87, R30, R24 ;  /* 0x0000001e57197223 */ /* 0x000fe20000010018 */
[C---:B------:R-:W-:Y:S01]  /*0790*/  FFMA.FTZ R24, R45.reuse, R0, R46 ;  /* 0x000000002d187223 */ /* 0x040fe2000001002e */
[----:B------:R-:W-:Y:S01]  /*07a0*/  SHF.L.U32 R0, R82, 0x10, RZ ;  /* 0x0000001052007819 */ /* 0x000fe200000006ff */
[----:B------:R-:W-:Y:S01]  /*07b0*/  FFMA.FTZ R29, R45, R28, R89 ;  /* 0x0000001c2d1d7223 */ /* 0x000fe20000010059 */
[----:B------:R-:W-:Y:S01]  /*07c0*/  SHF.L.U32 R81, R60, 0x10, RZ ;  /* 0x000000103c517819 */ /* 0x000fe200000006ff */
[----:B------:R-:W5:Y:S01]  /*07d0*/  LDG.E.128 R44, desc[UR6][R48.64+0x8800] ;  /* 0x00880006302c7981 */ /* 0x000f62000c1e1d00 */
[----:B------:R-:W-:Y:S01]  /*07e0*/  PRMT R60, R31, 0x7632, R60 ;  /* 0x000076321f3c7816 */ /* 0x000fe2000000003c */
[----:B------:R-:W-:Y:S01]  /*07f0*/  IMAD.U32 R28, R26, 0x10000, RZ ;  /* 0x000100001a1c7824 */ /* 0x000fe200078e00ff */
[----:B------:R-:W-:Y:S01]  /*0800*/  SHF.L.U32 R30, R64, 0x10, RZ ;  /* 0x00000010401e7819 */ /* 0x000fe200000006ff */
[----:B------:R-:W-:Y:S01]  /*0810*/  FFMA.FTZ R24, R85, R0, R24 ;  /* 0x0000000055187223 */ /* 0x000fe20000010018 */
[----:B------:R-:W-:-:S02]  /*0820*/  PRMT R26, R26, 0x7632, R26 ;  /* 0x000076321a1a7816 */ /* 0x000fc4000000001a */
[----:B------:R-:W-:Y:S02]  /*0830*/  PRMT R64, R64, 0x7632, R64 ;  /* 0x0000763240407816 */ /* 0x000fe40000000040 */
[----:B------:R-:W-:Y:S01]  /*0840*/  PRMT R0, R60, 0x7632, R0 ;  /* 0x000076323c007816 */ /* 0x000fe20000000000 */
[----:B------:R-:W-:Y:S01]  /*0850*/  FFMA.FTZ R29, R85, R28, R29 ;  /* 0x0000001c551d7223 */ /* 0x000fe2000001001d */
[----:B------:R-:W-:Y:S02]  /*0860*/  SHF.L.U32 R89, R31, 0x10, RZ ;  /* 0x000000101f597819 */ /* 0x000fe400000006ff */
[----:B------:R-:W-:Y:S01]  /*0870*/  PRMT R82, R82, 0x7632, R82 ;  /* 0x0000763252527816 */ /* 0x000fe20000000052 */
[----:B------:R-:W-:Y:S01]  /*0880*/  FFMA.FTZ R85, R81, R30, R88 ;  /* 0x0000001e51557223 */ /* 0x000fe20000010058 */
[----:B------:R-:W-:Y:S01]  /*0890*/  SHF.L.U32 R26, R26, 0x10, RZ ;  /* 0x000000101a1a7819 */ /* 0x000fe200000006ff */
[----:B------:R-:W-:Y:S01]  /*08a0*/  IMAD.U32 R0, R0, 0x10000, RZ ;  /* 0x0001000000007824 */ /* 0x000fe200078e00ff */
[----:B------:R-:W-:Y:S01]  /*08b0*/  SHF.L.U32 R31, R64, 0x10, RZ ;  /* 0x00000010401f7819 */ /* 0x000fe200000006ff */
[----:B------:R-:W-:-:S02]  /*08c0*/  IMAD.U32 R82, R82, 0x10000, RZ ;  /* 0x0001000052527824 */ /* 0x000fc400078e00ff */
[C---:B------:R-:W-:Y:S02]  /*08d0*/  FFMA.FTZ R26, R87.reuse, R26, R29 ;  /* 0x0000001a571a7223 */ /* 0x040fe4000001001d */
[----:B------:R-:W-:Y:S01]  /*08e0*/  FFMA.FTZ R91, R0, R31, R85 ;  /* 0x0000001f005b7223 */ /* 0x000fe20000010055 */
[----:B------:R-:W-:Y:S01]  /*08f0*/  FFMA.FTZ R89, R84, R89, R25 ;  /* 0x0000005954597223 */ /* 0x000fe20000010019 */
[----:B------:R-:W5:Y:S01]  /*0900*/  LDG.E.128 R28, desc[UR6][R48.64+0xc000] ;  /* 0x00c00006301c7981 */ /* 0x000f62000c1e1d00 */
[----:B------:R-:W-:Y:S01]  /*0910*/  FFMA.FTZ R25, R87, R82, R24 ;  /* 0x0000005257197223 */ /* 0x000fe20000010018 */
[----:B------:R-:W-:Y:S01]  /*0920*/  IMAD.U32 R87, R65, 0x10000, RZ ;  /* 0x0001000041577824 */ /* 0x000fe200078e00ff */
[----:B------:R-:W-:Y:S02]  /*0930*/  PRMT R64, R83, 0x7632, R64 ;  /* 0x0000763253407816 */ /* 0x000fe40000000040 */
[----:B------:R-:W-:Y:S02]  /*0940*/  PRMT R65, R27, 0x7632, R65 ;  /* 0x000076321b417816 */ /* 0x000fe40000000041 */
[----:B------:R-:W-:-:S02]  /*0950*/  SHF.L.U32 R83, R83, 0x10, RZ ;  /* 0x0000001053537819 */ /* 0x000fc400000006ff */
[----:B------:R-:W-:Y:S02]  /*0960*/  SHF.L.U32 R85, R27, 0x10, RZ ;  /* 0x000000101b557819 */ /* 0x000fe400000006ff */
[----:B------:R-:W-:Y:S02]  /*0970*/  SHF.L.U32 R82, R61, 0x10, RZ ;  /* 0x000000103d527819 */ /* 0x000fe400000006ff */
[----:B------:R-:W-:Y:S01]  /*0980*/  PRMT R61, R65, 0x7632, R61 ;  /* 0x00007632413d7816 */ /* 0x000fe2000000003d */
[C---:B------:R-:W-:Y:S01]  /*0990*/  FFMA.FTZ R90, R84.reuse, R83, R25 ;  /* 0x00000053545a7223 */ /* 0x040fe20000010019 */
[----:B------:R-:W-:Y:S02]  /*09a0*/  FFMA.FTZ R88, R84, R85, R26 ;  /* 0x0000005554587223 */ /* 0x000fe4000001001a */
[----:B------:R-:W5:Y:S01]  /*09b0*/  LDG.E.128 R24, desc[UR6][R48.64+0xf800] ;  /* 0x00f8000630187981 */ /* 0x000f62000c1e1d00 */
[C---:B------:R-:W-:Y:S01]  /*09c0*/  PRMT R83, R61.reuse, 0x7632, R83 ;  /* 0x000076323d537816 */ /* 0x040fe20000000053 */
[----:B------:R-:W-:Y:S01]  /*09d0*/  FFMA.FTZ R94, R82, R87, R91 ;  /* 0x00000057525e7223 */ /* 0x000fe2000001005b */
[----:B------:R-:W-:Y:S01]  /*09e0*/  IMAD.U32 R92, R61, 0x10000, RZ ;  /* 0x000100003d5c7824 */ /* 0x000fe200078e00ff */
[----:B------:R-:W-:-:S02]  /*09f0*/  SHF.L.U32 R60, R60, 0x10, RZ ;  /* 0x000000103c3c7819 */ /* 0x000fc400000006ff */
        /* <DEDUP_REMOVED lines=9> */
[----:B------:R-:W-:-:S02]  /*0a90*/  PRMT R66, R66, 0x7632, R66 ;  /* 0x0000763242427816 */ /* 0x000fc40000000042 */
[----:B------:R-:W-:Y:S01]  /*0aa0*/  PRMT R86, R62, 0x7632, R86 ;  /* 0x000076323e567816 */ /* 0x000fe20000000056 */
[C---:B------:R-:W-:Y:S01]  /*0ab0*/  IMAD.U32 R62, R68.reuse, 0x10000, RZ ;  /* 0x00010000443e7824 */ /* 0x040fe200078e00ff */
[----:B------:R-:W-:Y:S01]  /*0ac0*/  PRMT R60, R68, 0x7632, R60 ;  /* 0x00007632443c7816 */ /* 0x000fe2000000003c */
[----:B------:R-:W-:Y:S01]  /*0ad0*/  FFMA.FTZ R87, R84, R85, R87 ;  /* 0x0000005554577223 */ /* 0x000fe20000010057 */
[----:B------:R-:W-:Y:S01]  /*0ae0*/  SHF.L.U32 R61, R66, 0x10, RZ ;  /* 0x00000010423d7819 */ /* 0x000fe200000006ff */
[----:B------:R-:W-:Y:S01]  /*0af0*/  IMAD.U32 R85, R63, 0x10000, RZ ;  /* 0x000100003f557824 */ /* 0x000fe200078e00ff */
[----:B------:R-:W-:Y:S01]  /*0b00*/  SHF.L.U32 R86, R86, 0x10, RZ ;  /* 0x0000001056567819 */ /* 0x000fe200000006ff */
[----:B------:R-:W-:Y:S01]  /*0b10*/  FFMA.FTZ R65, R81, R62, R80 ;  /* 0x0000003e51417223 */ /* 0x000fe20000010050 */
[----:B------:R-:W-:Y:S02]  /*0b20*/  PRMT R68, R63, 0x7632, R68 ;  /* 0x000076323f447816 */ /* 0x000fe40000000044 */
[----:B------:R-:W-:Y:S01]  /*0b30*/  SHF.L.U32 R63, R60, 0x10, RZ ;  /* 0x000000103c3f7819 */ /* 0x000fe200000006ff */
[----:B------:R-:W-:Y:S01]  /*0b40*/  FFMA.FTZ R62, R86, R61, R87 ;  /* 0x0000003d563e7223 */ /* 0x000fe20000010057 */
[----:B------:R-:W-:Y:S01]  /*0b50*/  IMAD.U32 R61, R69, 0x10000, RZ ;  /* 0x00010000453d7824 */ /* 0x000fe200078e00ff */
[----:B------:R-:W-:-:S02]  /*0b60*/  SHF.L.U32 R60, R67, 0x10, RZ ;  /* 0x00000010433c7819 */ /* 0x000fc400000006ff */
[----:B------:R-:W-:Y:S01]  /*0b70*/  FFMA.FTZ R63, R0, R63, R65 ;  /* 0x0000003f003f7223 */ /* 0x000fe20000010041 */
[----:B------:R-:W-:Y:S02]  /*0b80*/  PRMT R69, R67, 0x7632, R69 ;  /* 0x0000763243457816 */ /* 0x000fe40000000045 */
[----:B------:R-:W5:Y:S02]  /*0b90*/  LDG.E.128 R64, desc[UR6][R48.64+0x2000] ;  /* 0x0020000630407981 */ /* 0x000f64000c1e1d00 */
[C---:B------:R-:W-:Y:S02]  /*0ba0*/  PRMT R80, R69.reuse, 0x7632, R80 ;  /* 0x0000763245507816 */ /* 0x040fe40000000050 */
        /* <DEDUP_REMOVED lines=8> */
[----:B------:R-:W-:-:S02]  /*0c30*/  FFMA.FTZ R94, R82, R61, R63 ;  /* 0x0000003d525e7223 */ /* 0x000fc4000001003f */
[----:B------:R-:W-:Y:S01]  /*0c40*/  FFMA.FTZ R87, R80, R69, R87 ;  /* 0x0000004550577223 */ /* 0x000fe20000010057 */
[C---:B------:R-:W-:Y:S01]  /*0c50*/  SHF.L.U32 R69, R73.reuse, 0x10, RZ ;  /* 0x0000001049457819 */ /* 0x040fe200000006ff */
[----:B------:R-:W-:Y:S02]  /*0c60*/  IMAD.U32 R89, R70, 0x10000, RZ ;  /* 0x0001000046597824 */ /* 0x000fe400078e00ff */
[----:B------:R-:W-:Y:S01]  /*0c70*/  FFMA.FTZ R93, R0, R93, R95 ;  /* 0x0000005d005d7223 */ /* 0x000fe2000001005f */
[----:B------:R-:W-:Y:S01]  /*0c80*/  PRMT R73, R73, 0x7632, R73 ;  /* 0x0000763249497816 */ /* 0x000fe20000000049 */
[----:B------:R-:W-:Y:S01]  /*0c90*/  FFMA.FTZ R91, R83, R72, R94 ;  /* 0x00000048535b7223 */ /* 0x000fe2000001005e */
[----:B------:R-:W-:Y:S01]  /*0ca0*/  PRMT R70, R70, 0x7632, R70 ;  /* 0x0000763246467816 */ /* 0x000fe20000000046 */
[----:B------:R-:W-:Y:S01]  /*0cb0*/  FFMA.FTZ R92, R82, R69, R93 ;  /* 0x00000045525c7223 */ /* 0x000fe2000001005d */
[----:B------:R-:W-:Y:S01]  /*0cc0*/  SHF.L.U32 R68, R71, 0x10, RZ ;  /* 0x0000001047447819 */ /* 0x000fe200000006ff */
[--C-:B------:R-:W-:Y:S01]  /*0cd0*/  FFMA.FTZ R89, R84, R89, R91.reuse ;  /* 0x0000005954597223 */ /* 0x100fe2000001005b */
[----:B------:R-:W-:Y:S01]  /*0ce0*/  SHF.L.U32 R69, R70, 0x10, RZ ;  /* 0x0000001046457819 */ /* 0x000fe200000006ff */
[----:B------:R-:W-:Y:S01]  /*0cf0*/  IMAD.U32 R72, R73, 0x10000, RZ ;  /* 0x0001000049487824 */ /* 0x000fe200078e00ff */
[C---:B------:R-:W-:Y:S01]  /*0d00*/  PRMT R91, R76.reuse, 0x7632, R91 ;  /* 0x000076324c5b7816 */ /* 0x040fe2000000005b */
[----:B------:R-:W5:Y:S01]  /*0d10*/  LDG.E.128 R60, desc[UR6][R2.64+0x2000] ;  /* 0x00200006023c7981 */ /* 0x000f62000c1e1d00 */
[----:B------:R-:W-:Y:S01]  /*0d20*/  SHF.L.U32 R73, R76, 0x10, RZ ;  /* 0x000000104c497819 */ /* 0x000fe200000006ff */
[----:B------:R-:W-:Y:S01]  /*0d30*/  FFMA.FTZ R70, R86, R69, R89 ;  /* 0x0000004556467223 */ /* 0x000fe20000010059 */
[----:B------:R-:W-:Y:S01]  /*0d40*/  PRMT R76, R71, 0x7632, R76 ;  /* 0x00007632474c7816 */ /* 0x000fe2000000004c */
[----:B------:R-:W-:-:S02]  /*0d50*/  IMAD.U32 R91, R91, 0x10000, RZ ;  /* 0x000100005b5b7824 */ /* 0x000fc400078e00ff */
[----:B------:R-:W-:Y:S01]  /*0d60*/  FFMA.FTZ R89, R81, R73, R90 ;  /* 0x0000004951597223 */ /* 0x000fe2000001005a */
[----:B------:R-:W-:Y:S01]  /*0d70*/  FFMA.FTZ R71, R83, R72, R92 ;  /* 0x0000004853477223 */ /* 0x000fe2000001005c */
[C---:B------:R-:W-:Y:S02]  /*0d80*/  PRMT R72, R77.reuse, 0x7632, R72 ;  /* 0x000076324d487816 */ /* 0x040fe40000000048 */
[----:B------:R-:W-:Y:S01]  /*0d90*/  SHF.L.U32 R73, R77, 0x10, RZ ;  /* 0x000000104d497819 */ /* 0x000fe200000006ff */
[----:B------:R-:W-:Y:S01]  /*0da0*/  FFMA.FTZ R91, R0, R91, R89 ;  /* 0x0000005b005b7223 */ /* 0x000fe20000010059 */
[----:B------:R-:W-:Y:S01]  /*0db0*/  FFMA.FTZ R89, R85, R68, R70 ;  /* 0x0000004455597223 */ /* 0x000fe20000010046 */
[----:B------:R-:W-:Y:S02]  /*0dc0*/  IMAD.U32 R72, R72, 0x10000, RZ ;  /* 0x0001000048487824 */ /* 0x000fe400078e00ff */
[----:B------:R-:W-:Y:S01]  /*0dd0*/  FFMA.FTZ R68, R82, R73, R91 ;  /* 0x0000004952447223 */ /* 0x000fe2000001005b */
[----:B------:R-:W-:-:S02]  /*0de0*/  PRMT R90, R78, 0x7632, R90 ;  /* 0x000076324e5a7816 */ /* 0x000fc4000000005a */
[----:B------:R-:W-:Y:S01]  /*0df0*/  SHF.L.U32 R91, R78, 0x10, RZ ;  /* 0x000000104e5b7819 */ /* 0x000fe200000006ff */
[----:B------:R-:W-:Y:S02]  /*0e00*/  FFMA.FTZ R95, R83, R72, R68 ;  /* 0x00000048535f7223 */ /* 0x000fe40000010044 */
[----:B------:R-:W-:Y:S02]  /*0e10*/  IMAD.U32 R93, R90, 0x10000, RZ ;  /* 0x000100005a5d7824 */ /* 0x000fe400078e00ff */
[----:B------:R-:W-:Y:S01]  /*0e20*/  FFMA.FTZ R78, R84, R91, R95 ;  /* 0x0000005b544e7223 */ /* 0x000fe2000001005f */
[----:B------:R-:W-:Y:S02]  /*0e30*/  SHF.L.U32 R92, R79, 0x10, RZ ;  /* 0x000000104f5c7819 */ /* 0x000fe400000006ff */
[----:B------:R-:W-:Y:S01]  /*0e40*/  SHF.L.U32 R69, R74, 0x10, RZ ;  /* 0x000000104a457819 */ /* 0x000fe200000006ff */
[----:B------:R-:W-:Y:S01]  /*0e50*/  FFMA.FTZ R93, R86, R93, R78 ;  /* 0x0000005d565d7223 */ /* 0x000fe2000001004e */
[----:B------:R-:W-:-:S03]  /*0e60*/  PRMT R74, R74, 0x7632, R74 ;  /* 0x000076324a4a7816 */ /* 0x000fc6000000004a */
[--C-:B------:R-:W-:Y:S01]  /*0e70*/  FFMA.FTZ R92, R85, R92, R93.reuse ;  /* 0x0000005c555c7223 */ /* 0x100fe2000001005d */
[----:B------:R-:W-:Y:S01]  /*0e80*/  PRMT R93, R56, 0x7632, R93 ;  /* 0x00007632385d7816 */ /* 0x000fe2000000005d */
[----:B------:R-:W-:Y:S01]  /*0e90*/  FFMA.FTZ R77, R84, R69, R71 ;  /* 0x00000045544d7223 */ /* 0x000fe20000010047 */
[----:B------:R-:W-:Y:S01]  /*0ea0*/  IMAD.U32 R56, R56, 0x10000, RZ ;  /* 0x0001000038387824 */ /* 0x000fe200078e00ff */
[----:B------:R-:W5:Y:S01]  /*0eb0*/  LDG.E.128 R68, desc[UR6][R48.64+0x5800] ;  /* 0x0058000630447981 */ /* 0x000f62000c1e1d00 */
[----:B------:R-:W-:Y:S02]  /*0ec0*/  SHF.L.U32 R73, R74, 0x10, RZ ;  /* 0x000000104a497819 */ /* 0x000fe400000006ff */
        /* <DEDUP_REMOVED lines=9> */
[----:B------:R-:W-:Y:S01]  /*0f60*/  PRMT R91, R79, 0x7632, R91 ;  /* 0x000076324f5b7816 */ /* 0x000fe2000000005b */
[----:B------:R-:W5:Y:S01]  /*0f70*/  LDG.E.128 R72, desc[UR6][R48.64+0x9000] ;  /* 0x0090000630487981 */ /* 0x000f62000c1e1d00 */
        /* <DEDUP_REMOVED lines=8> */
[----:B------:R-:W-:-:S02]  /*1000*/  PRMT R32, R32, 0x7632, R32 ;  /* 0x0000763220207816 */ /* 0x000fc40000000020 */
[----:B------:R-:W-:Y:S01]  /*1010*/  PRMT R52, R52, 0x7632, R52 ;  /* 0x0000763234347816 */ /* 0x000fe20000000034 */
[C---:B------:R-:W-:Y:S01]  /*1020*/  IMAD.U32 R79, R58.reuse, 0x10000, RZ ;  /* 0x000100003a4f7824 */ /* 0x040fe200078e00ff */
[----:B------:R-:W-:Y:S01]  /*1030*/  PRMT R77, R58, 0x7632, R77 ;  /* 0x000076323a4d7816 */ /* 0x000fe2000000004d */
[----:B------:R-:W-:Y:S01]  /*1040*/  FFMA.FTZ R83, R83, R76, R82 ;  /* 0x0000004c53537223 */ /* 0x000fe20000010052 */
[----:B------:R-:W-:Y:S02]  /*1050*/  IMAD.U32 R91, R91, 0x10000, RZ ;  /* 0x000100005b5b7824 */ /* 0x000fe400078e00ff */
        /* <DEDUP_REMOVED lines=10> */
[----:B------:R-:W5:Y:S01]  /*1100*/  LDG.E.128 R56, desc[UR6][R48.64+0xc800] ;  /* 0x00c8000630387981 */ /* 0x000f62000c1e1d00 */
[----:B------:R-:W-:Y:S01]  /*1110*/  SHF.L.U32 R83, R33, 0x10, RZ ;  /* 0x0000001021537819 */ /* 0x000fe200000006ff */
[----:B------:R-:W-:Y:S01]  /*1120*/  IMAD.U32 R84, R53, 0x10000, RZ ;  /* 0x0001000035547824 */ /* 0x000fe200078e00ff */
[----:B------:R-:W-:Y:S01]  /*1130*/  PRMT R33, R33, 0x7632, R33 ;  /* 0x0000763221217816 */ /* 0x000fe20000000021 */
[----:B------:R-:W5:Y:S01]  /*1140*/  LDG.E.128 R76, desc[UR6][R48.64+0x10000] ;  /* 0x01000006304c7981 */ /* 0x000f62000c1e1d00 */
[----:B------:R-:W-:Y:S01]  /*1150*/  PRMT R86, R53, 0x7632, R86 ;  /* 0x0000763235567816 */ /* 0x000fe20000000056 */
        /* <DEDUP_REMOVED lines=8> */
[--C-:B------:R-:W-:Y:S01]  /*11e0*/  FFMA.FTZ R91, R80, R91, R33.reuse ;  /* 0x0000005b505b7223 */ /* 0x100fe20000010021 */
        /* <DEDUP_REMOVED lines=13> */
[C---:B------:R-:W-:Y:S01]  /*12c0*/  PRMT R34, R4.reuse, 0x7632, R34 ;  /* 0x0000763204227816 */ /* 0x040fe20000000022 */
[----:B------:R-:W-:Y:S01]  /*12d0*/  IMAD.U32 R4, R4, 0x10000, RZ ;  /* 0x0001000004047824 */ /* 0x000fe200078e00ff */
[----:B------:R-:W-:Y:S02]  /*12e0*/  SHF.L.U32 R90, R55, 0x10, RZ ;  /* 0x00000010375a7819 */ /* 0x000fe400000006ff */
[----:B------:R-:W-:Y:S02]  /*12f0*/  PRMT R32, R37, 0x7632, R32 ;  /* 0x0000763225207816 */ /* 0x000fe40000000020 */
[----:B------:R-:W-:Y:S01]  /*1300*/  SHF.L.U32 R33, R35, 0x10, RZ ;  /* 0x0000001023217819 */ /* 0x000fe200000006ff */
        /* <DEDUP_REMOVED lines=8> */
[----:B------:R-:W5:Y:S01]  /*1390*/  LDG.E.128 R52, desc[UR6][R48.64+0x2800] ;  /* 0x0028000630347981 */ /* 0x000f62000c1e1d00 */
[----:B------:R-:W-:Y:S01]  /*13a0*/  PRMT R35, R35, 0x7632, R35 ;  /* 0x0000763223237816 */ /* 0x000fe20000000023 */
[----:B------:R-:W-:Y:S01]  /*13b0*/  IMAD.U32 R37, R37, 0x10000, RZ ;  /* 0x0001000025257824 */ /* 0x000fe200078e00ff */
[----:B------:R-:W-:Y:S01]  /*13c0*/  SHF.L.U32 R34, R38, 0x10, RZ ;  /* 0x0000001026227819 */ /* 0x000fe200000006ff */
        /* <DEDUP_REMOVED lines=16> */
[----:B------:R-:W-:Y:S01]  /*14d0*/  IMAD.U32 R89, R6, 0x10000, RZ ;  /* 0x0001000006597824 */ /* 0x000fe200078e00ff */
[C---:B------:R-:W-:Y:S01]  /*14e0*/  PRMT R92, R8.reuse, 0x7632, R92 ;  /* 0x00007632085c7816 */ /* 0x040fe2000000005c */
[----:B------:R-:W5:Y:S01]  /*14f0*/  LDG.E.128 R32, desc[UR6][R48.64+0x6000] ;  /* 0x0060000630207981 */ /* 0x000f62000c1e1d00 */
        /* <DEDUP_REMOVED lines=8> */
[----:B------:R-:W-:Y:S01]  /*1580*/  SHF.L.U32 R5, R9, 0x10, RZ ;  /* 0x0000001009057819 */ /* 0x000fe200000006ff */
[----:B------:R-:W-:Y:S01]  /*1590*/  IMAD.U32 R8, R7, 0x10000, RZ ;  /* 0x0001000007087824 */ /* 0x000fe200078e00ff */
[----:B------:R-:W-:Y:S01]  /*15a0*/  PRMT R9, R9, 0x7632, R9 ;  /* 0x0000763209097816 */ /* 0x000fe20000000009 */
[----:B------:R-:W-:Y:S01]  /*15b0*/  FFMA.FTZ R39, R87, R92, R88 ;  /* 0x0000005c57277223 */ /* 0x000fe20000010058 */
[C---:B--2---:R-:W-:Y:S02]  /*15c0*/  SHF.L.U32 R7, R12.reuse, 0x10, RZ ;  /* 0x000000100c077819 */ /* 0x044fe400000006ff */
[----:B------:R-:W-:Y:S01]  /*15d0*/  PRMT R12, R12, 0x7632, R12 ;  /* 0x000076320c0c7816 */ /* 0x000fe2000000000c */
        /* <DEDUP_REMOVED lines=17> */
[--C-:B------:R-:W-:Y:S01]  /*16f0*/  FFMA.FTZ R9, R36, R9, R13.reuse ;  /* 0x0000000924097223 */ /* 0x100fe2000001000d */
[----:B------:R-:W2:Y:S01]  /*1700*/  LDG.E.128 R4, desc[UR6][R48.64+0x9800] ;  /* 0x0098000630047981 */ /* 0x000ea2000c1e1d00 */
[----:B------:R-:W-:Y:S01]  /*1710*/  PRMT R13, R14, 0x7632, R13 ;  /* 0x000076320e0d7816 */ /* 0x000fe2000000000d */
[----:B------:R-:W-:Y:S01]  /*1720*/  FFMA.FTZ R86, R86, R39, R87 ;  /* 0x0000002756567223 */ /* 0x000fe20000010057 */
[----:B------:R-:W-:-:S02]  /*1730*/  IMAD.U32 R14, R14, 0x10000, RZ ;  /* 0x000100000e0e7824 */ /* 0x000fc400078e00ff */
[----:B------:R-:W-:Y:S02]  /*1740*/  SHF.L.U32 R13, R13, 0x10, RZ ;  /* 0x000000100d0d7819 */ /* 0x000fe400000006ff */
[----:B------:R-:W-:Y:S01]  /*1750*/  FFMA.FTZ R85, R85, R14, R86 ;  /* 0x0000000e55557223 */ /* 0x000fe20000010056 */
[C---:B------:R-:W-:Y:S02]  /*1760*/  PRMT R0, R11.reuse, 0x7632, R0 ;  /* 0x000076320b007816 */ /* 0x040fe40000000000 */
[----:B------:R-:W-:Y:S01]  /*1770*/  SHF.L.U32 R11, R11, 0x10, RZ ;  /* 0x000000100b0b7819 */ /* 0x000fe200000006ff */
[----:B------:R-:W-:Y:S01]  /*1780*/  FFMA.FTZ R13, R36, R13, R85 ;  /* 0x0000000d240d7223 */ /* 0x000fe20000010055 */
[----:B---3--:R-:W-:Y:S02]  /*1790*/  PRMT R36, R16, 0x7632, R36 ;  /* 0x0000763210247816 */ /* 0x008fe40000000024 */
[C---:B------:R-:W-:Y:S01]  /*17a0*/  PRMT R39, R15.reuse, 0x7632, R39 ;  /* 0x000076320f277816 */ /* 0x040fe20000000027 */
[----:B------:R-:W-:Y:S01]  /*17b0*/  FFMA.FTZ R12, R90, R11, R9 ;  /* 0x0000000b5a0c7223 */ /* 0x000fe20000010009 */
[----:B------:R-:W-:Y:S01]  /*17c0*/  SHF.L.U32 R16, R16, 0x10, RZ ;  /* 0x0000001010107819 */ /* 0x000fe200000006ff */
[----:B------:R-:W-:Y:S01]  /*17d0*/  IMAD.U32 R15, R15, 0x10000, RZ ;  /* 0x000100000f0f7824 */ /* 0x000fe200078e00ff */
[C---:B----4-:R-:W-:Y:S01]  /*17e0*/  PRMT R84, R20.reuse, 0x7632, R84 ;  /* 0x0000763214547816 */ /* 0x050fe20000000054 */
[----:B------:R-:W3:Y:S01]  /*17f0*/  LDG.E.128 R8, desc[UR6][R48.64+0xd000] ;  /* 0x00d0000630087981 */ /* 0x000ee2000c1e1d00 */
[----:B------:R-:W-:-:S02]  /*1800*/  SHF.L.U32 R85, R20, 0x10, RZ ;  /* 0x0000001014557819 */ /* 0x000fc400000006ff */
[----:B------:R-:W-:Y:S01]  /*1810*/  SHF.L.U32 R0, R0, 0x10, RZ ;  /* 0x0000001000007819 */ /* 0x000fe200000006ff */
[----:B------:R-:W-:Y:S01]  /*1820*/  IMAD.U32 R87, R36, 0x10000, RZ ;  /* 0x0001000024577824 */ /* 0x000fe200078e00ff */
[----:B------:R-:W-:Y:S01]  /*1830*/  SHF.L.U32 R84, R84, 0x10, RZ ;  /* 0x0000001054547819 */ /* 0x000fe200000006ff */
[----:B------:R-:W-:Y:S01]  /*1840*/  FFMA.FTZ R91, R85, R16, R38 ;  /* 0x00000010555b7223 */ /* 0x000fe20000010026 */
[----:B------:R-:W-:Y:S01]  /*1850*/  FFMA.FTZ R90, R90, R15, R13 ;  /* 0x0000000f5a5a7223 */ /* 0x000fe2000001000d */
[----:B------:R-:W-:Y:S02]  /*1860*/  FFMA.FTZ R0, R37, R0, R12 ;  /* 0x0000000025007223 */ /* 0x000fe4000001000c */
[----:B------:R-:W4:Y:S01]  /*1870*/  LDG.E.128 R12, desc[UR6][R48.64+0x10800] ;  /* 0x01080006300c7981 */ /* 0x000f22000c1e1d00 */
[----:B------:R-:W-:Y:S01]  /*1880*/  SHF.L.U32 R93, R17, 0x10, RZ ;  /* 0x00000010115d7819 */ /* 0x000fe200000006ff */
[----:B------:R-:W-:Y:S01]  /*1890*/  FFMA.FTZ R87, R84, R87, R91 ;  /* 0x0000005754577223 */ /* 0x000fe2000001005b */
[----:B------:R-:W-:-:S02]  /*18a0*/  SHF.L.U32 R86, R21, 0x10, RZ ;  /* 0x0000001015567819 */ /* 0x000fc400000006ff */
[----:B------:R-:W-:Y:S02]  /*18b0*/  PRMT R17, R17, 0x7632, R17 ;  /* 0x0000763211117816 */ /* 0x000fe40000000011 */
[----:B------:R-:W-:Y:S01]  /*18c0*/  PRMT R91, R21, 0x7632, R91 ;  /* 0x00007632155b7816 */ /* 0x000fe2000000005b */
[----:B------:R-:W-:Y:S01]  /*18d0*/  FFMA.FTZ R36, R86, R93, R87 ;  /* 0x0000005d56247223 */ /* 0x000fe20000010057 */
[----:B------:R-:W-:Y:S02]  /*18e0*/  SHF.L.U32 R20, R17, 0x10, RZ ;  /* 0x0000001011147819 */ /* 0x000fe400000006ff */
[----:B------:R-:W-:Y:S02]  /*18f0*/  SHF.L.U32 R91, R91, 0x10, RZ ;  /* 0x000000105b5b7819 */ /* 0x000fe400000006ff */
[----:B------:R-:W-:Y:S02]  /*1900*/  PRMT R93, R18, 0x7632, R93 ;  /* 0x00007632125d7816 */ /* 0x000fe4000000005d */
[----:B-----5:R-:W-:-:S02]  /*1910*/  PRMT R95, R40, 0x7632, R95 ;  /* 0x00007632285f7816 */ /* 0x020fc4000000005f */
[----:B------:R-:W-:Y:S01]  /*1920*/  SHF.L.U32 R96, R40, 0x10, RZ ;  /* 0x0000001028607819 */ /* 0x000fe200000006ff */
[----:B------:R-:W-:Y:S01]  /*1930*/  IMAD.U32 R87, R22, 0x10000, RZ ;  /* 0x0001000016577824 */ /* 0x000fe200078e00ff */
[----:B------:R-:W-:Y:S01]  /*1940*/  SHF.L.U32 R18, R18, 0x10, RZ ;  /* 0x0000001012127819 */ /* 0x000fe200000006ff */
[----:B------:R-:W-:Y:S01]  /*1950*/  FFMA.FTZ R94, R91, R20, R36 ;  /* 0x000000145b5e7223 */ /* 0x000fe20000010024 */
[----:B------:R-:W-:Y:S01]  /*1960*/  IMAD.U32 R92, R39, 0x10000, RZ ;  /* 0x00010000275c7824 */ /* 0x000fe200078e00ff */
[----:B------:R-:W-:Y:S01]  /*1970*/  SHF.L.U32 R97, R95, 0x10, RZ ;  /* 0x000000105f617819 */ /* 0x000fe200000006ff */
[----:B------:R-:W-:Y:S01]  /*1980*/  FFMA.FTZ R99, R85, R96, R88 ;  /* 0x0000006055637223 */ /* 0x000fe20000010058 */
[----:B------:R-:W-:Y:S01]  /*1990*/  FFMA.FTZ R95, R87, R18, R94 ;  /* 0x00000012575f7223 */ /* 0x000fe2000001005e */
[----:B------:R-:W-:Y:S01]  /*19a0*/  PRMT R18, R41, 0x7632, R18 ;  /* 0x0000763229127816 */ /* 0x000fe20000000012 */
[----:B------:R-:W-:Y:S01]  /*19b0*/  FFMA.FTZ R92, R37, R92, R90 ;  /* 0x0000005c255c7223 */ /* 0x000fe2000001005a */
[----:B------:R-:W-:Y:S01]  /*19c0*/  SHF.L.U32 R41, R41, 0x10, RZ ;  /* 0x0000001029297819 */ /* 0x000fe200000006ff */
[----:B------:R0:W5:Y:S01]  /*19d0*/  LDG.E.128 R36, desc[UR6][R2.64+0x3000] ;  /* 0x0030000602247981 */ /* 0x000162000c1e1d00 */
[----:B------:R-:W-:Y:S01]  /*19e0*/  PRMT R17, R22, 0x7632, R17 ;  /* 0x0000763216117816 */ /* 0x000fe20000000011 */
[----:B------:R-:W-:Y:S01]  /*19f0*/  FFMA.FTZ R97, R84, R97, R99 ;  /* 0x0000006154617223 */ /* 0x000fe20000010063 */
[----:B------:R-:W-:-:S02]  /*1a00*/  PRMT R16, R23, 0x7632, R16 ;  /* 0x0000763217107816 */ /* 0x000fc40000000010 */
[----:B------:R-:W-:Y:S02]  /*1a10*/  SHF.L.U32 R90, R23, 0x10, RZ ;  /* 0x00000010175a7819 */ /* 0x000fe400000006ff */
[----:B------:R-:W5:Y:S01]  /*1a20*/  LDG.E.128 R20, desc[UR6][R48.64+0x3000] ;  /* 0x0030000630147981 */ /* 0x000f62000c1e1d00 */
[----:B------:R-:W-:Y:S01]  /*1a30*/  SHF.L.U32 R18, R18, 0x10, RZ ;  /* 0x0000001012127819 */ /* 0x000fe200000006ff */
[----:B0-----:R-:W-:Y:S01]  /*1a40*/  FFMA.FTZ R2, R86, R41, R97 ;  /* 0x0000002956027223 */ /* 0x001fe20000010061 */
[----:B------:R-:W-:-:S03]  /*1a50*/  PRMT R3, R44, 0x7632, R3 ;  /* 0x000076322c037816 */ /* 0x000fc60000000003 */
[----:B------:R-:W-:Y:S01]  /*1a60*/  FFMA.FTZ R18, R91, R18, R2 ;  /* 0x000000125b127223 */ /* 0x000fe20000010002 */
[----:B------:R-:W-:Y:S02]  /*1a70*/  SHF.L.U32 R2, R42, 0x10, RZ ;  /* 0x000000102a027819 */ /* 0x000fe400000006ff */
[----:B------:R-:W-:Y:S02]  /*1a80*/  SHF.L.U32 R44, R44, 0x10, RZ ;  /* 0x000000102c2c7819 */ /* 0x000fe400000006ff */
[----:B------:R-:W-:Y:S01]  /*1a90*/  PRMT R42, R42, 0x7632, R42 ;  /* 0x000076322a2a7816 */ /* 0x000fe2000000002a */
[----:B------:R-:W-:Y:S01]  /*1aa0*/  IMAD.U32 R88, R17, 0x10000, RZ ;  /* 0x0001000011587824 */ /* 0x000fe200078e00ff */
[----:B------:R-:W-:Y:S01]  /*1ab0*/  SHF.L.U32 R93, R93, 0x10, RZ ;  /* 0x000000105d5d7819 */ /* 0x000fe200000006ff */
[----:B------:R-:W-:Y:S01]  /*1ac0*/  IMAD.U32 R3, R3, 0x10000, RZ ;  /* 0x0001000003037824 */ /* 0x000fe200078e00ff */
[----:B------:R-:W-:Y:S01]  /*1ad0*/  SHF.L.U32 R17, R42, 0x10, RZ ;  /* 0x000000102a117819 */ /* 0x000fe200000006ff */
[----:B------:R-:W-:Y:S01]  /*1ae0*/  FFMA.FTZ R89, R85, R44, R89 ;  /* 0x0000002c55597223 */ /* 0x000fe20000010059 */
[--C-:B------:R-:W-:Y:S01]  /*1af0*/  FFMA.FTZ R41, R87, R2, R18.reuse ;  /* 0x0000000257297223 */ /* 0x100fe20000010012 */
[----:B------:R-:W-:Y:S01]  /*1b00*/  PRMT R18, R45, 0x7632, R18 ;  /* 0x000076322d127816 */ /* 0x000fe20000000012 */
[----:B------:R-:W-:Y:S01]  /*1b10*/  FFMA.FTZ R93, R88, R93, R95 ;  /* 0x0000005d585d7223 */ /* 0x000fe2000001005f */
[C---:B------:R-:W-:Y:S01]  /*1b20*/  PRMT R40, R19.reuse, 0x7632, R40 ;  /* 0x0000763213287816 */ /* 0x040fe20000000028 */
[----:B------:R-:W-:Y:S01]  /*1b30*/  IMAD.U32 R19, R19, 0x10000, RZ ;  /* 0x0001000013137824 */ /* 0x000fe200078e00ff */
[----:B------:R-:W-:Y:S01]  /*1b40*/  SHF.L.U32 R45, R45, 0x10, RZ ;  /* 0x000000102d2d7819 */ /* 0x000fe200000006ff */
[----:B------:R-:W-:Y:S01]  /*1b50*/  FFMA.FTZ R89, R84, R3, R89 ;  /* 0x0000000354597223 */ /* 0x000fe20000010059 */
[----:B------:R-:W-:Y:S01]  /*1b60*/  FFMA.FTZ R41, R88, R17, R41 ;  /* 0x0000001158297223 */ /* 0x000fe20000010029 */
[C---:B------:R-:W-:Y:S01]  /*1b70*/  SHF.L.U32 R17, R43.reuse, 0x10, RZ ;  /* 0x000000102b117819 */ /* 0x040fe200000006ff */
[----:B------:R-:W-:Y:S01]  /*1b80*/  IMAD.U32 R2, R16, 0x10000, RZ ;  /* 0x0001000010027824 */ /* 0x000fe200078e00ff */
        /* <DEDUP_REMOVED lines=8> */
[----:B------:R-:W-:Y:S01]  /*1c10*/  IMAD.U32 R43, R43, 0x10000, RZ ;  /* 0x000100002b2b7824 */ /* 0x000fe200078e00ff */
[----:B------:R-:W-:Y:S01]  /*1c20*/  SHF.L.U32 R28, R46, 0x10, RZ ;  /* 0x000000102e1c7819 */ /* 0x000fe200000006ff */
[----:B------:R-:W-:Y:S01]  /*1c30*/  FFMA.FTZ R40, R91, R18, R16 ;  /* 0x000000125b287223 */ /* 0x000fe20000010010 */
[----:B------:R-:W-:Y:S01]  /*1c40*/  SHF.L.U32 R45, R42, 0x10, RZ ;  /* 0x000000102a2d7819 */ /* 0x000fe200000006ff */
[C---:B------:R-:W-:Y:S01]  /*1c50*/  FFMA.FTZ R3, R2.reuse, R3, R19 ;  /* 0x0000000302037223 */ /* 0x040fe20000010013 */
[----:B------:R-:W-:Y:S01]  /*1c60*/  FFMA.FTZ R89, R85, R44, R0 ;  /* 0x0000002c55597223 */ /* 0x000fe20000010000 */
[----:B------:R-:W5:Y:S01]  /*1c70*/  LDG.E.128 R16, desc[UR6][R48.64+0x6800] ;  /* 0x0068000630107981 */ /* 0x000f62000c1e1d00 */
[----:B------:R-:W-:Y:S01]  /*1c80*/  FFMA.FTZ R0, R2, R43, R41 ;  /* 0x0000002b02007223 */ /* 0x000fe20000010029 */
[----:B------:R-:W-:Y:S01]  /*1c90*/  FFMA.FTZ R43, R87, R28, R40 ;  /* 0x0000001c572b7223 */ /* 0x000fe20000010028 */
[----:B------:R-:W-:Y:S01]  /*1ca0*/  FFMA.FTZ R89, R84, R45, R89 ;  /* 0x0000002d54597223 */ /* 0x000fe20000010059 */
[C---:B------:R-:W-:Y:S01]  /*1cb0*/  PRMT R28, R29.reuse, 0x7632, R28 ;  /* 0x000076321d1c7816 */ /* 0x040fe2000000001c */
[----:B------:R-:W-:Y:S01]  /*1cc0*/  IMAD.U32 R45, R29, 0x10000, RZ ;  /* 0x000100001d2d7824 */ /* 0x000fe200078e00ff */
[----:B------:R-:W-:-:S02]  /*1cd0*/  PRMT R46, R46, 0x7632, R46 ;  /* 0x000076322e2e7816 */ /* 0x000fc4000000002e */
[C---:B------:R-:W-:Y:S02]  /*1ce0*/  SHF.L.U32 R42, R24.reuse, 0x10, RZ ;  /* 0x00000010182a7819 */ /* 0x040fe400000006ff */
[----:B------:R-:W-:Y:S01]  /*1cf0*/  PRMT R40, R24, 0x7632, R40 ;  /* 0x0000763218287816 */ /* 0x000fe20000000028 */
[----:B------:R-:W-:Y:S01]  /*1d00*/  FFMA.FTZ R24, R86, R45, R89 ;  /* 0x0000002d56187223 */ /* 0x000fe20000010059 */
[----:B------:R-:W-:Y:S01]  /*1d10*/  SHF.L.U32 R28, R28, 0x10, RZ ;  /* 0x000000101c1c7819 */ /* 0x000fe200000006ff */
[----:B------:R-:W-:Y:S01]  /*1d20*/  FFMA.FTZ R89, R85, R42, R92 ;  /* 0x0000002a55597223 */ /* 0x000fe2000001005c */
[----:B------:R-:W-:Y:S02]  /*1d30*/  SHF.L.U32 R41, R46, 0x10, RZ ;  /* 0x000000102e297819 */ /* 0x000fe400000006ff */
[----:B------:R-:W-:Y:S01]  /*1d40*/  SHF.L.U32 R45, R40, 0x10, RZ ;  /* 0x00000010282d7819 */ /* 0x000fe200000006ff */
[--C-:B------:R-:W-:Y:S01]  /*1d50*/  FFMA.FTZ R44, R91, R28, R24.reuse ;  /* 0x0000001c5b2c7223 */ /* 0x100fe20000010018 */
[C---:B------:R-:W-:Y:S01]  /*1d60*/  PRMT R24, R25.reuse, 0x7632, R24 ;  /* 0x0000763219187816 */ /* 0x040fe20000000018 */
[----:B------:R-:W-:Y:S01]  /*1d70*/  FFMA.FTZ R29, R88, R41, R43 ;  /* 0x00000029581d7223 */ /* 0x000fe2000001002b */
[----:B------:R-:W-:-:S02]  /*1d80*/  IMAD.U32 R85, R25, 0x10000, RZ ;  /* 0x0001000019557824 */ /* 0x000fc400078e00ff */
[----:B------:R-:W-:Y:S01]  /*1d90*/  FFMA.FTZ R45, R84, R45, R89 ;  /* 0x0000002d542d7223 */ /* 0x000fe20000010059 */
[----:B------:R-:W5:Y:S01]  /*1da0*/  LDG.E.128 R40, desc[UR6][R48.64+0xa000] ;  /* 0x00a0000630287981 */ /* 0x000f62000c1e1d00 */
        /* <DEDUP_REMOVED lines=9> */
[----:B------:R-:W-:-:S02]  /*1e40*/  PRMT R84, R64, 0x7632, R84 ;  /* 0x0000763240547816 */ /* 0x000fc40000000054 */
[----:B------:R-:W-:Y:S01]  /*1e50*/  SHF.L.U32 R28, R26, 0x10, RZ ;  /* 0x000000101a1c7819 */ /* 0x000fe200000006ff */
[----:B------:R-:W-:Y:S01]  /*1e60*/  IMAD.U32 R85, R30, 0x10000, RZ ;  /* 0x000100001e557824 */ /* 0x000fe200078e00ff */
[----:B------:R-:W-:-:S03]  /*1e70*/  SHF.L.U32 R93, R84, 0x10, RZ ;  /* 0x00000010545d7819 */ /* 0x000fc600000006ff */
[----:B------:R-:W-:Y:S01]  /*1e80*/  FFMA.FTZ R89, R88, R85, R89 ;  /* 0x0000005558597223 */ /* 0x000fe20000010059 */
[----:B------:R-:W-:Y:S02]  /*1e90*/  FFMA.FTZ R91, R87, R28, R86 ;  /* 0x0000001c575b7223 */ /* 0x000fe40000010056 */
[----:B------:R0:W5:Y:S01]  /*1ea0*/  LDG.E.128 R84, desc[UR6][R48.64+0x11000] ;  /* 0x0110000630547981 */ /* 0x000162000c1e1d00 */
[----:B------:R-:W-:Y:S01]  /*1eb0*/  PRMT R26, R60, 0x7632, R26 ;  /* 0x000076323c1a7816 */ /* 0x000fe2000000001a */
[----:B------:R-:W-:Y:S01]  /*1ec0*/  FFMA.FTZ R29, R90, R25, R29 ;  /* 0x000000195a1d7223 */ /* 0x000fe2000001001d */
[----:B------:R-:W-:Y:S01]  /*1ed0*/  SHF.L.U32 R60, R60, 0x10, RZ ;  /* 0x000000103c3c7819 */ /* 0x000fe200000006ff */
[----:B------:R-:W-:Y:S01]  /*1ee0*/  IMAD.U32 R64, R64, 0x10000, RZ ;  /* 0x0001000040407824 */ /* 0x000fe200078e00ff */
[----:B------:R-:W-:Y:S02]  /*1ef0*/  SHF.L.U32 R25, R24, 0x10, RZ ;  /* 0x0000001018197819 */ /* 0x000fe400000006ff */
[----:B------:R-:W-:Y:S01]  /*1f00*/  SHF.L.U32 R24, R26, 0x10, RZ ;  /* 0x000000101a187819 */ /* 0x000fe200000006ff */
[----:B------:R-:W-:Y:S01]  /*1f10*/  FFMA.FTZ R95, R60, R64, R3 ;  /* 0x000000403c5f7223 */ /* 0x000fe20000010003 */
[----:B------:R-:W-:Y:S01]  /*1f20*/  PRMT R26, R26, 0x7632, R26 ;  /* 0x000076321a1a7816 */ /* 0x000fe2000000001a */
[----:B------:R-:W-:Y:S01]  /*1f30*/  FFMA.FTZ R3, R2, R25, R29 ;  /* 0x0000001902037223 */ /* 0x000fe2000001001d */
[C---:B------:R-:W-:Y:S01]  /*1f40*/  PRMT R28, R65.reuse, 0x7632, R28 ;  /* 0x00007632411c7816 */ /* 0x040fe2000000001c */
[----:B------:R-:W-:Y:S01]  /*1f50*/  FFMA.FTZ R64, R24, R93, R95 ;  /* 0x0000005d18407223 */ /* 0x000fe2000001005f */
[----:B------:R-:W-:-:S02]  /*1f60*/  SHF.L.U32 R30, R65, 0x10, RZ ;  /* 0x00000010411e7819 */ /* 0x000fc400000006ff */
[C---:B------:R-:W-:Y:S01]  /*1f70*/  PRMT R25, R61.reuse, 0x7632, R25 ;  /* 0x000076323d197816 */ /* 0x040fe20000000019 */
[----:B------:R-:W-:Y:S01]  /*1f80*/  IMAD.U32 R61, R61, 0x10000, RZ ;  /* 0x000100003d3d7824 */ /* 0x000fe200078e00ff */
[----:B------:R-:W-:Y:S02]  /*1f90*/  SHF.L.U32 R29, R31, 0x10, RZ ;  /* 0x000000101f1d7819 */ /* 0x000fe400000006ff */
        /* <DEDUP_REMOVED lines=10> */
[----:B------:R-:W-:-:S02]  /*2040*/  PRMT R26, R62, 0x7632, R26 ;  /* 0x000076323e1a7816 */ /* 0x000fc4000000001a */
[C---:B------:R-:W-:Y:S02]  /*2050*/  PRMT R28, R66.reuse, 0x7632, R28 ;  /* 0x00007632421c7816 */ /* 0x040fe4000000001c */
[----:B0-----:R-:W-:Y:S02]  /*2060*/  SHF.L.U32 R49, R66, 0x10, RZ ;  /* 0x0000001042317819 */ /* 0x001fe400000006ff */
[----:B------:R-:W-:Y:S01]  /*2070*/  SHF.L.U32 R62, R62, 0x10, RZ ;  /* 0x000000103e3e7819 */ /* 0x000fe200000006ff */
[----:B------:R-:W-:Y:S01]  /*2080*/  FFMA.FTZ R65, R90, R31, R65 ;  /* 0x0000001f5a417223 */ /* 0x000fe20000010041 */
[----:B------:R-:W-:Y:S02]  /*2090*/  SHF.L.U32 R91, R28, 0x10, RZ ;  /* 0x000000101c5b7819 */ /* 0x000fe400000006ff */
        /* <DEDUP_REMOVED lines=8> */
[C---:B------:R-:W-:Y:S01]  /*2120*/  IMAD.U32 R27, R63.reuse, 0x10000, RZ ;  /* 0x000100003f1b7824 */ /* 0x040fe200078e00ff */
[----:B------:R-:W-:Y:S01]  /*2130*/  SHF.L.U32 R89, R68, 0x10, RZ ;  /* 0x0000001044597819 */ /* 0x000fe200000006ff */
[----:B------:R-:W-:Y:S01]  /*2140*/  FFMA.FTZ R91, R60, R31, R0 ;  /* 0x0000001f3c5b7223 */ /* 0x000fe20000010000 */
[----:B------:R-:W-:Y:S01]  /*2150*/  PRMT R63, R63, 0x7632, R63 ;  /* 0x000076323f3f7816 */ /* 0x000fe2000000003f */
[----:B------:R-:W-:Y:S01]  /*2160*/  FFMA.FTZ R49, R27, R30, R48 ;  /* 0x0000001e1b317223 */ /* 0x000fe20000010030 */
[----:B------:R-:W-:-:S02]  /*2170*/  PRMT R67, R67, 0x7632, R67 ;  /* 0x0000763243437816 */ /* 0x000fc40000000043 */
[----:B------:R-:W-:Y:S01]  /*2180*/  SHF.L.U32 R31, R28, 0x10, RZ ;  /* 0x000000101c1f7819 */ /* 0x000fe200000006ff */
[----:B------:R-:W-:Y:S01]  /*2190*/  FFMA.FTZ R30, R24, R89, R91 ;  /* 0x00000059181e7223 */ /* 0x000fe2000001005b */
[C---:B------:R-:W-:Y:S02]  /*21a0*/  SHF.L.U32 R28, R69.reuse, 0x10, RZ ;  /* 0x00000010451c7819 */ /* 0x040fe400000006ff */
[----:B------:R-:W-:Y:S01]  /*21b0*/  PRMT R69, R69, 0x7632, R69 ;  /* 0x0000763245457816 */ /* 0x000fe20000000045 */
[----:B------:R-:W-:Y:S01]  /*21c0*/  IMAD.U32 R67, R67, 0x10000, RZ ;  /* 0x0001000043437824 */ /* 0x000fe200078e00ff */
        /* <DEDUP_REMOVED lines=19> */
[----:B------:R-:W-:Y:S02]  /*2300*/  SHF.L.U32 R48, R73, 0x10, RZ ;  /* 0x0000001049307819 */ /* 0x000fe400000006ff */
[----:B------:R-:W-:Y:S01]  /*2310*/  PRMT R56, R56, 0x7632, R56 ;  /* 0x0000763238387816 */ /* 0x000fe20000000038 */
[----:B------:R-:W-:Y:S01]  /*2320*/  FFMA.FTZ R65, R60, R63, R29 ;  /* 0x0000003f3c417223 */ /* 0x000fe2000001001d */
[----:B------:R-:W-:Y:S01]  /*2330*/  FFMA.FTZ R30, R26, R3, R49 ;  /* 0x000000031a1e7223 */ /* 0x000fe20000010031 */
[----:B------:R-:W-:Y:S01]  /*2340*/  IMAD.U32 R29, R74, 0x10000, RZ ;  /* 0x000100004a1d7824 */ /* 0x000fe200078e00ff */
[----:B------:R-:W-:Y:S01]  /*2350*/  SHF.L.U32 R63, R56, 0x10, RZ ;  /* 0x00000010383f7819 */ /* 0x000fe200000006ff */
[----:B------:R-:W-:Y:S01]  /*2360*/  FFMA.FTZ R49, R25, R48, R64 ;  /* 0x0000003019317223 */ /* 0x000fe20000010040 */
[----:B------:R-:W-:-:S02]  /*2370*/  PRMT R74, R74, 0x7632, R74 ;  /* 0x000076324a4a7816 */ /* 0x000fc4000000004a */
        /* <DEDUP_REMOVED lines=19> */
[----:B------:R-:W-:Y:S01]  /*24b0*/  IMAD.U32 R29, R58, 0x10000, RZ ;  /* 0x000100003a1d7824 */ /* 0x000fe200078e00ff */
[----:B------:R-:W-:Y:S01]  /*24c0*/  PRMT R28, R75, 0x7632, R28 ;  /* 0x000076324b1c7816 */ /* 0x000fe2000000001c */
[----:B------:R-:W-:Y:S01]  /*24d0*/  FFMA.FTZ R56, R61, R56, R24 ;  /* 0x000000383d387223 */ /* 0x000fe20000010018 */
[----:B------:R-:W-:-:S02]  /*24e0*/  SHF.L.U32 R30, R75, 0x10, RZ ;  /* 0x000000104b1e7819 */ /* 0x000fc400000006ff */
[----:B------:R-:W-:Y:S02]  /*24f0*/  PRMT R58, R58, 0x7632, R58 ;  /* 0x000076323a3a7816 */ /* 0x000fe4000000003a */
[----:B------:R-:W-:Y:S01]  /*2500*/  SHF.L.U32 R24, R77, 0x10, RZ ;  /* 0x000000104d187819 */ /* 0x000fe200000006ff */
        /* <DEDUP_REMOVED lines=9> */
[----:B------:R-:W-:Y:S01]  /*25a0*/  PRMT R78, R78, 0x7632, R78 ;  /* 0x000076324e4e7816 */ /* 0x000fe2000000004e */
[----:B------:R-:W-:Y:S01]  /*25b0*/  FFMA.FTZ R30, R26, R31, R49 ;  /* 0x0000001f1a1e7223 */ /* 0x000fe20000010031 */
[--C-:B------:R-:W-:Y:S01]  /*25c0*/  FFMA.FTZ R57, R62, R57, R25.reuse ;  /* 0x000000393e397223 */ /* 0x100fe20000010019 */
[----:B------:R-:W-:-:S02]  /*25d0*/  PRMT R25, R52, 0x7632, R25 ;  /* 0x0000763234197816 */ /* 0x000fc40000000019 */
[----:B------:R-:W-:Y:S02]  /*25e0*/  SHF.L.U32 R31, R52, 0x10, RZ ;  /* 0x00000010341f7819 */ /* 0x000fe400000006ff */
[C---:B------:R-:W-:Y:S01]  /*25f0*/  PRMT R24, R80.reuse, 0x7632, R24 ;  /* 0x0000763250187816 */ /* 0x040fe20000000018 */
[----:B------:R-:W-:Y:S01]  /*2600*/  IMAD.U32 R80, R80, 0x10000, RZ ;  /* 0x0001000050507824 */ /* 0x000fe200078e00ff */
[----:B------:R-:W-:Y:S02]  /*2610*/  SHF.L.U32 R28, R59, 0x10, RZ ;  /* 0x000000103b1c7819 */ /* 0x000fe400000006ff */
        /* <DEDUP_REMOVED lines=8> */
[----:B------:R-:W-:-:S02]  /*26a0*/  PRMT R59, R59, 0x7632, R59 ;  /* 0x000076323b3b7816 */ /* 0x000fc4000000003b */
[C---:B------:R-:W-:Y:S02]  /*26b0*/  PRMT R29, R53.reuse, 0x7632, R29 ;  /* 0x00007632351d7816 */ /* 0x040fe4000000001d */
[----:B------:R-:W-:Y:S02]  /*26c0*/  SHF.L.U32 R30, R53, 0x10, RZ ;  /* 0x00000010351e7819 */ /* 0x000fe400000006ff */
[----:B------:R-:W-:Y:S01]  /*26d0*/  SHF.L.U32 R81, R81, 0x10, RZ ;  /* 0x0000001051517819 */ /* 0x000fe200000006ff */
[----:B------:R-:W-:Y:S01]  /*26e0*/  IMAD.U32 R26, R79, 0x10000, RZ ;  /* 0x000100004f1a7824 */ /* 0x000fe200078e00ff */
[----:B------:R-:W-:Y:S02]  /*26f0*/  SHF.L.U32 R59, R59, 0x10, RZ ;  /* 0x000000103b3b7819 */ /* 0x000fe400000006ff */
[----:B------:R-:W-:Y:S01]  /*2700*/  SHF.L.U32 R29, R29, 0x10, RZ ;  /* 0x000000101d1d7819 */ /* 0x000fe200000006ff */
[----:B------:R-:W-:Y:S01]  /*2710*/  FFMA.FTZ R31, R81, R30, R48 ;  /* 0x0000001e511f7223 */ /* 0x000fe20000010030 */
[----:B------:R-:W-:Y:S01]  /*2720*/  SHF.L.U32 R2, R2, 0x10, RZ ;  /* 0x0000001002027819 */ /* 0x000fe200000006ff */
[----:B------:R-:W-:Y:S01]  /*2730*/  FFMA.FTZ R59, R0, R59, R25 ;  /* 0x0000003b003b7223 */ /* 0x000fe20000010019 */
[----:B------:R-:W-:Y:S01]  /*2740*/  FFMA.FTZ R27, R27, R26, R28 ;  /* 0x0000001a1b1b7223 */ /* 0x000fe2000001001c */
[----:B------:R-:W-:-:S02]  /*2750*/  PRMT R26, R54, 0x7632, R26 ;  /* 0x00007632361a7816 */ /* 0x000fc4000000001a */
[----:B------:R-:W-:Y:S01]  /*2760*/  FFMA.FTZ R31, R2, R29, R31 ;  /* 0x0000001d021f7223 */ /* 0x000fe2000001001f */
[----:B------:R-:W-:Y:S02]  /*2770*/  SHF.L.U32 R29, R54, 0x10, RZ ;  /* 0x00000010361d7819 */ /* 0x000fe400000006ff */
[C---:B------:R-:W-:Y:S01]  /*2780*/  PRMT R25, R82.reuse, 0x7632, R25 ;  /* 0x0000763252197816 */ /* 0x040fe20000000019 */
[----:B------:R-:W-:Y:S01]  /*2790*/  IMAD.U32 R82, R82, 0x10000, RZ ;  /* 0x0001000052527824 */ /* 0x000fe200078e00ff */
[C---:B------:R-:W-:Y:S02]  /*27a0*/  PRMT R30, R32.reuse, 0x7632, R30 ;  /* 0x00007632201e7816 */ /* 0x040fe4000000001e */
[----:B------:R-:W-:Y:S02]  /*27b0*/  SHF.L.U32 R32, R32, 0x10, RZ ;  /* 0x0000001020207819 */ /* 0x000fe400000006ff */
        /* <DEDUP_REMOVED lines=20> */
[----:B--2---:R-:W-:-:S02]  /*2900*/  PRMT R30, R4, 0x7632, R30 ;  /* 0x00007632041e7816 */ /* 0x004fc4000000001e */
[----:B------:R-:W-:Y:S01]  /*2910*/  SHF.L.U32 R32, R4, 0x10, RZ ;  /* 0x0000001004207819 */ /* 0x000fe200000006ff */
[----:B------:R-:W-:Y:S01]  /*2920*/  FFMA.FTZ R4, R82, R31, R33 ;  /* 0x0000001f52047223 */ /* 0x000fe20000010021 */
[----:B------:R-:W-:Y:S02]  /*2930*/  SHF.L.U32 R28, R28, 0x10, RZ ;  /* 0x000000101c1c7819 */ /* 0x000fe400000006ff */
[----:B------:R-:W-:Y:S01]  /*2940*/  SHF.L.U32 R33, R30, 0x10, RZ ;  /* 0x000000101e217819 */ /* 0x000fe200000006ff */
[----:B------:R-:W-:Y:S02]  /*2950*/  FFMA.FTZ R49, R80, R32, R3 ;  /* 0x0000002050317223 */ /* 0x000fe40000010003 */
[----:B------:R-:W-:Y:S01]  /*2960*/  FFMA.FTZ R31, R25, R28, R4 ;  /* 0x0000001c191f7223 */ /* 0x000fe20000010004 */
[C---:B------:R-:W-:Y:S01]  /*2970*/  SHF.L.U32 R4, R5.reuse, 0x10, RZ ;  /* 0x0000001005047819 */ /* 0x040fe200000006ff */
[----:B------:R-:W-:Y:S01]  /*2980*/  FFMA.FTZ R28, R24, R33, R49 ;  /* 0x00000021181c7223 */ /* 0x000fe20000010031 */
[----:B------:R-:W-:Y:S01]  /*2990*/  PRMT R5, R5, 0x7632, R5 ;  /* 0x0000763205057816 */ /* 0x000fe20000000005 */
[----:B------:R-:W-:-:S02]  /*29a0*/  IMAD.U32 R3, R35, 0x10000, RZ ;  /* 0x0001000023037824 */ /* 0x000fc400078e00ff */
[----:B------:R-:W-:Y:S01]  /*29b0*/  FFMA.FTZ R33, R81, R4, R28 ;  /* 0x0000000451217223 */ /* 0x000fe2000001001c */
[----:B------:R-:W-:Y:S02]  /*29c0*/  SHF.L.U32 R5, R5, 0x10, RZ ;  /* 0x0000001005057819 */ /* 0x000fe400000006ff */
[----:B---3--:R-:W-:Y:S01]  /*29d0*/  PRMT R4, R8, 0x7632, R4 ;  /* 0x0000763208047816 */ /* 0x008fe20000000004 */
[----:B------:R-:W-:Y:S01]  /*29e0*/  FFMA.FTZ R3, R0, R3, R31 ;  /* 0x0000000300037223 */ /* 0x000fe2000001001f */
[----:B------:R-:W-:Y:S02]  /*29f0*/  SHF.L.U32 R8, R8, 0x10, RZ ;  /* 0x0000001008087819 */ /* 0x000fe400000006ff */
[----:B------:R-:W-:Y:S02]  /*2a00*/  PRMT R26, R83, 0x7632, R26 ;  /* 0x00007632531a7816 */ /* 0x000fe4000000001a */
[----:B------:R-:W-:Y:S01]  /*2a10*/  PRMT R35, R35, 0x7632, R35 ;  /* 0x0000763223237816 */ /* 0x000fe20000000023 */
[----:B------:R-:W-:Y:S01]  /*2a20*/  FFMA.FTZ R5, R2, R5, R33 ;  /* 0x0000000502057223 */ /* 0x000fe20000010021 */
[----:B------:R-:W-:-:S02]  /*2a30*/  SHF.L.U32 R31, R6, 0x10, RZ ;  /* 0x00000010061f7819 */ /* 0x000fc400000006ff */
[----:B------:R-:W-:Y:S01]  /*2a40*/  PRMT R6, R6, 0x7632, R6 ;  /* 0x0000763206067816 */ /* 0x000fe20000000006 */
[----:B------:R-:W-:Y:S01]  /*2a50*/  FFMA.FTZ R59, R80, R8, R59 ;  /* 0x00000008503b7223 */ /* 0x000fe2000001003b */
[----:B------:R-:W-:Y:S02]  /*2a60*/  SHF.L.U32 R33, R4, 0x10, RZ ;  /* 0x0000001004217819 */ /* 0x000fe400000006ff */
[----:B----4-:R-:W-:Y:S01]  /*2a70*/  PRMT R30, R12, 0x7632, R30 ;  /* 0x000076320c1e7816 */ /* 0x010fe2000000001e */
[----:B------:R-:W-:Y:S01]  /*2a80*/  IMAD.U32 R26, R26, 0x10000, RZ ;  /* 0x000100001a1a7824 */ /* 0x000fe200078e00ff */
[----:B------:R-:W-:Y:S01]  /*2a90*/  SHF.L.U32 R12, R12, 0x10, RZ ;  /* 0x000000100c0c7819 */ /* 0x000fe200000006ff */
[----:B------:R-:W-:Y:S02]  /*2aa0*/  IMAD.U32 R35, R35, 0x10000, RZ ;  /* 0x0001000023237824 */ /* 0x000fe400078e00ff */
[----:B------:R-:W-:Y:S01]  /*2ab0*/  FFMA.FTZ R4, R82, R31, R5 ;  /* 0x0000001f52047223 */ /* 0x000fe20000010005 */
[----:B------:R-:W-:-:S02]  /*2ac0*/  IMAD.U32 R6, R6, 0x10000, RZ ;  /* 0x0001000006067824 */ /* 0x000fc400078e00ff */
[----:B------:R-:W-:Y:S01]  /*2ad0*/  FFMA.FTZ R28, R24, R33, R59 ;  /* 0x00000021181c7223 */ /* 0x000fe2000001003b */
[----:B------:R-:W-:Y:S01]  /*2ae0*/  SHF.L.U32 R31, R30, 0x10, RZ ;  /* 0x000000101e1f7819 */ /* 0x000fe200000006ff */
[----:B------:R-:W-:Y:S01]  /*2af0*/  FFMA.FTZ R35, R26, R35, R3 ;  /* 0x000000231a237223 */ /* 0x000fe20000010003 */
[----:B------:R-:W-:Y:S01]  /*2b00*/  FFMA.FTZ R33, R80, R12, R27 ;  /* 0x0000000c50217223 */ /* 0x000fe2000001001b */
        /* <DEDUP_REMOVED lines=15> */
[C---:B------:R-:W-:Y:S02]  /*2c00*/  SHF.L.U32 R9, R10.reuse, 0x10, RZ ;  /* 0x000000100a097819 */ /* 0x040fe400000006ff */
[----:B------:R-:W-:Y:S02]  /*2c10*/  PRMT R7, R7, 0x7632, R7 ;  /* 0x0000763207077816 */ /* 0x000fe40000000007 */
[----:B------:R-:W-:Y:S02]  /*2c20*/  PRMT R10, R10, 0x7632, R10 ;  /* 0x000076320a0a7816 */ /* 0x000fe4000000000a */
[----:B-----5:R-:W-:Y:S01]  /*2c30*/  PRMT R2, R36, 0x7632, R2 ;  /* 0x0000763224027816 */ /* 0x020fe20000000002 */
[----:B------:R-:W-:Y:S01]  /*2c40*/  FFMA.FTZ R29, R26, R55, R29 ;  /* 0x000000371a1d7223 */ /* 0x000fe2000001001d */
[C---:B------:R-:W-:Y:S01]  /*2c50*/  PRMT R6, R20.reuse, 0x7632, R6 ;  /* 0x0000763214067816 */ /* 0x040fe20000000006 */
[----:B------:R-:W-:Y:S01]  /*2c60*/  IMAD.U32 R20, R20, 0x10000, RZ ;  /* 0x0001000014147824 */ /* 0x000fe200078e00ff */
        /* <DEDUP_REMOVED lines=9> */
[--C-:B------:R-:W-:Y:S01]  /*2d00*/  FFMA.FTZ R9, R25, R10, R4.reuse ;  /* 0x0000000a19097223 */ /* 0x100fe20000010004 */
[----:B------:R-:W-:-:S02]  /*2d10*/  PRMT R4, R21, 0x7632, R4 ;  /* 0x0000763215047816 */ /* 0x000fc40000000004 */
[----:B------:R-:W-:Y:S01]  /*2d20*/  SHF.L.U32 R6, R21, 0x10, RZ ;  /* 0x0000001015067819 */ /* 0x000fe200000006ff */
[----:B------:R-:W-:Y:S01]  /*2d30*/  FFMA.FTZ R8, R2, R27, R29 ;  /* 0x0000001b02087223 */ /* 0x000fe2000001001d */
[C---:B------:R-:W-:Y:S01]  /*2d40*/  PRMT R3, R37.reuse, 0x7632, R3 ;  /* 0x0000763225037816 */ /* 0x040fe20000000003 */
[----:B------:R-:W-:Y:S01]  /*2d50*/  IMAD.U32 R37, R37, 0x10000, RZ ;  /* 0x0001000025257824 */ /* 0x000fe200078e00ff */
        /* <DEDUP_REMOVED lines=8> */
[----:B------:R-:W-:-:S02]  /*2de0*/  PRMT R11, R11, 0x7632, R11 ;  /* 0x000076320b0b7816 */ /* 0x000fc4000000000b */
[----:B------:R-:W-:Y:S02]  /*2df0*/  SHF.L.U32 R14, R14, 0x10, RZ ;  /* 0x000000100e0e7819 */ /* 0x000fe400000006ff */
[----:B------:R-:W-:Y:S02]  /*2e00*/  PRMT R4, R38, 0x7632, R4 ;  /* 0x0000763226047816 */ /* 0x000fe40000000004 */
[C---:B------:R-:W-:Y:S02]  /*2e10*/  PRMT R6, R22.reuse, 0x7632, R6 ;  /* 0x0000763216067816 */ /* 0x040fe40000000006 */
[----:B------:R-:W-:Y:S02]  /*2e20*/  SHF.L.U32 R13, R22, 0x10, RZ ;  /* 0x00000010160d7819 */ /* 0x000fe400000006ff */
        /* <DEDUP_REMOVED lines=16> */
[----:B------:R-:W-:Y:S02]  /*2f30*/  PRMT R39, R39, 0x7632, R39 ;  /* 0x0000763227277816 */ /* 0x000fe40000000027 */
[----:B------:R-:W-:Y:S01]  /*2f40*/  PRMT R23, R23, 0x7632, R23 ;  /* 0x0000763217177816 */ /* 0x000fe20000000017 */
[----:B------:R-:W-:Y:S01]  /*2f50*/  FFMA.FTZ R35, R36, R6, R35 ;  /* 0x0000000624237223 */ /* 0x000fe20000010023 */
[----:B------:R-:W-:Y:S02]  /*2f60*/  SHF.L.U32 R11, R16, 0x10, RZ ;  /* 0x00000010100b7819 */ /* 0x000fe400000006ff */
        /* <DEDUP_REMOVED lines=9> */
[----:B------:R-:W-:Y:S02]  /*3000*/  SHF.L.U32 R8, R17, 0x10, RZ ;  /* 0x0000001011087819 */ /* 0x000fe400000006ff */
        /* <DEDUP_REMOVED lines=16> */
[----:B------:R-:W-:Y:S01]  /*3110*/  SHF.L.U32 R7, R19, 0x10, RZ ;  /* 0x0000001013077819 */ /* 0x000fe200000006ff */
[----:B------:R-:W-:Y:S01]  /*3120*/  FFMA.FTZ R12, R37, R8, R10 ;  /* 0x00000008250c7223 */ /* 0x000fe2000001000a */
[----:B------:R-:W-:Y:S01]  /*3130*/  FFMA.FTZ R15, R36, R13, R5 ;  /* 0x0000000d240f7223 */ /* 0x000fe20000010005 */
[----:B------:R-:W-:Y:S02]  /*3140*/  SHF.L.U32 R10, R41, 0x10, RZ ;  /* 0x00000010290a7819 */ /* 0x000fe400000006ff */
[----:B------:R-:W-:Y:S01]  /*3150*/  SHF.L.U32 R13, R44, 0x10, RZ ;  /* 0x000000102c0d7819 */ /* 0x000fe200000006ff */
[----:B------:R-:W-:Y:S01]  /*3160*/  FFMA.FTZ R8, R0, R7, R11 ;  /* 0x0000000700087223 */ /* 0x000fe2000001000b */
[----:B------:R-:W-:-:S02]  /*3170*/  IMAD.U32 R5, R42, 0x10000, RZ ;  /* 0x000100002a057824 */ /* 0x000fc400078e00ff */
[----:B------:R-:W-:Y:S01]  /*3180*/  FFMA.FTZ R11, R3, R10, R12 ;  /* 0x0000000a030b7223 */ /* 0x000fe2000001000c */
[----:B------:R-:W-:Y:S01]  /*3190*/  PRMT R42, R42, 0x7632, R42 ;  /* 0x000076322a2a7816 */ /* 0x000fe2000000002a */
[----:B------:R-:W-:Y:S01]  /*31a0*/  FFMA.FTZ R14, R2, R13, R15 ;  /* 0x0000000d020e7223 */ /* 0x000fe2000001000f */
[C---:B------:R-:W-:Y:S02]  /*31b0*/  PRMT R10, R45.reuse, 0x7632, R10 ;  /* 0x000076322d0a7816 */ /* 0x040fe4000000000a */
[----:B------:R-:W-:Y:S02]  /*31c0*/  SHF.L.U32 R12, R45, 0x10, RZ ;  /* 0x000000102d0c7819 */ /* 0x000fe400000006ff */
[C---:B------:R-:W-:Y:S02]  /*31d0*/  PRMT R13, R84.reuse, 0x7632, R13 ;  /* 0x00007632540d7816 */ /* 0x040fe4000000000d */
        /* <DEDUP_REMOVED lines=10> */
[----:B------:R-:W-:Y:S01]  /*3280*/  FFMA.FTZ R2, R2, R13, R9 ;  /* 0x0000000d02027223 */ /* 0x000fe20000010009 */
[----:B------:R-:W-:Y:S01]  /*3290*/  IMAD.U32 R12, R85, 0x10000, RZ ;  /* 0x00010000550c7824 */ /* 0x000fe200078e00ff */
[----:B------:R-:W-:-:S02]  /*32a0*/  SHF.L.U32 R9, R46, 0x10, RZ ;  /* 0x000000102e097819 */ /* 0x000fc400000006ff */
[----:B------:R-:W-:Y:S01]  /*32b0*/  PRMT R46, R46, 0x7632, R46 ;  /* 0x000076322e2e7816 */ /* 0x000fe2000000002e */
[----:B------:R-:W-:Y:S01]  /*32c0*/  FFMA.FTZ R2, R37, R12, R2 ;  /* 0x0000000c25027223 */ /* 0x000fe20000010002 */
[----:B------:R-:W-:Y:S01]  /*32d0*/  SHF.L.U32 R10, R10, 0x10, RZ ;  /* 0x000000100a0a7819 */ /* 0x000fe200000006ff */
[----:B------:R-:W-:Y:S01]  /*32e0*/  FFMA.FTZ R11, R38, R9, R11 ;  /* 0x00000009260b7223 */ /* 0x000fe2000001000b */
[----:B------:R-:W-:Y:S01]  /*32f0*/  SHF.L.U32 R9, R46, 0x10, RZ ;  /* 0x000000102e097819 */ /* 0x000fe200000006ff */
[C---:B------:R-:W-:Y:S02]  /*3300*/  IMAD.U32 R13, R86.reuse, 0x10000, RZ ;  /* 0x00010000560d7824 */ /* 0x040fe400078e00ff */
[--C-:B------:R-:W-:Y:S01]  /*3310*/  FFMA.FTZ R15, R3, R10, R2.reuse ;  /* 0x0000000a030f7223 */ /* 0x100fe20000010002 */
[----:B------:R-:W-:Y:S01]  /*3320*/  PRMT R2, R86, 0x7632, R2 ;  /* 0x0000763256027816 */ /* 0x000fe20000000002 */
[----:B------:R-:W-:Y:S01]  /*3330*/  FFMA.FTZ R9, R4, R9, R11 ;  /* 0x0000000904097223 */ /* 0x000fe2000001000b */
[----:B------:R-:W-:Y:S01]  /*3340*/  SHF.L.U32 R3, R47, 0x10, RZ ;  /* 0x000000102f037819 */ /* 0x000fe200000006ff */
[----:B------:R-:W-:Y:S01]  /*3350*/  FFMA.FTZ R13, R38, R13, R15 ;  /* 0x0000000d260d7223 */ /* 0x000fe2000001000f */
[----:B------:R-:W-:-:S02]  /*3360*/  SHF.L.U32 R11, R2, 0x10, RZ ;  /* 0x00000010020b7819 */ /* 0x000fc400000006ff */
[----:B------:R-:W-:Y:S01]  /*3370*/  PRMT R7, R43, 0x7632, R7 ;  /* 0x000076322b077816 */ /* 0x000fe20000000007 */
[--C-:B------:R-:W-:Y:S01]  /*3380*/  FFMA.FTZ R3, R0, R3, R9.reuse ;  /* 0x0000000300037223 */ /* 0x100fe20000010009 */
[----:B------:R-:W-:Y:S01]  /*3390*/  PRMT R9, R87, 0x7632, R9 ;  /* 0x0000763257097816 */ /* 0x000fe20000000009 */
[----:B------:R-:W-:Y:S01]  /*33a0*/  FFMA.FTZ R11, R4, R11, R13 ;  /* 0x0000000b040b7223 */ /* 0x000fe2000001000d */
[----:B------:R-:W-:Y:S02]  /*33b0*/  PRMT R19, R19, 0x7632, R19 ;  /* 0x0000763213137816 */ /* 0x000fe40000000013 */
[----:B------:R-:W-:Y:S02]  /*33c0*/  SHF.L.U32 R43, R43, 0x10, RZ ;  /* 0x000000102b2b7819 */ /* 0x000fe400000006ff */
[----:B------:R-:W-:Y:S02]  /*33d0*/  PRMT R47, R47, 0x7632, R47 ;  /* 0x000076322f2f7816 */ /* 0x000fe4000000002f */
[----:B------:R-:W-:Y:S01]  /*33e0*/  SHF.L.U32 R87, R87, 0x10, RZ ;  /* 0x0000001057577819 */ /* 0x000fe200000006ff */
[C---:B------:R-:W-:Y:S01]  /*33f0*/  FFMA.FTZ R5, R0.reuse, R43, R5 ;  /* 0x0000002b00057223 */ /* 0x040fe20000010005 */
[----:B------:R-:W-:Y:S01]  /*3400*/  SHF.L.U32 R4, R7, 0x10, RZ ;  /* 0x0000001007047819 */ /* 0x000fe200000006ff */
[----:B------:R-:W-:Y:S01]  /*3410*/  IMAD.U32 R2, R19, 0x10000, RZ ;  /* 0x0001000013027824 */ /* 0x000fe200078e00ff */
[----:B------:R-:W-:Y:S01]  /*3420*/  SHF.L.U32 R10, R47, 0x10, RZ ;  /* 0x000000102f0a7819 */ /* 0x000fe200000006ff */
[----:B------:R-:W-:Y:S01]  /*3430*/  FFMA.FTZ R11, R0, R87, R11 ;  /* 0x00000057000b7223 */ /* 0x000fe2000001000b */
[----:B------:R-:W-:Y:S01]  /*3440*/  SHF.L.U32 R12, R9, 0x10, RZ ;  /* 0x00000010090c7819 */ /* 0x000fe200000006ff */
[C---:B------:R-:W-:Y:S01]  /*3450*/  FFMA.FTZ R2, R39.reuse, R2, R8 ;  /* 0x0000000227027223 */ /* 0x040fe20000010008 */
[C---:B------:R-:W-:Y:S01]  /*3460*/  FFMA.FTZ R4, R39.reuse, R4, R5 ;  /* 0x0000000427047223 */ /* 0x040fe20000010005 */
[----:B------:R-:W-:-:S02]  /*3470*/  FFMA.FTZ R3, R39, R10, R3 ;  /* 0x0000000a27037223 */ /* 0x000fc40000010003 */
[----:B------:R-:W-:Y:S01]  /*3480*/  FFMA.FTZ R11, R39, R12, R11 ;  /* 0x0000000c270b7223 */ /* 0x000fe2000001000b */
[----:B------:R-:W0:Y:S04]  /*3490*/  SHFL.BFLY PT, R5, R6, 0x10, 0x1f ;  /* 0x0e001f0006057f89 */ /* 0x000e2800000e0000 */
[----:B------:R-:W1:Y:S04]  /*34a0*/  SHFL.BFLY PT, R7, R2, 0x10, 0x1f ;  /* 0x0e001f0002077f89 */ /* 0x000e6800000e0000 */
[----:B------:R-:W2:Y:S04]  /*34b0*/  SHFL.BFLY PT, R9, R4, 0x10, 0x1f ;  /* 0x0e001f0004097f89 */ /* 0x000ea800000e0000 */
[----:B------:R-:W3:Y:S04]  /*34c0*/  SHFL.BFLY PT, R0, R3, 0x10, 0x1f ;  /* 0x0e001f0003007f89 */ /* 0x000ee800000e0000 */
[----:B------:R-:W4:Y:S01]  /*34d0*/  SHFL.BFLY PT, R10, R11, 0x10, 0x1f ;  /* 0x0e001f000b0a7f89 */ /* 0x000f2200000e0000 */
[----:B0-----:R-:W-:Y:S01]  /*34e0*/  FADD.FTZ R5, R6, R5 ;  /* 0x0000000506057221 */ /* 0x001fe20000010000 */
[----:B-1----:R-:W-:Y:S01]  /*34f0*/  FADD.FTZ R7, R2, R7 ;  /* 0x0000000702077221 */ /* 0x002fe20000010000 */
[----:B--2---:R-:W-:Y:S01]  /*3500*/  FADD.FTZ R9, R4, R9 ;  /* 0x0000000904097221 */ /* 0x004fe20000010000 */
[----:B---3--:R-:W-:Y:S01]  /*3510*/  FADD.FTZ R8, R3, R0 ;  /* 0x0000000003087221 */ /* 0x008fe20000010000 */
[----:B----4-:R-:W-:Y:S01]  /*3520*/  FADD.FTZ R10, R11, R10 ;  /* 0x0000000a0b0a7221 */ /* 0x010fe20000010000 */
        /* <DEDUP_REMOVED lines=9> */
[----:B----4-:R-:W-:-:S02]  /*35c0*/  FADD.FTZ R11, R10, R3 ;  /* 0x000000030a0b7221 */ /* 0x010fc40000010000 */
        /* <DEDUP_REMOVED lines=15> */
[----:B------:R-:W5:Y:S01]  /*36c0*/  S2UR UR5, SR_CgaCtaId ;  /* 0x00000000000579c3 */ /* 0x000f620000008800 */
[----:B0-----:R-:W-:Y:S01]  /*36d0*/  FADD.FTZ R2, R3, R2 ;  /* 0x0000000203027221 */ /* 0x001fe20000010000 */
[----:B-1----:R-:W-:Y:S01]  /*36e0*/  FADD.FTZ R4, R5, R0 ;  /* 0x0000000005047221 */ /* 0x002fe20000010000 */
[----:B--2---:R-:W-:Y:S01]  /*36f0*/  FADD.FTZ R6, R7, R6 ;  /* 0x0000000607067221 */ /* 0x004fe20000010000 */
[----:B---3--:R-:W-:Y:S01]  /*3700*/  FADD.FTZ R9, R8, R9 ;  /* 0x0000000908097221 */ /* 0x008fe20000010000 */
[----:B----4-:R-:W-:Y:S01]  /*3710*/  FADD.FTZ R13, R12, R13 ;  /* 0x0000000d0c0d7221 */ /* 0x010fe20000010000 */
[----:B------:R-:W-:Y:S04]  /*3720*/  SHFL.BFLY PT, R3, R2, 0x1, 0x1f ;  /* 0x0c201f0002037f89 */ /* 0x000fe800000e0000 */
[----:B------:R-:W0:Y:S04]  /*3730*/  SHFL.BFLY PT, R5, R4, 0x1, 0x1f ;  /* 0x0c201f0004057f89 */ /* 0x000e2800000e0000 */
[----:B------:R-:W1:Y:S04]  /*3740*/  SHFL.BFLY PT, R7, R6, 0x1, 0x1f ;  /* 0x0c201f0006077f89 */ /* 0x000e6800000e0000 */
[----:B------:R-:W2:Y:S04]  /*3750*/  SHFL.BFLY PT, R8, R9, 0x1, 0x1f ;  /* 0x0c201f0009087f89 */ /* 0x000ea800000e0000 */
[----:B------:R-:W3:Y:S01]  /*3760*/  SHFL.BFLY PT, R10, R13, 0x1, 0x1f ;  /* 0x0c201f000d0a7f89 */ /* 0x000ee200000e0000 */
[----:B------:R-:W-:-:S02]  /*3770*/  LOP3.LUT P0, RZ, R51, 0x1f, RZ, 0xc0, !PT ;  /* 0x0000001f33ff7812 */ /* 0x000fc4000780c0ff */
[----:B------:R-:W-:Y:S01]  /*3780*/  SHF.R.S32.HI R0, RZ, 0x1f, R51 ;  /* 0x0000001fff007819 */ /* 0x000fe20000011433 */
[----:B------:R-:W-:-:S03]  /*3790*/  UMOV UR4, 0x400 ;  /* 0x0000040000047882 */ /* 0x000fc60000000000 */
[----:B------:R-:W-:Y:S01]  /*37a0*/  LEA.HI R0, R0, R51, RZ, 0x5 ;  /* 0x0000003300007211 */ /* 0x000fe200078f28ff */
[----:B-----5:R-:W-:-:S03]  /*37b0*/  ULEA UR4, UR5, UR4, 0x18 ;  /* 0x0000000405047291 */ /* 0x020fc6000f8ec03f */
[----:B------:R-:W-:Y:S01]  /*37c0*/  SHF.R.S32.HI R0, RZ, 0x5, R0 ;  /* 0x00000005ff007819 */ /* 0x000fe20000011400 */
[----:B0-----:R-:W-:Y:S02]  /*37d0*/  FADD.FTZ R5, R4, R5 ;  /* 0x0000000504057221 */ /* 0x001fe40000010000 */
[----:B------:R-:W-:Y:S01]  /*37e0*/  @!P0 FADD.FTZ R3, R2, R3 ;  /* 0x0000000302038221 */ /* 0x000fe20000010000 */
[----:B------:R-:W-:Y:S01]  /*37f0*/  LEA R0, R0, UR4, 0x2 ;  /* 0x0000000400007c11 */ /* 0x000fe2000f8e10ff */
[----:B-1----:R-:W-:Y:S01]  /*3800*/  FADD.FTZ R7, R6, R7 ;  /* 0x0000000706077221 */ /* 0x002fe20000010000 */
[----:B--2---:R-:W-:Y:S01]  /*3810*/  FADD.FTZ R9, R9, R8 ;  /* 0x0000000809097221 */ /* 0x004fe20000010000 */
[----:B---3--:R-:W-:Y:S02]  /*3820*/  FADD.FTZ R13, R13, R10 ;  /* 0x0000000a0d0d7221 */ /* 0x008fe40000010000 */
[----:B------:R0:W-:Y:S04]  /*3830*/  @!P0 STS [R0], R3 ;  /* 0x0000000300008388 */ /* 0x0001e80000000800 */
        /* <DEDUP_REMOVED lines=12> */
[----:B------:R-:W4:Y:S04]  /*3900*/  LDS.128 R4, [UR4] ;  /* 0x00000004ff047984 */ /* 0x000f280008000c00 */
        /* <DEDUP_REMOVED lines=28> */
[----:B------:R0:W-:Y:S04]  /*3ad0*/  STG.E.U16 desc[UR6][R50.64+0x600], R14 ;  /* 0x0006000e32007986 */ /* 0x0001e8000c101506 */
[----:B------:R0:W-:Y:S04]  /*3ae0*/  STG.E.U16 desc[UR6][R50.64+0x900], R18 ;  /* 0x0009001232007986 */ /* 0x0001e8000c101506 */
[----:B------:R0:W-:Y:S04]  /*3af0*/  STG.E.U16 desc[UR6][R50.64], R6 ;  /* 0x0000000632007986 */ /* 0x0001e8000c101506 */
[----:B------:R0:W-:Y:S02]  /*3b00*/  STG.E.U16 desc[UR6][R50.64+0xc00], R22 ;  /* 0x000c001632007986 */ /* 0x0001e4000c101506 */
.L_x_34:
[----:B------:R-:W-:Y:S05]  /*3b10*/  BSYNC B0 ;  /* 0x0000000000007941 */ /* 0x000fea0003800000 */
.L_x_33:
[----:B------:R-:W-:Y:S01]  /*3b20*/  PREEXIT ;  /* 0x000000000000782d */ /* 0x000fe20000000000 */
[----:B------:R-:W-:Y:S05]  /*3b30*/  EXIT ;  /* 0x000000000000794d */ /* 0x000fea0003800000 */
.L_x_35:
        /* <DEDUP_REMOVED lines=12> */
.L_x_111:


//--------------------- .text._Z30router_gemm_kernel_bf16_outputI13__nv_bfloat16Li128ELi8ELi4ELi384ELi7168EEvPS0_PKT_S4_ --------------------------
	.section	.text._Z30router_gemm_kernel_bf16_outputI13__nv_bfloat16Li128ELi8ELi4ELi384ELi7168EEvPS0_PKT_S4_,"ax",@progbits
	.align	128
        .global         _Z30router_gemm_kernel_bf16_outputI13__nv_bfloat16Li128ELi8ELi4ELi384ELi7168EEvPS0_PKT_S4_
        .type           _Z30router_gemm_kernel_bf16_outputI13__nv_bfloat16Li128ELi8ELi4ELi384ELi7168EEvPS0_PKT_S4_,@function
        .size           _Z30router_gemm_kernel_bf16_outputI13__nv_bfloat16Li128ELi8ELi4ELi384ELi7168EEvPS0_PKT_S4_,(.L_x_112 - _Z30router_gemm_kernel_bf16_outputI13__nv_bfloat16Li128ELi8ELi4ELi384ELi7168EEvPS0_PKT_S4_)
        .other          _Z30router_gemm_kernel_bf16_outputI13__nv_bfloat16Li128ELi8ELi4ELi384ELi7168EEvPS0_PKT_S4_,@"STO_CUDA_ENTRY STV_DEFAULT"
_Z30router_gemm_kernel_bf16_outputI13__nv_bfloat16Li128ELi8ELi4ELi384ELi7168EEvPS0_PKT_S4_:
.text._Z30router_gemm_kernel_bf16_outputI13__nv_bfloat16Li128ELi8ELi4ELi384ELi7168EEvPS0_PKT_S4_:
        /* <DEDUP_REMOVED lines=35> */
[----:B------:R-:W-:Y:S01]  /*0230*/  SHF.L.U32 R12, R3, 0x10, RZ ;  /* 0x00000010030c7819 */ /* 0x000fe200000006ff */
[C---:B------:R-:W-:Y:S01]  /*0240*/  IMAD.U32 R70, R13.reuse, 0x10000, RZ ;  /* 0x000100000d467824 */ /* 0x040fe200078e00ff */
[----:B------:R-:W-:Y:S02]  /*0250*/  PRMT R68, R13, 0x7632, R68 ;  /* 0x000076320d447816 */ /* 0x000fe40000000044 */
[C---:B-----5:R-:W-:Y:S01]  /*0260*/  PRMT R85, R80.reuse, 0x7632, R85 ;  /* 0x0000763250557816 */ /* 0x060fe20000000055 */
[----:B------:R-:W-:-:S03]  /*0270*/  IMAD.U32 R84, R80, 0x10000, RZ ;  /* 0x0001000050547824 */ /* 0x000fc600078e00ff */
[----:B------:R-:W-:Y:S01]  /*0280*/  SHF.L.U32 R85, R85, 0x10, RZ ;  /* 0x0000001055557819 */ /* 0x000fe200000006ff */
[----:B------:R-:W-:Y:S01]  /*0290*/  FFMA.FTZ R72, R84, R69, RZ ;  /* 0x0000004554487223 */ /* 0x000fe200000100ff */
[C---:B------:R-:W-:Y:S02]  /*02a0*/  PRMT R13, R81.reuse, 0x7632, R13 ;  /* 0x00007632510d7816 */ /* 0x040fe4000000000d */
[----:B------:R-:W-:Y:S01]  /*02b0*/  SHF.L.U32 R81, R81, 0x10, RZ ;  /* 0x0000001051517819 */ /* 0x000fe200000006ff */
[----:B------:R-:W-:Y:S01]  /*02c0*/  FFMA.FTZ R12, R85, R12, R72 ;  /* 0x0000000c550c7223 */ /* 0x000fe20000010048 */
[----:B------:R-:W-:Y:S01]  /*02d0*/  SHF.L.U32 R68, R68, 0x10, RZ ;  /* 0x0000001044447819 */ /* 0x000fe200000006ff */
[----:B------:R-:W-:Y:S02]  /*02e0*/  IMAD.U32 R13, R13, 0x10000, RZ ;  /* 0x000100000d0d7824 */ /* 0x000fe400078e00ff */
[----:B------:R-:W-:Y:S01]  /*02f0*/  FFMA.FTZ R12, R81, R70, R12 ;  /* 0x00000046510c7223 */ /* 0x000fe2000001000c */
[----:B------:R-:W-:-:S02]  /*0300*/  SHF.L.U32 R69, R14, 0x10, RZ ;  /* 0x000000100e457819 */ /* 0x000fc400000006ff */
[C---:B------:R-:W-:Y:S01]  /*0310*/  PRMT R80, R82.reuse, 0x7632, R80 ;  /* 0x0000763252507816 */ /* 0x040fe20000000050 */
[----:B------:R-:W-:Y:S01]  /*0320*/  FFMA.FTZ R71, R13, R68, R12 ;  /* 0x000000440d477223 */ /* 0x000fe2000001000c */
[----:B------:R-:W-:Y:S02]  /*0330*/  SHF.L.U32 R12, R82, 0x10, RZ ;  /* 0x00000010520c7819 */ /* 0x000fe400000006ff */
[----:B------:R-:W-:Y:S02]  /*0340*/  PRMT R14, R14, 0x7632, R14 ;  /* 0x000076320e0e7816 */ /* 0x000fe4000000000e */
[C---:B---3--:R-:W-:Y:S02]  /*0350*/  PRMT R72, R8.reuse, 0x7632, R72 ;  /* 0x0000763208487816 */ /* 0x048fe40000000048 */
[----:B------:R-:W-:Y:S01]  /*0360*/  SHF.L.U32 R87, R8, 0x10, RZ ;  /* 0x0000001008577819 */ /* 0x000fe200000006ff */
[----:B------:R-:W-:Y:S01]  /*0370*/  FFMA.FTZ R75, R12, R69, R71 ;  /* 0x000000450c4b7223 */ /* 0x000fe20000010047 */
[----:B------:R-:W-:Y:S01]  /*0380*/  SHF.L.U32 R73, R14, 0x10, RZ ;  /* 0x000000100e497819 */ /* 0x000fe200000006ff */
[----:B------:R-:W-:Y:S01]  /*0390*/  IMAD.U32 R80, R80, 0x10000, RZ ;  /* 0x0001000050507824 */ /* 0x000fe200078e00ff */
[----:B------:R-:W-:Y:S01]  /*03a0*/  SHF.L.U32 R72, R72, 0x10, RZ ;  /* 0x0000001048487819 */ /* 0x000fe200000006ff */
[----:B------:R-:W-:Y:S01]  /*03b0*/  FFMA.FTZ R82, R84, R87, RZ ;  /* 0x0000005754527223 */ /* 0x000fe200000100ff */
[----:B------:R-:W-:Y:S01]  /*03c0*/  PRMT R3, R83, 0x7632, R3 ;  /* 0x0000763253037816 */ /* 0x000fe20000000003 */
[----:B------:R-:W2:Y:S01]  /*03d0*/  LDG.E.128 R68, desc[UR6][R90.64+0x8800] ;  /* 0x008800065a447981 */ /* 0x000ea2000c1e1d00 */
[----:B------:R-:W-:Y:S01]  /*03e0*/  SHF.L.U32 R8, R15, 0x10, RZ ;  /* 0x000000100f087819 */ /* 0x000fe200000006ff */
[----:B------:R-:W-:-:S02]  /*03f0*/  IMAD.U32 R83, R83, 0x10000, RZ ;  /* 0x0001000053537824 */ /* 0x000fc400078e00ff */
[----:B------:R-:W-:Y:S01]  /*0400*/  FFMA.FTZ R14, R80, R73, R75 ;  /* 0x00000049500e7223 */ /* 0x000fe2000001004b */
[----:B------:R-:W-:Y:S02]  /*0410*/  IMAD.U32 R74, R9, 0x10000, RZ ;  /* 0x00010000094a7824 */ /* 0x000fe400078e00ff */
[----:B------:R-:W-:Y:S01]  /*0420*/  FFMA.FTZ R72, R85, R72, R82 ;  /* 0x0000004855487223 */ /* 0x000fe20000010052 */
[----:B------:R-:W-:Y:S02]  /*0430*/  PRMT R15, R15, 0x7632, R15 ;  /* 0x000076320f0f7816 */ /* 0x000fe4000000000f */
[----:B------:R-:W-:Y:S01]  /*0440*/  PRMT R9, R9, 0x7632, R9 ;  /* 0x0000763209097816 */ /* 0x000fe20000000009 */
[----:B------:R-:W-:Y:S01]  /*0450*/  FFMA.FTZ R8, R83, R8, R14 ;  /* 0x0000000853087223 */ /* 0x000fe2000001000e */
[----:B------:R-:W-:Y:S01]  /*0460*/  FFMA.FTZ R74, R81, R74, R72 ;  /* 0x0000004a514a7223 */ /* 0x000fe20000010048 */
[----:B------:R-:W-:Y:S02]  /*0470*/  SHF.L.U32 R14, R15, 0x10, RZ ;  /* 0x000000100f0e7819 */ /* 0x000fe400000006ff */
[----:B------:R-:W-:Y:S01]  /*0480*/  SHF.L.U32 R3, R3, 0x10, RZ ;  /* 0x0000001003037819 */ /* 0x000fe200000006ff */
[----:B------:R-:W-:Y:S01]  /*0490*/  IMAD.U32 R72, R9, 0x10000, RZ ;  /* 0x0001000009487824 */ /* 0x000fe200078e00ff */
[----:B----4-:R-:W-:-:S02]  /*04a0*/  PRMT R9, R4, 0x7632, R9 ;  /* 0x0000763204097816 */ /* 0x010fc40000000009 */
[----:B------:R-:W-:Y:S01]  /*04b0*/  SHF.L.U32 R73, R4, 0x10, RZ ;  /* 0x0000001004497819 */ /* 0x000fe200000006ff */
[----:B------:R-:W-:Y:S01]  /*04c0*/  FFMA.FTZ R14, R3, R14, R8 ;  /* 0x0000000e030e7223 */ /* 0x000fe20000010008 */
[----:B------:R-:W-:Y:S01]  /*04d0*/  FFMA.FTZ R15, R13, R72, R74 ;  /* 0x000000480d0f7223 */ /* 0x000fe2000001004a */
[----:B------:R-:W-:Y:S02]  /*04e0*/  SHF.L.U32 R8, R9, 0x10, RZ ;  /* 0x0000001009087819 */ /* 0x000fe400000006ff */
[----:B------:R-:W-:Y:S01]  /*04f0*/  FFMA.FTZ R72, R84, R73, RZ ;  /* 0x0000004954487223 */ /* 0x000fe200000100ff */
[C---:B------:R-:W-:Y:S01]  /*0500*/  PRMT R4, R10.reuse, 0x7632, R4 ;  /* 0x000076320a047816 */ /* 0x040fe20000000004 */
[----:B------:R-:W-:Y:S01]  /*0510*/  IMAD.U32 R9, R10, 0x10000, RZ ;  /* 0x000100000a097824 */ /* 0x000fe200078e00ff */
[----:B------:R-:W-:Y:S01]  /*0520*/  SHF.L.U32 R10, R5, 0x10, RZ ;  /* 0x00000010050a7819 */ /* 0x000fe200000006ff */
[----:B------:R-:W-:Y:S01]  /*0530*/  FFMA.FTZ R72, R85, R8, R72 ;  /* 0x0000000855487223 */ /* 0x000fe20000010048 */
[----:B------:R-:W-:Y:S01]  /*0540*/  PRMT R8, R5, 0x7632, R8 ;  /* 0x0000763205087816 */ /* 0x000fe20000000008 */
[--C-:B------:R-:W-:Y:S01]  /*0550*/  FFMA.FTZ R9, R12, R9, R15.reuse ;  /* 0x000000090c097223 */ /* 0x100fe2000001000f */
[----:B------:R-:W-:Y:S01]  /*0560*/  SHF.L.U32 R5, R4, 0x10, RZ ;  /* 0x0000001004057819 */ /* 0x000fe200000006ff */
[----:B------:R-:W-:Y:S01]  /*0570*/  FFMA.FTZ R10, R81, R10, R72 ;  /* 0x0000000a510a7223 */ /* 0x000fe20000010048 */
[C---:B------:R-:W-:Y:S01]  /*0580*/  SHF.L.U32 R86, R11.reuse, 0x10, RZ ;  /* 0x000000100b567819 */ /* 0x040fe200000006ff */
[----:B------:R-:W-:Y:S01]  /*0590*/  IMAD.U32 R8, R8, 0x10000, RZ ;  /* 0x0001000008087824 */ /* 0x000fe200078e00ff */
[----:B------:R-:W-:Y:S01]  /*05a0*/  PRMT R15, R11, 0x7632, R15 ;  /* 0x000076320b0f7816 */ /* 0x000fe2000000000f */
[----:B------:R-:W-:Y:S01]  /*05b0*/  FFMA.FTZ R4, R80, R5, R9 ;  /* 0x0000000550047223 */ /* 0x000fe20000010009 */
[C---:B------:R-:W-:Y:S01]  /*05c0*/  SHF.L.U32 R5, R6.reuse, 0x10, RZ ;  /* 0x0000001006057819 */ /* 0x040fe200000006ff */
[----:B------:R-:W-:Y:S01]  /*05d0*/  FFMA.FTZ R9, R13, R8, R10 ;  /* 0x000000080d097223 */ /* 0x000fe2000001000a */
[----:B------:R-:W3:Y:S01]  /*05e0*/  LDG.E.128 R72, desc[UR6][R90.64+0xc000] ;  /* 0x00c000065a487981 */ /* 0x000ee2000c1e1d00 */
[----:B------:R-:W-:Y:S01]  /*05f0*/  FFMA.FTZ R86, R83, R86, R4 ;  /* 0x0000005653567223 */ /* 0x000fe20000010004 */
[----:B------:R-:W-:Y:S01]  /*0600*/  PRMT R6, R6, 0x7632, R6 ;  /* 0x0000763206067816 */ /* 0x000fe20000000006 */
[C---:B------:R-:W-:Y:S01]  /*0610*/  IMAD.U32 R11, R76.reuse, 0x10000, RZ ;  /* 0x000100004c0b7824 */ /* 0x040fe200078e00ff */
[----:B------:R-:W-:Y:S01]  /*0620*/  PRMT R4, R76, 0x7632, R4 ;  /* 0x000076324c047816 */ /* 0x000fe20000000004 */
[----:B------:R-:W-:Y:S01]  /*0630*/  FFMA.FTZ R9, R12, R5, R9 ;  /* 0x000000050c097223 */ /* 0x000fe20000010009 */
[----:B------:R-:W-:Y:S01]  /*0640*/  SHF.L.U32 R5, R6, 0x10, RZ ;  /* 0x0000001006057819 */ /* 0x000fe200000006ff */
[----:B------:R-:W-:Y:S01]  /*0650*/  FFMA.FTZ R6, R84, R11, RZ ;  /* 0x0000000b54067223 */ /* 0x000fe200000100ff */
[----:B------:R-:W-:Y:S01]  /*0660*/  PRMT R8, R77, 0x7632, R8 ;  /* 0x000076324d087816 */ /* 0x000fe20000000008 */
[----:B------:R-:W-:Y:S01]  /*0670*/  IMAD.U32 R4, R4, 0x10000, RZ ;  /* 0x0001000004047824 */ /* 0x000fe200078e00ff */
[C---:B------:R-:W-:Y:S01]  /*0680*/  PRMT R76, R7.reuse, 0x7632, R76 ;  /* 0x00007632074c7816 */ /* 0x040fe2000000004c */
[----:B------:R-:W-:Y:S01]  /*0690*/  FFMA.FTZ R84, R80, R5, R9 ;  /* 0x0000000550547223 */ /* 0x000fe20000010009 */
[----:B------:R-:W-:Y:S01]  /*06a0*/  SHF.L.U32 R82, R7, 0x10, RZ ;  /* 0x0000001007527819 */ /* 0x000fe200000006ff */
[----:B------:R-:W-:Y:S01]  /*06b0*/  FFMA.FTZ R85, R85, R4, R6 ;  /* 0x0000000455557223 */ /* 0x000fe20000010006 */
[----:B------:R-:W-:Y:S01]  /*06c0*/  SHF.L.U32 R88, R77, 0x10, RZ ;  /* 0x000000104d587819 */ /* 0x000fe200000006ff */
[----:B------:R-:W4:Y:S01]  /*06d0*/  LDG.E.128 R4, desc[UR6][R90.64+0x2000] ;  /* 0x002000065a047981 */ /* 0x000f22000c1e1d00 */
[----:B------:R-:W-:-:S03]  /*06e0*/  SHF.L.U32 R77, R8, 0x10, RZ ;  /* 0x00000010084d7819 */ /* 0x000fc600000006ff */
[----:B------:R-:W5:Y:S01]  /*06f0*/  LDG.E.128 R8, desc[UR6][R92.64+0x2000] ;  /* 0x002000065c087981 */ /* 0x000f62000c1e1d00 */
        /* <DEDUP_REMOVED lines=17> */
[----:B------:R-:W-:-:S02]  /*0810*/  SHF.L.U32 R77, R78, 0x10, RZ ;  /* 0x000000104e4d7819 */ /* 0x000fc400000006ff */
[----:B------:R-:W-:Y:S02]  /*0820*/  PRMT R84, R78, 0x7632, R84 ;  /* 0x000076324e547816 */ /* 0x000fe40000000054 */
[----:B------:R-:W-:Y:S01]  /*0830*/  PRMT R78, R17, 0x7632, R78 ;  /* 0x00007632114e7816 */ /* 0x000fe2000000004e */
[----:B------:R-:W-:Y:S01]  /*0840*/  FFMA.FTZ R76, R16, R15, R85 ;  /* 0x0000000f104c7223 */ /* 0x000fe20000010055 */
[----:B------:R-:W-:Y:S01]  /*0850*/  PRMT R17, R21, 0x7632, R17 ;  /* 0x0000763215117816 */ /* 0x000fe20000000011 */
[C---:B------:R-:W-:Y:S01]  /*0860*/  IMAD.U32 R85, R24.reuse, 0x10000, RZ ;  /* 0x0001000018557824 */ /* 0x040fe200078e00ff */
[----:B------:R-:W-:Y:S01]  /*0870*/  PRMT R21, R24, 0x7632, R21 ;  /* 0x0000763218157816 */ /* 0x000fe20000000015 */
[----:B------:R-:W-:Y:S01]  /*0880*/  FFMA.FTZ R77, R12, R77, R13 ;  /* 0x0000004d0c4d7223 */ /* 0x000fe2000001000d */
[----:B------:R-:W-:Y:S01]  /*0890*/  IMAD.U32 R84, R84, 0x10000, RZ ;  /* 0x0001000054547824 */ /* 0x000fe200078e00ff */
[----:B------:R-:W-:Y:S01]  /*08a0*/  SHF.L.U32 R78, R78, 0x10, RZ ;  /* 0x000000104e4e7819 */ /* 0x000fe200000006ff */
[----:B------:R-:W5:Y:S01]  /*08b0*/  LDG.E.128 R12, desc[UR6][R90.64+0x5800] ;  /* 0x005800065a0c7981 */ /* 0x000f62000c1e1d00 */
        /* <DEDUP_REMOVED lines=8> */
[----:B------:R-:W-:Y:S01]  /*0940*/  PRMT R25, R25, 0x7632, R25 ;  /* 0x0000763219197816 */ /* 0x000fe20000000019 */
[----:B------:R-:W-:Y:S01]  /*0950*/  FFMA.FTZ R21, R82, R21, R85 ;  /* 0x0000001552157223 */ /* 0x000fe20000010055 */
[----:B------:R-:W-:Y:S01]  /*0960*/  SHF.L.U32 R80, R22, 0x10, RZ ;  /* 0x0000001016507819 */ /* 0x000fe200000006ff */
[----:B------:R-:W-:Y:S02]  /*0970*/  IMAD.U32 R20, R18, 0x10000, RZ ;  /* 0x0001000012147824 */ /* 0x000fe400078e00ff */
[----:B------:R-:W-:Y:S01]  /*0980*/  FFMA.FTZ R88, R83, R88, R84 ;  /* 0x0000005853587223 */ /* 0x000fe20000010054 */
[----:B------:R-:W-:Y:S01]  /*0990*/  FFMA.FTZ R85, R16, R79, R21 ;  /* 0x0000004f10557223 */ /* 0x000fe20000010015 */
[----:B------:R-:W-:-:S02]  /*09a0*/  IMAD.U32 R84, R25, 0x10000, RZ ;  /* 0x0001000019547824 */ /* 0x000fc400078e00ff */
[----:B------:R-:W-:Y:S01]  /*09b0*/  FFMA.FTZ R20, R80, R20, R77 ;  /* 0x0000001450147223 */ /* 0x000fe2000001004d */
[----:B------:R-:W-:Y:S01]  /*09c0*/  PRMT R18, R18, 0x7632, R18 ;  /* 0x0000763212127816 */ /* 0x000fe20000000012 */
[----:B------:R-:W5:Y:S01]  /*09d0*/  LDG.E.128 R76, desc[UR6][R90.64+0x9000] ;  /* 0x009000065a4c7981 */ /* 0x000f62000c1e1d00 */
[----:B------:R-:W-:Y:S01]  /*09e0*/  PRMT R21, R26, 0x7632, R21 ;  /* 0x000076321a157816 */ /* 0x000fe20000000015 */
[----:B------:R-:W-:Y:S01]  /*09f0*/  FFMA.FTZ R85, R17, R84, R85 ;  /* 0x0000005411557223 */ /* 0x000fe20000010055 */
[----:B------:R-:W-:Y:S02]  /*0a00*/  PRMT R83, R22, 0x7632, R83 ;  /* 0x0000763216537816 */ /* 0x000fe40000000053 */
        /* <DEDUP_REMOVED lines=8> */
[----:B------:R-:W-:-:S02]  /*0a90*/  FFMA.FTZ R25, R83, R22, R25 ;  /* 0x0000001653197223 */ /* 0x000fc40000010019 */
[----:B------:R-:W5:Y:S01]  /*0aa0*/  LDG.E.128 R20, desc[UR6][R90.64+0xc800] ;  /* 0x00c800065a147981 */ /* 0x000f62000c1e1d00 */
[C---:B------:R-:W-:Y:S01]  /*0ab0*/  IMAD.U32 R87, R19.reuse, 0x10000, RZ ;  /* 0x0001000013577824 */ /* 0x040fe200078e00ff */
[----:B------:R-:W-:Y:S02]  /*0ac0*/  PRMT R19, R19, 0x7632, R19 ;  /* 0x0000763213137816 */ /* 0x000fe40000000013 */
[C---:B------:R-:W-:Y:S02]  /*0ad0*/  SHF.L.U32 R85, R27.reuse, 0x10, RZ ;  /* 0x000000101b557819 */ /* 0x040fe400000006ff */
[----:B------:R-:W-:Y:S01]  /*0ae0*/  SHF.L.U32 R26, R28, 0x10, RZ ;  /* 0x000000101c1a7819 */ /* 0x000fe200000006ff */
[----:B------:R-:W-:Y:S01]  /*0af0*/  FFMA.FTZ R87, R84, R87, R89 ;  /* 0x0000005754577223 */ /* 0x000fe20000010059 */
[----:B------:R-:W-:Y:S02]  /*0b00*/  PRMT R27, R27, 0x7632, R27 ;  /* 0x000076321b1b7816 */ /* 0x000fe4000000001b */
[----:B------:R-:W-:-:S02]  /*0b10*/  SHF.L.U32 R19, R19, 0x10, RZ ;  /* 0x0000001013137819 */ /* 0x000fc400000006ff */
[----:B------:R-:W-:Y:S02]  /*0b20*/  SHF.L.U32 R18, R18, 0x10, RZ ;  /* 0x0000001012127819 */ /* 0x000fe400000006ff */
[----:B------:R-:W-:Y:S01]  /*0b30*/  PRMT R28, R28, 0x7632, R28 ;  /* 0x000076321c1c7816 */ /* 0x000fe2000000001c */
[----:B------:R-:W-:Y:S02]  /*0b40*/  IMAD.U32 R24, R24, 0x10000, RZ ;  /* 0x0001000018187824 */ /* 0x000fe400078e00ff */
[----:B------:R-:W-:Y:S01]  /*0b50*/  FFMA.FTZ R25, R84, R85, R25 ;  /* 0x0000005554197223 */ /* 0x000fe20000010019 */
[----:B------:R-:W-:Y:S01]  /*0b60*/  FFMA.FTZ R89, R81, R26, R86 ;  /* 0x0000001a51597223 */ /* 0x000fe20000010056 */
        /* <DEDUP_REMOVED lines=8> */
[----:B------:R-:W-:Y:S01]  /*0bf0*/  IMAD.U32 R86, R29, 0x10000, RZ ;  /* 0x000100001d567824 */ /* 0x000fe200078e00ff */
[----:B------:R-:W-:Y:S01]  /*0c00*/  SHF.L.U32 R25, R19, 0x10, RZ ;  /* 0x0000001013197819 */ /* 0x000fe200000006ff */
[--C-:B------:R-:W-:Y:S01]  /*0c10*/  FFMA.FTZ R27, R81, R26, R24.reuse ;  /* 0x0000001a511b7223 */ /* 0x100fe20000010018 */
[----:B------:R-:W-:Y:S01]  /*0c20*/  PRMT R24, R29, 0x7632, R24 ;  /* 0x000076321d187816 */ /* 0x000fe20000000018 */
[----:B------:R-:W-:Y:S01]  /*0c30*/  FFMA.FTZ R86, R16, R86, R89 ;  /* 0x0000005610567223 */ /* 0x000fe20000010059 */
[C---:B------:R-:W-:Y:S01]  /*0c40*/  SHF.L.U32 R88, R33.reuse, 0x10, RZ ;  /* 0x0000001021587819 */ /* 0x040fe200000006ff */
[----:B------:R-:W-:Y:S01]  /*0c50*/  FFMA.FTZ R89, R82, R25, R27 ;  /* 0x0000001952597223 */ /* 0x000fe2000001001b */
[----:B------:R-:W-:Y:S01]  /*0c60*/  PRMT R82, R33, 0x7632, R82 ;  /* 0x0000763221527816 */ /* 0x000fe20000000052 */
[----:B------:R-:W-:Y:S01]  /*0c70*/  IMAD.U32 R87, R31, 0x10000, RZ ;  /* 0x000100001f577824 */ /* 0x000fe200078e00ff */
[----:B------:R-:W-:-:S02]  /*0c80*/  SHF.L.U32 R33, R24, 0x10, RZ ;  /* 0x0000001018217819 */ /* 0x000fc400000006ff */
[C---:B------:R-:W-:Y:S01]  /*0c90*/  PRMT R32, R30.reuse, 0x7632, R32 ;  /* 0x000076321e207816 */ /* 0x040fe20000000020 */
[----:B------:R-:W5:Y:S01]  /*0ca0*/  LDG.E.128 R24, desc[UR6][R90.64+0x2800] ;  /* 0x002800065a187981 */ /* 0x000f62000c1e1d00 */
[----:B------:R-:W-:Y:S02]  /*0cb0*/  SHF.L.U32 R81, R30, 0x10, RZ ;  /* 0x000000101e517819 */ /* 0x000fe400000006ff */
[----:B------:R-:W-:Y:S02]  /*0cc0*/  PRMT R19, R31, 0x7632, R19 ;  /* 0x000076321f137816 */ /* 0x000fe40000000013 */
[----:B------:R-:W5:Y:S01]  /*0cd0*/  LDG.E.128 R28, desc[UR6][R92.64+0x2800] ;  /* 0x002800065c1c7981 */ /* 0x000f62000c1e1d00 */
[----:B------:R-:W-:Y:S02]  /*0ce0*/  IMAD.U32 R82, R82, 0x10000, RZ ;  /* 0x0001000052527824 */ /* 0x000fe400078e00ff */
[----:B------:R-:W-:Y:S01]  /*0cf0*/  FFMA.FTZ R89, R16, R88, R89 ;  /* 0x0000005810597223 */ /* 0x000fe20000010059 */
        /* <DEDUP_REMOVED lines=12> */
[C---:B------:R-:W-:Y:S01]  /*0dc0*/  FFMA.FTZ R33, R83.reuse, R32, R86 ;  /* 0x0000002053217223 */ /* 0x040fe20000010056 */
[----:B------:R-:W-:Y:S01]  /*0dd0*/  FFMA.FTZ R17, R83, R16, R17 ;  /* 0x0000001053117223 */ /* 0x000fe20000010011 */
[----:B------:R-:W-:Y:S01]  /*0de0*/  FFMA.FTZ R89, R88, R89, R85 ;  /* 0x0000005958597223 */ /* 0x000fe20000010055 */
[----:B------:R-:W-:Y:S01]  /*0df0*/  SHF.L.U32 R40, R40, 0x10, RZ ;  /* 0x0000001028287819 */ /* 0x000fe200000006ff */
[----:B------:R-:W5:Y:S01]  /*0e00*/  LDG.E.128 R80, desc[UR6][R90.64+0x6000] ;  /* 0x006000065a507981 */ /* 0x000f62000c1e1d00 */
[----:B------:R-:W-:Y:S01]  /*0e10*/  IMAD.U32 R36, R36, 0x10000, RZ ;  /* 0x0001000024247824 */ /* 0x000fe200078e00ff */
[----:B------:R-:W-:Y:S01]  /*0e20*/  SHF.L.U32 R16, R37, 0x10, RZ ;  /* 0x0000001025107819 */ /* 0x000fe200000006ff */
[----:B------:R-:W-:Y:S01]  /*0e30*/  IMAD.U32 R85, R41, 0x10000, RZ ;  /* 0x0001000029557824 */ /* 0x000fe200078e00ff */
[----:B------:R-:W-:Y:S01]  /*0e40*/  PRMT R32, R37, 0x7632, R32 ;  /* 0x0000763225207816 */ /* 0x000fe20000000020 */
[----:B------:R-:W-:Y:S01]  /*0e50*/  FFMA.FTZ R36, R40, R36, R89 ;  /* 0x0000002428247223 */ /* 0x000fe20000010059 */
[----:B------:R-:W-:-:S02]  /*0e60*/  SHF.L.U32 R34, R35, 0x10, RZ ;  /* 0x0000001023227819 */ /* 0x000fc400000006ff */
[----:B------:R-:W-:Y:S01]  /*0e70*/  PRMT R86, R41, 0x7632, R86 ;  /* 0x0000763229567816 */ /* 0x000fe20000000056 */
[--C-:B------:R-:W-:Y:S01]  /*0e80*/  FFMA.FTZ R89, R85, R16, R36.reuse ;  /* 0x0000001055597223 */ /* 0x100fe20000010024 */
[----:B------:R-:W-:Y:S01]  /*0e90*/  SHF.L.U32 R41, R32, 0x10, RZ ;  /* 0x0000001020297819 */ /* 0x000fe200000006ff */
[C---:B------:R-:W-:Y:S01]  /*0ea0*/  FFMA.FTZ R87, R84.reuse, R87, R33 ;  /* 0x0000005754577223 */ /* 0x040fe20000010021 */
[----:B------:R-:W-:Y:S01]  /*0eb0*/  PRMT R36, R35, 0x7632, R36 ;  /* 0x0000763223247816 */ /* 0x000fe20000000024 */
[----:B------:R-:W-:Y:S02]  /*0ec0*/  FFMA.FTZ R37, R84, R34, R17 ;  /* 0x0000002254257223 */ /* 0x000fe40000010011 */
[----:B------:R-:W5:Y:S01]  /*0ed0*/  LDG.E.128 R32, desc[UR6][R90.64+0x9800] ;  /* 0x009800065a207981 */ /* 0x000f62000c1e1d00 */
[----:B------:R-:W-:Y:S01]  /*0ee0*/  IMAD.U32 R86, R86, 0x10000, RZ ;  /* 0x0001000056567824 */ /* 0x000fe200078e00ff */
[C---:B------:R-:W-:Y:S02]  /*0ef0*/  PRMT R16, R44.reuse, 0x7632, R16 ;  /* 0x000076322c107816 */ /* 0x040fe40000000010 */
[----:B------:R-:W-:Y:S01]  /*0f00*/  SHF.L.U32 R84, R44, 0x10, RZ ;  /* 0x000000102c547819 */ /* 0x000fe200000006ff */
[----:B------:R-:W-:Y:S01]  /*0f10*/  FFMA.FTZ R17, R86, R41, R89 ;  /* 0x0000002956117223 */ /* 0x000fe20000010059 */
[----:B------:R-:W-:-:S02]  /*0f20*/  SHF.L.U32 R41, R38, 0x10, RZ ;  /* 0x0000001026297819 */ /* 0x000fc400000006ff */
[----:B------:R-:W-:Y:S01]  /*0f30*/  SHF.L.U32 R44, R42, 0x10, RZ ;  /* 0x000000102a2c7819 */ /* 0x000fe200000006ff */
[----:B------:R-:W-:Y:S01]  /*0f40*/  IMAD.U32 R19, R19, 0x10000, RZ ;  /* 0x0001000013137824 */ /* 0x000fe200078e00ff */
[----:B------:R-:W-:Y:S01]  /*0f50*/  SHF.L.U32 R36, R36, 0x10, RZ ;  /* 0x0000001024247819 */ /* 0x000fe200000006ff */
[----:B------:R-:W-:Y:S02]  /*0f60*/  IMAD.U32 R89, R16, 0x10000, RZ ;  /* 0x0001000010597824 */ /* 0x000fe400078e00ff */
[----:B------:R-:W-:Y:S01]  /*0f70*/  FFMA.FTZ R3, R88, R84, R3 ;  /* 0x0000005458037223 */ /* 0x000fe20000010003 */
[----:B------:R-:W-:Y:S01]  /*0f80*/  FFMA.FTZ R16, R44, R41, R17 ;  /* 0x000000292c107223 */ /* 0x000fe20000010011 */
[C---:B------:R-:W-:Y:S01]  /*0f90*/  FFMA.FTZ R19, R18.reuse, R19, R87 ;  /* 0x0000001312137223 */ /* 0x040fe20000010057 */
[----:B------:R-:W-:Y:S01]  /*0fa0*/  FFMA.FTZ R37, R18, R36, R37 ;  /* 0x0000002412257223 */ /* 0x000fe20000010025 */
[C---:B------:R-:W-:Y:S01]  /*0fb0*/  PRMT R17, R45.reuse, 0x7632, R17 ;  /* 0x000076322d117816 */ /* 0x040fe20000000011 */
[----:B------:R-:W-:Y:S01]  /*0fc0*/  FFMA.FTZ R18, R40, R89, R3 ;  /* 0x0000005928127223 */ /* 0x000fe20000010003 */
[----:B------:R-:W-:-:S02]  /*0fd0*/  SHF.L.U32 R41, R45, 0x10, RZ ;  /* 0x000000102d297819 */ /* 0x000fc400000006ff */
[----:B------:R-:W-:Y:S02]  /*0fe0*/  PRMT R38, R38, 0x7632, R38 ;  /* 0x0000763226267816 */ /* 0x000fe40000000026 */
[----:B------:R-:W-:Y:S01]  /*0ff0*/  PRMT R3, R42, 0x7632, R3 ;  /* 0x000076322a037816 */ /* 0x000fe20000000003 */
[--C-:B------:R-:W-:Y:S01]  /*1000*/  FFMA.FTZ R41, R85, R41, R18.reuse ;  /* 0x0000002955297223 */ /* 0x100fe20000010012 */
[----:B------:R-:W-:Y:S02]  /*1010*/  SHF.L.U32 R17, R17, 0x10, RZ ;  /* 0x0000001011117819 */ /* 0x000fe400000006ff */
[C---:B------:R-:W-:Y:S01]  /*1020*/  PRMT R18, R48.reuse, 0x7632, R18 ;  /* 0x0000763230127816 */ /* 0x040fe20000000012 */
[----:B------:R-:W-:Y:S01]  /*1030*/  IMAD.U32 R48, R48, 0x10000, RZ ;  /* 0x0001000030307824 */ /* 0x000fe200078e00ff */
[----:B------:R-:W-:Y:S01]  /*1040*/  SHF.L.U32 R38, R38, 0x10, RZ ;  /* 0x0000001026267819 */ /* 0x000fe200000006ff */
[----:B------:R-:W-:Y:S01]  /*1050*/  IMAD.U32 R3, R3, 0x10000, RZ ;  /* 0x0001000003037824 */ /* 0x000fe200078e00ff */
[----:B------:R-:W-:-:S02]  /*1060*/  PRMT R36, R43, 0x7632, R36 ;  /* 0x000076322b247816 */ /* 0x000fc40000000024 */
[----:B------:R-:W-:Y:S01]  /*1070*/  SHF.L.U32 R45, R43, 0x10, RZ ;  /* 0x000000102b2d7819 */ /* 0x000fe200000006ff */
[----:B------:R-:W-:Y:S01]  /*1080*/  FFMA.FTZ R87, R86, R17, R41 ;  /* 0x0000001156577223 */ /* 0x000fe20000010029 */
        /* <DEDUP_REMOVED lines=11> */
[----:B------:R-:W-:Y:S01]  /*1140*/  PRMT R42, R46, 0x7632, R42 ;  /* 0x000076322e2a7816 */ /* 0x000fe2000000002a */
[----:B------:R-:W5:Y:S01]  /*1150*/  LDG.E.128 R16, desc[UR6][R90.64+0xd000] ;  /* 0x00d000065a107981 */ /* 0x000f62000c1e1d00 */
[----:B------:R-:W-:Y:S01]  /*1160*/  SHF.L.U32 R41, R41, 0x10, RZ ;  /* 0x0000001029297819 */ /* 0x000fe200000006ff */
[----:B------:R-:W-:Y:S01]  /*1170*/  IMAD.U32 R46, R36, 0x10000, RZ ;  /* 0x00010000242e7824 */ /* 0x000fe200078e00ff */
[----:B------:R-:W-:Y:S01]  /*1180*/  SHF.L.U32 R43, R43, 0x10, RZ ;  /* 0x000000102b2b7819 */ /* 0x000fe200000006ff */
[----:B------:R-:W-:Y:S01]  /*1190*/  FFMA.FTZ R49, R85, R48, R84 ;  /* 0x0000003055317223 */ /* 0x000fe20000010054 */
[C---:B------:R-:W-:Y:S01]  /*11a0*/  IMAD.U32 R84, R52.reuse, 0x10000, RZ ;  /* 0x0001000034547824 */ /* 0x040fe200078e00ff */
[----:B------:R-:W-:Y:S01]  /*11b0*/  PRMT R36, R52, 0x7632, R36 ;  /* 0x0000763234247816 */ /* 0x000fe20000000024 */
[----:B------:R-:W-:Y:S01]  /*11c0*/  FFMA.FTZ R48, R46, R41, R39 ;  /* 0x000000292e307223 */ /* 0x000fe20000010027 */
        /* <DEDUP_REMOVED lines=8> */
[----:B------:R-:W5:Y:S01]  /*1250*/  LDG.E.128 R36, desc[UR6][R90.64+0x3000] ;  /* 0x003000065a247981 */ /* 0x000f62000c1e1d00 */
[----:B------:R-:W-:Y:S01]  /*1260*/  FFMA.FTZ R53, R40, R41, R43 ;  /* 0x0000002928357223 */ /* 0x000fe2000001002b */
[----:B------:R-:W-:-:S02]  /*1270*/  FFMA.FTZ R88, R44, R87, R49 ;  /* 0x000000572c587223 */ /* 0x000fc40000010031 */
[----:B------:R0:W5:Y:S01]  /*1280*/  LDG.E.128 R40, desc[UR6][R92.64+0x3000] ;  /* 0x003000065c287981 */ /* 0x000162000c1e1d00 */
[C---:B------:R-:W-:Y:S01]  /*1290*/  SHF.L.U32 R49, R50.reuse, 0x10, RZ ;  /* 0x0000001032317819 */ /* 0x040fe200000006ff */
[--C-:B------:R-:W-:Y:S01]  /*12a0*/  FFMA.FTZ R87, R85, R84, R53.reuse ;  /* 0x0000005455577223 */ /* 0x100fe20000010035 */
[----:B------:R-:W-:Y:S02]  /*12b0*/  PRMT R50, R50, 0x7632, R50 ;  /* 0x0000763232327816 */ /* 0x000fe40000000032 */
        /* <DEDUP_REMOVED lines=9> */
[C---:B------:R-:W-:Y:S01]  /*1350*/  FFMA.FTZ R88, R3.reuse, R50, R88 ;  /* 0x0000003203587223 */ /* 0x040fe20000010058 */
[----:B------:R-:W-:Y:S01]  /*1360*/  FFMA.FTZ R49, R3, R54, R85 ;  /* 0x0000003603317223 */ /* 0x000fe20000010055 */
[----:B------:R-:W-:Y:S01]  /*1370*/  IMAD.U32 R50, R51, 0x10000, RZ ;  /* 0x0001000033327824 */ /* 0x000fe200078e00ff */
        /* <DEDUP_REMOVED lines=13> */
[----:B------:R-:W-:Y:S01]  /*1450*/  SHF.L.U32 R44, R44, 0x10, RZ ;  /* 0x000000102c2c7819 */ /* 0x000fe200000006ff */
[----:B------:R-:W-:Y:S01]  /*1460*/  IMAD.U32 R56, R55, 0x10000, RZ ;  /* 0x0001000037387824 */ /* 0x000fe200078e00ff */
[----:B------:R-:W-:Y:S01]  /*1470*/  SHF.L.U32 R54, R53, 0x10, RZ ;  /* 0x0000001035367819 */ /* 0x000fe200000006ff */
[----:B------:R-:W-:Y:S01]  /*1480*/  FFMA.FTZ R86, R52, R84, R87 ;  /* 0x0000005434567223 */ /* 0x000fe20000010057 */
[C---:B------:R-:W-:Y:S01]  /*1490*/  SHF.L.U32 R53, R61.reuse, 0x10, RZ ;  /* 0x000000103d357819 */ /* 0x040fe200000006ff */
[C---:B------:R-:W-:Y:S01]  /*14a0*/  FFMA.FTZ R84, R46.reuse, R44, R47 ;  /* 0x0000002c2e547223 */ /* 0x040fe2000001002f */
[C---:B------:R-:W-:Y:S01]  /*14b0*/  FFMA.FTZ R56, R46.reuse, R56, R45 ;  /* 0x000000382e387223 */ /* 0x040fe2000001002d */
[----:B------:R-:W-:Y:S01]  /*14c0*/  FFMA.FTZ R54, R46, R54, R85 ;  /* 0x000000362e367223 */ /* 0x000fe20000010055 */
[----:B------:R-:W-:Y:S01]  /*14d0*/  PRMT R55, R61, 0x7632, R55 ;  /* 0x000076323d377816 */ /* 0x000fe20000000037 */
[----:B------:R-:W5:Y:S01]  /*14e0*/  LDG.E.128 R44, desc[UR6][R90.64+0xa000] ;  /* 0x00a000065a2c7981 */ /* 0x000f62000c1e1d00 */
[----:B------:R-:W-:-:S02]  /*14f0*/  SHF.L.U32 R61, R64, 0x10, RZ ;  /* 0x00000010403d7819 */ /* 0x000fc400000006ff */
[----:B------:R-:W-:-:S03]  /*1500*/  PRMT R64, R64, 0x7632, R64 ;  /* 0x0000763240407816 */ /* 0x000fc60000000040 */
[----:B0-----:R-:W-:Y:S01]  /*1510*/  FFMA.FTZ R93, R3, R61, R84 ;  /* 0x0000003d035d7223 */ /* 0x001fe20000010054 */
[----:B------:R-:W-:-:S05]  /*1520*/  SHF.L.U32 R89, R64, 0x10, RZ ;  /* 0x0000001040597819 */ /* 0x000fca00000006ff */
[----:B------:R-:W-:Y:S02]  /*1530*/  FFMA.FTZ R84, R52, R89, R93 ;  /* 0x0000005934547223 */ /* 0x000fe4000001005d */
[----:B------:R-:W5:Y:S01]  /*1540*/  LDG.E.128 R88, desc[UR6][R90.64+0xd800] ;  /* 0x00d800065a587981 */ /* 0x000f62000c1e1d00 */
[C---:B------:R-:W-:Y:S02]  /*1550*/  SHF.L.U32 R60, R57.reuse, 0x10, RZ ;  /* 0x00000010393c7819 */ /* 0x040fe400000006ff */
[----:B------:R-:W-:Y:S02]  /*1560*/  PRMT R57, R57, 0x7632, R57 ;  /* 0x0000763239397816 */ /* 0x000fe40000000039 */
[----:B------:R-:W-:Y:S01]  /*1570*/  SHF.L.U32 R55, R55, 0x10, RZ ;  /* 0x0000001037377819 */ /* 0x000fe200000006ff */
[----:B------:R-:W-:Y:S02]  /*1580*/  FFMA.FTZ R86, R53, R60, R86 ;  /* 0x0000003c35567223 */ /* 0x000fe40000010056 */
[----:B------:R-:W-:Y:S01]  /*1590*/  IMAD.U32 R85, R57, 0x10000, RZ ;  /* 0x0001000039557824 */ /* 0x000fe200078e00ff */
[----:B------:R-:W-:-:S02]  /*15a0*/  PRMT R57, R62, 0x7632, R57 ;  /* 0x000076323e397816 */ /* 0x000fc40000000039 */
[----:B------:R-:W-:Y:S01]  /*15b0*/  SHF.L.U32 R62, R62, 0x10, RZ ;  /* 0x000000103e3e7819 */ /* 0x000fe200000006ff */
[----:B------:R-:W-:Y:S01]  /*15c0*/  FFMA.FTZ R87, R55, R85, R86 ;  /* 0x0000005537577223 */ /* 0x000fe20000010056 */
[C---:B------:R-:W-:Y:S01]  /*15d0*/  SHF.L.U32 R61, R58.reuse, 0x10, RZ ;  /* 0x000000103a3d7819 */ /* 0x040fe200000006ff */
[C---:B------:R-:W-:Y:S01]  /*15e0*/  IMAD.U32 R64, R59.reuse, 0x10000, RZ ;  /* 0x000100003b407824 */ /* 0x040fe200078e00ff */
[----:B------:R-:W-:Y:S02]  /*15f0*/  PRMT R85, R58, 0x7632, R85 ;  /* 0x000076323a557816 */ /* 0x000fe40000000055 */
[----:B------:R-:W-:Y:S01]  /*1600*/  PRMT R58, R59, 0x7632, R58 ;  /* 0x000076323b3a7816 */ /* 0x000fe2000000003a */
[----:B------:R-:W-:Y:S01]  /*1610*/  FFMA.FTZ R59, R62, R61, R87 ;  /* 0x0000003d3e3b7223 */ /* 0x000fe20000010057 */
[----:B------:R-:W-:Y:S01]  /*1620*/  PRMT R61, R65, 0x7632, R61 ;  /* 0x00007632413d7816 */ /* 0x000fe2000000003d */
[----:B------:R-:W-:Y:S01]  /*1630*/  IMAD.U32 R86, R57, 0x10000, RZ ;  /* 0x0001000039567824 */ /* 0x000fe200078e00ff */
[----:B------:R-:W-:-:S02]  /*1640*/  SHF.L.U32 R65, R65, 0x10, RZ ;  /* 0x0000001041417819 */ /* 0x000fc400000006ff */
[----:B------:R-:W-:Y:S02]  /*1650*/  SHF.L.U32 R85, R85, 0x10, RZ ;  /* 0x0000001055557819 */ /* 0x000fe400000006ff */
[C---:B--2---:R-:W-:Y:S02]  /*1660*/  PRMT R57, R68.reuse, 0x7632, R57 ;  /* 0x0000763244397816 */ /* 0x044fe40000000039 */
        /* <DEDUP_REMOVED lines=15> */
[----:B------:R-:W-:Y:S01]  /*1760*/  FFMA.FTZ R61, R62, R54, R59 ;  /* 0x000000363e3d7223 */ /* 0x000fe2000001003b */
[----:B------:R-:W-:Y:S01]  /*1770*/  IMAD.U32 R63, R63, 0x10000, RZ ;  /* 0x000100003f3f7824 */ /* 0x000fe200078e00ff */
[----:B------:R-:W-:Y:S01]  /*1780*/  SHF.L.U32 R59, R66, 0x10, RZ ;  /* 0x00000010423b7819 */ /* 0x000fe200000006ff */
[----:B------:R-:W-:Y:S01]  /*1790*/  FFMA.FTZ R85, R55, R92, R68 ;  /* 0x0000005c37557223 */ /* 0x000fe20000010044 */
[C---:B------:R-:W-:Y:S02]  /*17a0*/  PRMT R65, R70.reuse, 0x7632, R65 ;  /* 0x0000763246417816 */ /* 0x040fe40000000041 */
        /* <DEDUP_REMOVED lines=11> */
[----:B------:R-:W-:Y:S01]  /*1860*/  IMAD.U32 R58, R58, 0x10000, RZ ;  /* 0x000100003a3a7824 */ /* 0x000fe200078e00ff */
[----:B------:R-:W-:Y:S02]  /*1870*/  SHF.L.U32 R60, R60, 0x10, RZ ;  /* 0x000000103c3c7819 */ /* 0x000fe400000006ff */
[----:B------:R-:W-:Y:S01]  /*1880*/  SHF.L.U32 R67, R67, 0x10, RZ ;  /* 0x0000001043437819 */ /* 0x000fe200000006ff */
[----:B------:R-:W-:Y:S01]  /*1890*/  IMAD.U32 R59, R59, 0x10000, RZ ;  /* 0x000100003b3b7824 */ /* 0x000fe200078e00ff */
[C---:B---3--:R-:W-:Y:S01]  /*18a0*/  SHF.L.U32 R61, R72.reuse, 0x10, RZ ;  /* 0x00000010483d7819 */ /* 0x048fe200000006ff */
[----:B------:R-:W-:Y:S01]  /*18b0*/  FFMA.FTZ R64, R63, R64, R66 ;  /* 0x000000403f407223 */ /* 0x000fe20000010042 */
[----:B------:R-:W-:Y:S01]  /*18c0*/  PRMT R72, R72, 0x7632, R72 ;  /* 0x0000763248487816 */ /* 0x000fe20000000048 */
[C---:B------:R-:W-:Y:S01]  /*18d0*/  FFMA.FTZ R58, R60.reuse, R58, R57 ;  /* 0x0000003a3c3a7223 */ /* 0x040fe20000010039 */
[C---:B------:R-:W-:Y:S01]  /*18e0*/  FFMA.FTZ R57, R60.reuse, R67, R54 ;  /* 0x000000433c397223 */ /* 0x040fe20000010036 */
[----:B------:R-:W-:Y:S01]  /*18f0*/  FFMA.FTZ R54, R60, R59, R64 ;  /* 0x0000003b3c367223 */ /* 0x000fe20000010040 */
[----:B------:R-:W-:Y:S01]  /*1900*/  FFMA.FTZ R67, R3, R61, R56 ;  /* 0x0000003d03437223 */ /* 0x000fe20000010038 */
[----:B------:R-:W-:-:S02]  /*1910*/  IMAD.U32 R59, R72, 0x10000, RZ ;  /* 0x00010000483b7824 */ /* 0x000fc400078e00ff */
[----:B----4-:R-:W-:Y:S02]  /*1920*/  IMAD.U32 R68, R4, 0x10000, RZ ;  /* 0x0001000004447824 */ /* 0x010fe400078e00ff */
[--C-:B------:R-:W-:Y:S01]  /*1930*/  FFMA.FTZ R52, R52, R59, R67.reuse ;  /* 0x0000003b34347223 */ /* 0x100fe20000010043 */
[----:B------:R-:W-:Y:S02]  /*1940*/  PRMT R67, R4, 0x7632, R67 ;  /* 0x0000763204437816 */ /* 0x000fe40000000043 */
[C---:B-----5:R-:W-:Y:S02]  /*1950*/  PRMT R4, R8.reuse, 0x7632, R4 ;  /* 0x0000763208047816 */ /* 0x060fe40000000004 */
[----:B------:R-:W-:Y:S02]  /*1960*/  SHF.L.U32 R59, R8, 0x10, RZ ;  /* 0x00000010083b7819 */ /* 0x000fe400000006ff */
[----:B------:R-:W-:Y:S01]  /*1970*/  SHF.L.U32 R66, R73, 0x10, RZ ;  /* 0x0000001049427819 */ /* 0x000fe200000006ff */
[----:B------:R-:W-:Y:S01]  /*1980*/  IMAD.U32 R8, R9, 0x10000, RZ ;  /* 0x0001000009087824 */ /* 0x000fe200078e00ff */
[----:B------:R-:W-:Y:S01]  /*1990*/  PRMT R64, R73, 0x7632, R64 ;  /* 0x0000763249407816 */ /* 0x000fe20000000040 */
[----:B------:R-:W-:Y:S01]  /*19a0*/  IMAD.U32 R67, R67, 0x10000, RZ ;  /* 0x0001000043437824 */ /* 0x000fe200078e00ff */
[----:B------:R-:W-:Y:S01]  /*19b0*/  SHF.L.U32 R4, R4, 0x10, RZ ;  /* 0x0000001004047819 */ /* 0x000fe200000006ff */
[----:B------:R-:W-:Y:S01]  /*19c0*/  FFMA.FTZ R69, R59, R68, R58 ;  /* 0x000000443b457223 */ /* 0x000fe2000001003a */
[----:B------:R-:W-:Y:S01]  /*19d0*/  PRMT R9, R5, 0x7632, R9 ;  /* 0x0000763205097816 */ /* 0x000fe20000000009 */
        /* <DEDUP_REMOVED lines=8> */
[----:B------:R-:W-:Y:S01]  /*1a60*/  FFMA.FTZ R58, R8, R53, R67 ;  /* 0x00000035083a7223 */ /* 0x000fe20000010043 */
        /* <DEDUP_REMOVED lines=14> */
[C---:B------:R-:W-:Y:S01]  /*1b50*/  PRMT R55, R12.reuse, 0x7632, R55 ;  /* 0x000076320c377816 */ /* 0x040fe20000000037 */
[----:B------:R-:W-:Y:S01]  /*1b60*/  FFMA.FTZ R63, R63, R56, R86 ;  /* 0x000000383f3f7223 */ /* 0x000fe20000010056 */
[----:B------:R-:W-:Y:S01]  /*1b70*/  SHF.L.U32 R12, R12, 0x10, RZ ;  /* 0x000000100c0c7819 */ /* 0x000fe200000006ff */
[----:B------:R-:W-:Y:S01]  /*1b80*/  FFMA.FTZ R56, R6, R53, R9 ;  /* 0x0000003506387223 */ /* 0x000fe20000010009 */
[----:B------:R-:W-:Y:S02]  /*1b90*/  SHF.L.U32 R9, R11, 0x10, RZ ;  /* 0x000000100b097819 */ /* 0x000fe400000006ff */
[----:B------:R-:W-:Y:S02]  /*1ba0*/  PRMT R3, R75, 0x7632, R3 ;  /* 0x000076324b037816 */ /* 0x000fe40000000003 */
[----:B------:R-:W-:Y:S01]  /*1bb0*/  PRMT R11, R11, 0x7632, R11 ;  /* 0x000076320b0b7816 */ /* 0x000fe2000000000b */
[----:B------:R-:W-:Y:S01]  /*1bc0*/  FFMA.FTZ R57, R59, R12, R57 ;  /* 0x0000000c3b397223 */ /* 0x000fe20000010039 */
[----:B------:R-:W-:Y:S01]  /*1bd0*/  SHF.L.U32 R55, R55, 0x10, RZ ;  /* 0x0000001037377819 */ /* 0x000fe200000006ff */
[C---:B------:R-:W-:Y:S01]  /*1be0*/  IMAD.U32 R52, R7.reuse, 0x10000, RZ ;  /* 0x0001000007347824 */ /* 0x040fe200078e00ff */
[----:B------:R-:W-:-:S02]  /*1bf0*/  PRMT R12, R7, 0x7632, R12 ;  /* 0x00007632070c7816 */ /* 0x000fc4000000000c */
[----:B------:R-:W-:Y:S01]  /*1c00*/  SHF.L.U32 R7, R3, 0x10, RZ ;  /* 0x0000001003077819 */ /* 0x000fe200000006ff */
[----:B------:R-:W-:Y:S02]  /*1c10*/  IMAD.U32 R3, R11, 0x10000, RZ ;  /* 0x000100000b037824 */ /* 0x000fe400078e00ff */
[----:B------:R-:W-:Y:S01]  /*1c20*/  FFMA.FTZ R55, R4, R55, R57 ;  /* 0x0000003704377223 */ /* 0x000fe20000010039 */
[C---:B------:R-:W-:Y:S01]  /*1c30*/  IMAD.U32 R53, R13.reuse, 0x10000, RZ ;  /* 0x000100000d357824 */ /* 0x040fe200078e00ff */
[C---:B------:R-:W-:Y:S02]  /*1c40*/  SHF.L.U32 R11, R76.reuse, 0x10, RZ ;  /* 0x000000104c0b7819 */ /* 0x040fe400000006ff */
[----:B------:R-:W-:Y:S02]  /*1c50*/  PRMT R13, R13, 0x7632, R13 ;  /* 0x000076320d0d7816 */ /* 0x000fe4000000000d */
[----:B------:R-:W-:Y:S01]  /*1c60*/  PRMT R76, R76, 0x7632, R76 ;  /* 0x000076324c4c7816 */ /* 0x000fe2000000004c */
[----:B------:R-:W-:Y:S01]  /*1c70*/  FFMA.FTZ R52, R9, R52, R56 ;  /* 0x0000003409347223 */ /* 0x000fe20000010038 */
[----:B------:R-:W-:Y:S01]  /*1c80*/  FFMA.FTZ R58, R8, R53, R55 ;  /* 0x00000035083a7223 */ /* 0x000fe20000010037 */
[----:B------:R-:W-:Y:S01]  /*1c90*/  SHF.L.U32 R12, R12, 0x10, RZ ;  /* 0x000000100c0c7819 */ /* 0x000fe200000006ff */
[----:B------:R-:W-:Y:S01]  /*1ca0*/  FFMA.FTZ R55, R59, R11, R54 ;  /* 0x0000000b3b377223 */ /* 0x000fe20000010036 */
[----:B------:R-:W-:-:S02]  /*1cb0*/  SHF.L.U32 R56, R13, 0x10, RZ ;  /* 0x000000100d387819 */ /* 0x000fc400000006ff */
[----:B------:R-:W-:Y:S01]  /*1cc0*/  SHF.L.U32 R53, R76, 0x10, RZ ;  /* 0x000000104c357819 */ /* 0x000fe200000006ff */
[----:B------:R-:W-:Y:S01]  /*1cd0*/  FFMA.FTZ R60, R60, R7, R63 ;  /* 0x000000073c3c7223 */ /* 0x000fe2000001003f */
[----:B------:R-:W-:Y:S01]  /*1ce0*/  FFMA.FTZ R7, R3, R12, R52 ;  /* 0x0000000c03077223 */ /* 0x000fe20000010034 */
[----:B------:R-:W-:Y:S01]  /*1cf0*/  FFMA.FTZ R13, R5, R56, R58 ;  /* 0x00000038050d7223 */ /* 0x000fe2000001003a */
[C---:B------:R-:W-:Y:S01]  /*1d00*/  PRMT R12, R15.reuse, 0x7632, R12 ;  /* 0x000076320f0c7816 */ /* 0x040fe2000000000c */
[--C-:B------:R-:W-:Y:S01]  /*1d10*/  FFMA.FTZ R53, R4, R53, R55.reuse ;  /* 0x0000003504357223 */ /* 0x100fe20000010037 */
[----:B------:R-:W-:Y:S01]  /*1d20*/  SHF.L.U32 R52, R15, 0x10, RZ ;  /* 0x000000100f347819 */ /* 0x000fe200000006ff */
[----:B------:R-:W-:Y:S01]  /*1d30*/  IMAD.U32 R11, R14, 0x10000, RZ ;  /* 0x000100000e0b7824 */ /* 0x000fe200078e00ff */
[C---:B------:R-:W-:Y:S02]  /*1d40*/  PRMT R55, R20.reuse, 0x7632, R55 ;  /* 0x0000763214377816 */ /* 0x040fe40000000037 */
[----:B------:R-:W-:-:S02]  /*1d50*/  SHF.L.U32 R56, R20, 0x10, RZ ;  /* 0x0000001014387819 */ /* 0x000fc400000006ff */
[C---:B------:R-:W-:Y:S02]  /*1d60*/  PRMT R15, R77.reuse, 0x7632, R15 ;  /* 0x000076324d0f7816 */ /* 0x040fe4000000000f */
[----:B------:R-:W-:Y:S01]  /*1d70*/  PRMT R14, R14, 0x7632, R14 ;  /* 0x000076320e0e7816 */ /* 0x000fe2000000000e */
[----:B------:R-:W-:Y:S01]  /*1d80*/  IMAD.U32 R77, R77, 0x10000, RZ ;  /* 0x000100004d4d7824 */ /* 0x000fe200078e00ff */
[----:B------:R-:W-:Y:S01]  /*1d90*/  SHF.L.U32 R55, R55, 0x10, RZ ;  /* 0x0000001037377819 */ /* 0x000fe200000006ff */
[----:B------:R-:W-:Y:S01]  /*1da0*/  FFMA.FTZ R13, R10, R11, R13 ;  /* 0x0000000b0a0d7223 */ /* 0x000fe2000001000d */
[----:B------:R-:W-:Y:S01]  /*1db0*/  FFMA.FTZ R59, R59, R56, R60 ;  /* 0x000000383b3b7223 */ /* 0x000fe2000001003c */
[----:B------:R-:W-:Y:S01]  /*1dc0*/  SHF.L.U32 R11, R14, 0x10, RZ ;  /* 0x000000100e0b7819 */ /* 0x000fe200000006ff */
[----:B------:R-:W-:Y:S01]  /*1dd0*/  IMAD.U32 R20, R15, 0x10000, RZ ;  /* 0x000100000f147824 */ /* 0x000fe200078e00ff */
[C---:B------:R-:W-:Y:S01]  /*1de0*/  PRMT R15, R21.reuse, 0x7632, R15 ;  /* 0x00007632150f7816 */ /* 0x040fe2000000000f */
        /* <DEDUP_REMOVED lines=9> */
[----:B------:R-:W-:-:S02]  /*1e80*/  FFMA.FTZ R13, R10, R11, R13 ;  /* 0x0000000b0a0d7223 */ /* 0x000fc4000001000d */
        /* <DEDUP_REMOVED lines=13> */
[----:B------:R-:W-:Y:S01]  /*1f60*/  FFMA.FTZ R8, R6, R5, R15 ;  /* 0x0000000506087223 */ /* 0x000fe2000001000f */
[----:B------:R-:W-:-:S02]  /*1f70*/  SHF.L.U32 R6, R23, 0x10, RZ ;  /* 0x0000001017067819 */ /* 0x000fc400000006ff */
[----:B------:R-:W-:Y:S02]  /*1f80*/  SHF.L.U32 R4, R28, 0x10, RZ ;  /* 0x000000101c047819 */ /* 0x000fe400000006ff */
[----:B------:R-:W-:Y:S02]  /*1f90*/  PRMT R24, R24, 0x7632, R24 ;  /* 0x0000763218187816 */ /* 0x000fe40000000018 */
[----:B------:R-:W-:Y:S02]  /*1fa0*/  PRMT R5, R28, 0x7632, R5 ;  /* 0x000076321c057816 */ /* 0x000fe40000000005 */
[----:B------:R-:W-:Y:S02]  /*1fb0*/  PRMT R79, R79, 0x7632, R79 ;  /* 0x000076324f4f7816 */ /* 0x000fe4000000004f */
[----:B------:R-:W-:Y:S01]  /*1fc0*/  PRMT R23, R23, 0x7632, R23 ;  /* 0x0000763217177816 */ /* 0x000fe20000000017 */
[----:B------:R-:W-:Y:S01]  /*1fd0*/  FFMA.FTZ R9, R9, R6, R8 ;  /* 0x0000000609097223 */ /* 0x000fe20000010008 */
[----:B------:R-:W-:Y:S01]  /*1fe0*/  SHF.L.U32 R5, R5, 0x10, RZ ;  /* 0x0000001005057819 */ /* 0x000fe200000006ff */
[----:B------:R-:W-:Y:S01]  /*1ff0*/  FFMA.FTZ R14, R4, R12, R7 ;  /* 0x0000000c040e7223 */ /* 0x000fe20000010007 */
[----:B------:R-:W-:Y:S01]  /*2000*/  IMAD.U32 R24, R24, 0x10000, RZ ;  /* 0x0001000018187824 */ /* 0x000fe200078e00ff */
[----:B------:R-:W-:-:S02]  /*2010*/  SHF.L.U32 R8, R79, 0x10, RZ ;  /* 0x000000104f087819 */ /* 0x000fc400000006ff */
        /* <DEDUP_REMOVED lines=8> */
[----:B------:R-:W-:Y:S02]  /*20a0*/  PRMT R7, R29, 0x7632, R7 ;  /* 0x000076321d077816 */ /* 0x000fe40000000007 */
        /* <DEDUP_REMOVED lines=34> */
[----:B------:R-:W-:Y:S02]  /*22d0*/  FFMA.FTZ R13, R31, R12, R14 ;  /* 0x0000000c1f0d7223 */ /* 0x000fe4000001000e */
[----:B------:R-:W-:Y:S01]  /*22e0*/  FFMA.FTZ R14, R30, R11, R15 ;  /* 0x0000000b1e0e7223 */ /* 0x000fe2000001000f */
[----:B------:R-:W-:Y:S01]  /*22f0*/  PRMT R11, R34, 0x7632, R11 ;  /* 0x00007632220b7816 */ /* 0x000fe2000000000b */
[----:B------:R-:W-:Y:S01]  /*2300*/  FFMA.FTZ R21, R7, R20, R22 ;  /* 0x0000001407157223 */ /* 0x000fe20000010016 */
[----:B------:R-:W-:Y:S01]  /*2310*/  PRMT R82, R82, 0x7632, R82 ;  /* 0x0000763252527816 */ /* 0x000fe20000000052 */
[----:B------:R-:W-:Y:S01]  /*2320*/  IMAD.U32 R15, R34, 0x10000, RZ ;  /* 0x00010000220f7824 */ /* 0x000fe200078e00ff */
        /* <DEDUP_REMOVED lines=8> */
[----:B------:R-:W-:Y:S02]  /*23b0*/  IMAD.U32 R11, R10, 0x10000, RZ ;  /* 0x000100000a0b7824 */ /* 0x000fe400078e00ff */
[----:B------:R-:W-:Y:S01]  /*23c0*/  FFMA.FTZ R10, R31, R22, R20 ;  /* 0x000000161f0a7223 */ /* 0x000fe20000010014 */
[----:B------:R-:W-:-:S02]  /*23d0*/  IMAD.U32 R20, R16, 0x10000, RZ ;  /* 0x0001000010147824 */ /* 0x000fc400078e00ff */
[----:B------:R-:W-:Y:S01]  /*23e0*/  FFMA.FTZ R14, R31, R12, R14 ;  /* 0x0000000c1f0e7223 */ /* 0x000fe2000001000e */
[----:B------:R-:W-:Y:S02]  /*23f0*/  PRMT R12, R35, 0x7632, R12 ;  /* 0x00007632230c7816 */ /* 0x000fe4000000000c */
[----:B------:R-:W-:Y:S02]  /*2400*/  PRMT R16, R16, 0x7632, R16 ;  /* 0x0000763210107816 */ /* 0x000fe40000000010 */
[----:B------:R-:W-:Y:S01]  /*2410*/  SHF.L.U32 R8, R8, 0x10, RZ ;  /* 0x0000001008087819 */ /* 0x000fe200000006ff */
[----:B------:R-:W-:Y:S01]  /*2420*/  FFMA.FTZ R20, R4, R20, R3 ;  /* 0x0000001404147223 */ /* 0x000fe20000010003 */
[----:B------:R-:W-:Y:S02]  /*2430*/  SHF.L.U32 R15, R12, 0x10, RZ ;  /* 0x000000100c0f7819 */ /* 0x000fe400000006ff */
        /* <DEDUP_REMOVED lines=8> */
[C---:B------:R-:W-:Y:S01]  /*24c0*/  IMAD.U32 R18, R19.reuse, 0x10000, RZ ;  /* 0x0001000013127824 */ /* 0x040fe200078e00ff */
[----:B------:R-:W-:Y:S02]  /*24d0*/  PRMT R15, R19, 0x7632, R15 ;  /* 0x00007632130f7816 */ /* 0x000fe4000000000f */
        /* <DEDUP_REMOVED lines=15> */
[----:B------:R-:W-:Y:S02]  /*25d0*/  FFMA.FTZ R17, R5, R12, R16 ;  /* 0x0000000c05117223 */ /* 0x000fe40000010010 */
[----:B------:R-:W-:Y:S01]  /*25e0*/  IMAD.U32 R37, R37, 0x10000, RZ ;  /* 0x0001000025257824 */ /* 0x000fe200078e00ff */
[----:B------:R-:W-:Y:S01]  /*25f0*/  SHF.L.U32 R6, R6, 0x10, RZ ;  /* 0x0000001006067819 */ /* 0x000fe200000006ff */
[----:B------:R-:W-:Y:S01]  /*2600*/  FFMA.FTZ R30, R30, R13, R7 ;  /* 0x0000000d1e1e7223 */ /* 0x000fe20000010007 */
[----:B------:R-:W-:Y:S02]  /*2610*/  PRMT R83, R83, 0x7632, R83 ;  /* 0x0000763253537816 */ /* 0x000fe40000000053 */
[----:B------:R-:W-:Y:S01]  /*2620*/  SHF.L.U32 R12, R11, 0x10, RZ ;  /* 0x000000100b0c7819 */ /* 0x000fe200000006ff */
[----:B------:R-:W-:Y:S01]  /*2630*/  FFMA.FTZ R17, R6, R37, R17 ;  /* 0x0000002506117223 */ /* 0x000fe20000010011 */
[----:B------:R-:W-:-:S02]  /*2640*/  SHF.L.U32 R11, R38, 0x10, RZ ;  /* 0x00000010260b7819 */ /* 0x000fc400000006ff */
[C---:B------:R-:W-:Y:S01]  /*2650*/  PRMT R7, R42.reuse, 0x7632, R7 ;  /* 0x000076322a077816 */ /* 0x040fe20000000007 */
[----:B------:R-:W-:Y:S01]  /*2660*/  IMAD.U32 R42, R42, 0x10000, RZ ;  /* 0x000100002a2a7824 */ /* 0x000fe200078e00ff */
[----:B------:R-:W-:-:S03]  /*2670*/  SHF.L.U32 R83, R83, 0x10, RZ ;  /* 0x0000001053537819 */ /* 0x000fc600000006ff */
[----:B------:R-:W-:Y:S01]  /*2680*/  FFMA.FTZ R20, R42, R11, R17 ;  /* 0x0000000b2a147223 */ /* 0x000fe20000010011 */
[----:B------:R-:W-:Y:S01]  /*2690*/  PRMT R11, R48, 0x7632, R11 ;  /* 0x00007632300b7816 */ /* 0x000fe2000000000b */
[----:B------:R-:W-:Y:S01]  /*26a0*/  FFMA.FTZ R14, R8, R83, R14 ;  /* 0x00000053080e7223 */ /* 0x000fe2000001000e */
[----:B------:R-:W-:Y:S02]  /*26b0*/  PRMT R13, R38, 0x7632, R13 ;  /* 0x00007632260d7816 */ /* 0x000fe4000000000d */
[----:B------:R-:W-:Y:S01]  /*26c0*/  SHF.L.U32 R48, R48, 0x10, RZ ;  /* 0x0000001030307819 */ /* 0x000fe200000006ff */
[----:B------:R-:W-:Y:S01]  /*26d0*/  FFMA.FTZ R12, R9, R12, R30 ;  /* 0x0000000c090c7223 */ /* 0x000fe2000001001e */
        /* <DEDUP_REMOVED lines=9> */
[----:B------:R-:W-:Y:S01]  /*2770*/  SHF.L.U32 R9, R43, 0x10, RZ ;  /* 0x000000102b097819 */ /* 0x000fe200000006ff */
[C---:B------:R-:W-:Y:S01]  /*2780*/  IMAD.U32 R13, R44.reuse, 0x10000, RZ ;  /* 0x000100002c0d7824 */ /* 0x040fe200078e00ff */
[----:B------:R-:W-:Y:S01]  /*2790*/  PRMT R44, R44, 0x7632, R44 ;  /* 0x000076322c2c7816 */ /* 0x000fe2000000002c */
        /* <DEDUP_REMOVED lines=14> */
[--C-:B------:R-:W-:Y:S01]  /*2880*/  FFMA.FTZ R20, R4, R13, R15.reuse ;  /* 0x0000000d04147223 */ /* 0x100fe2000001000f */
[C---:B------:R-:W-:Y:S01]  /*2890*/  PRMT R15, R88.reuse, 0x7632, R15 ;  /* 0x00007632580f7816 */ /* 0x040fe2000000000f */
[----:B------:R-:W-:Y:S01]  /*28a0*/  FFMA.FTZ R12, R43, R12, R16 ;  /* 0x0000000c2b0c7223 */ /* 0x000fe20000010010 */
[----:B------:R-:W-:Y:S01]  /*28b0*/  SHF.L.U32 R88, R88, 0x10, RZ ;  /* 0x0000001058587819 */ /* 0x000fe200000006ff */
[----:B------:R-:W-:Y:S01]  /*28c0*/  FFMA.FTZ R16, R42, R11, R49 ;  /* 0x0000000b2a107223 */ /* 0x000fe20000010031 */
[C---:B------:R-:W-:Y:S01]  /*28d0*/  PRMT R11, R45.reuse, 0x7632, R11 ;  /* 0x000076322d0b7816 */ /* 0x040fe2000000000b */
[----:B------:R-:W-:Y:S02]  /*28e0*/  IMAD.U32 R18, R45, 0x10000, RZ ;  /* 0x000100002d127824 */ /* 0x000fe400078e00ff */
[----:B------:R-:W-:Y:S02]  /*28f0*/  IMAD.U32 R15, R15, 0x10000, RZ ;  /* 0x000100000f0f7824 */ /* 0x000fe400078e00ff */
        /* <DEDUP_REMOVED lines=14> */
[----:B------:R-:W-:Y:S01]  /*29e0*/  PRMT R3, R90, 0x7632, R3 ;  /* 0x000076325a037816 */ /* 0x000fe20000000003 */
[----:B------:R-:W-:Y:S01]  /*29f0*/  IMAD.U32 R46, R46, 0x10000, RZ ;  /* 0x000100002e2e7824 */ /* 0x000fe200078e00ff */
[----:B------:R-:W-:Y:S02]  /*2a00*/  SHF.L.U32 R5, R90, 0x10, RZ ;  /* 0x000000105a057819 */ /* 0x000fe400000006ff */
        /* <DEDUP_REMOVED lines=12> */
[----:B------:R-:W-:Y:S01]  /*2ad0*/  PRMT R5, R91, 0x7632, R5 ;  /* 0x000076325b057816 */ /* 0x000fe20000000005 */
[C---:B------:R-:W-:Y:S01]  /*2ae0*/  FFMA.FTZ R14, R9.reuse, R14, R16 ;  /* 0x0000000e090e7223 */ /* 0x040fe20000010010 */
[----:B------:R-:W-:Y:S01]  /*2af0*/  SHF.L.U32 R10, R10, 0x10, RZ ;  /* 0x000000100a0a7819 */ /* 0x000fe200000006ff */
[----:B------:R-:W-:Y:S01]  /*2b00*/  FFMA.FTZ R9, R9, R8, R42 ;  /* 0x0000000809097223 */ /* 0x000fe2000001002a */
[----:B------:R-:W-:-:S02]  /*2b10*/  SHF.L.U32 R4, R47, 0x10, RZ ;  /* 0x000000102f047819 */ /* 0x000fc400000006ff */
[----:B------:R-:W-:Y:S01]  /*2b20*/  SHF.L.U32 R6, R5, 0x10, RZ ;  /* 0x0000001005067819 */ /* 0x000fe200000006ff */
[C---:B------:R-:W-:Y:S02]  /*2b30*/  FFMA.FTZ R10, R43.reuse, R10, R14 ;  /* 0x0000000a2b0a7223 */ /* 0x040fe4000001000e */
[C---:B------:R-:W-:Y:S02]  /*2b40*/  FFMA.FTZ R3, R43.reuse, R4, R3 ;  /* 0x000000042b037223 */ /* 0x040fe40000010003 */
[----:B------:R-:W-:Y:S01]  /*2b50*/  FFMA.FTZ R6, R43, R6, R9 ;  /* 0x000000062b067223 */ /* 0x000fe20000010009 */
[----:B------:R-:W0:Y:S04]  /*2b60*/  SHFL.BFLY PT, R5, R12, 0x10, 0x1f ;  /* 0x0e001f000c057f89 */ /* 0x000e2800000e0000 */
[----:B------:R-:W1:Y:S04]  /*2b70*/  SHFL.BFLY PT, R7, R10, 0x10, 0x1f ;  /* 0x0e001f000a077f89 */ /* 0x000e6800000e0000 */
[----:B------:R-:W2:Y:S04]  /*2b80*/  SHFL.BFLY PT, R4, R3, 0x10, 0x1f ;  /* 0x0e001f0003047f89 */ /* 0x000ea800000e0000 */
[----:B------:R-:W3:Y:S01]  /*2b90*/  SHFL.BFLY PT, R9, R6, 0x10, 0x1f ;  /* 0x0e001f0006097f89 */ /* 0x000ee200000e0000 */
[----:B0-----:R-:W-:Y:S01]  /*2ba0*/  FADD.FTZ R5, R12, R5 ;  /* 0x000000050c057221 */ /* 0x001fe20000010000 */
[----:B-1----:R-:W-:Y:S01]  /*2bb0*/  FADD.FTZ R7, R10, R7 ;  /* 0x000000070a077221 */ /* 0x002fe20000010000 */
[----:B--2---:R-:W-:Y:S01]  /*2bc0*/  FADD.FTZ R11, R3, R4 ;  /* 0x00000004030b7221 */ /* 0x004fe20000010000 */
[----:B---3--:R-:W-:-:S02]  /*2bd0*/  FADD.FTZ R15, R6, R9 ;  /* 0x00000009060f7221 */ /* 0x008fc40000010000 */
        /* <DEDUP_REMOVED lines=20> */
[----:B------:R-:W4:Y:S01]  /*2d20*/  S2UR UR5, SR_CgaCtaId ;  /* 0x00000000000579c3 */ /* 0x000f220000008800 */
        /* <DEDUP_REMOVED lines=12> */
[----:B----4-:R-:W-:-:S03]  /*2df0*/  ULEA UR4, UR5, UR4, 0x18 ;  /* 0x0000000405047291 */ /* 0x010fc6000f8ec03f */
[----:B------:R-:W-:-:S03]  /*2e00*/  SHF.R.S32.HI R3, RZ, 0x5, R3 ;  /* 0x00000005ff037819 */ /* 0x000fc60000011403 */
[----:B0-----:R-:W-:Y:S01]  /*2e10*/  @!P0 FADD.FTZ R4, R6, R5 ;  /* 0x0000000506048221 */ /* 0x001fe20000010000 */
[----:B------:R-:W-:Y:S01]  /*2e20*/  LEA R3, R3, UR4, 0x2 ;  /* 0x0000000403037c11 */ /* 0x000fe2000f8e10ff */
[----:B-1----:R-:W-:Y:S01]  /*2e30*/  FADD.FTZ R10, R10, R7 ;  /* 0x000000070a0a7221 */ /* 0x002fe20000010000 */
[----:B--2---:R-:W-:Y:S01]  /*2e40*/  FADD.FTZ R12, R12, R11 ;  /* 0x0000000b0c0c7221 */ /* 0x004fe20000010000 */
[----:B---3--:R-:W-:Y:S02]  /*2e50*/  FADD.FTZ R8, R8, R9 ;  /* 0x0000000908087221 */ /* 0x008fe40000010000 */
[----:B------:R0:W-:Y:S04]  /*2e60*/  @!P0 STS [R3], R4 ;  /* 0x0000000403008388 */ /* 0x0001e80000000800 */
        /* <DEDUP_REMOVED lines=10> */
[----:B------:R-:W3:Y:S04]  /*2f10*/  LDS.128 R4, [UR4] ;  /* 0x00000004ff047984 */ /* 0x000ee80008000c00 */
[----:B------:R-:W4:Y:S01]  /*2f20*/  LDS.128 R16, [UR4+0x30] ;  /* 0x00003004ff107984 */ /* 0x000f220008000c00 */
        /* <DEDUP_REMOVED lines=11> */
[----:B------:R-:W-:Y:S01]  /*2fe0*/  FADD.FTZ R17, R16, R17 ;  /* 0x0000001110117221 */ /* 0x000fe20000010000 */
[----:B------:R-:W-:Y:S01]  /*2ff0*/  FADD.FTZ R6, R5, R6 ;  /* 0x0000000605067221 */ /* 0x000fe20000010000 */
[----:B------:R-:W-:-:S02]  /*3000*/  FADD.FTZ R14, R14, R15 ;  /* 0x0000000f0e0e7221 */ /* 0x000fc40000010000 */
[----:B------:R-:W-:Y:S01]  /*3010*/  FADD.FTZ R18, R17, R18 ;  /* 0x0000001211127221 */ /* 0x000fe20000010000 */
[----:B------:R-:W-:Y:S01]  /*3020*/  FADD.FTZ R6, R6, R7 ;  /* 0x0000000706067221 */ /* 0x000fe20000010000 */
[----:B------:R-:W-:Y:S02]  /*3030*/  F2FP.BF16.F32.PACK_AB R10, RZ, R10 ;  /* 0x0000000aff0a723e */ /* 0x000fe400000010ff */
[----:B------:R-:W-:Y:S01]  /*3040*/  FADD.FTZ R18, R18, R19 ;  /* 0x0000001312127221 */ /* 0x000fe20000010000 */
[----:B------:R-:W-:Y:S02]  /*3050*/  F2FP.BF16.F32.PACK_AB R14, RZ, R14 ;  /* 0x0000000eff0e723e */ /* 0x000fe400000010ff */
[----:B------:R-:W-:Y:S01]  /*3060*/  F2FP.BF16.F32.PACK_AB R6, RZ, R6 ;  /* 0x00000006ff06723e */ /* 0x000fe200000010ff */
[----:B------:R0:W-:Y:S01]  /*3070*/  STG.E.U16 desc[UR6][R2.64+0x300], R10 ;  /* 0x0003000a02007986 */ /* 0x0001e2000c101506 */
[----:B------:R-:W-:-:S03]  /*3080*/  F2FP.BF16.F32.PACK_AB R18, RZ, R18 ;  /* 0x00000012ff12723e */ /* 0x000fc600000010ff */
[----:B------:R0:W-:Y:S04]  /*3090*/  STG.E.U16 desc[UR6][R2.64+0x600], R14 ;  /* 0x0006000e02007986 */ /* 0x0001e8000c101506 */
[----:B------:R0:W-:Y:S04]  /*30a0*/  STG.E.U16 desc[UR6][R2.64], R6 ;  /* 0x0000000602007986 */ /* 0x0001e8000c101506 */
[----:B------:R0:W-:Y:S02]  /*30b0*/  STG.E.U16 desc[UR6][R2.64+0x900], R18 ;  /* 0x0009001202007986 */ /* 0x0001e4000c101506 */
.L_x_37:
[----:B------:R-:W-:Y:S05]  /*30c0*/  BSYNC B0 ;  /* 0x0000000000007941 */ /* 0x000fea0003800000 */
.L_x_36:
[----:B------:R-:W-:Y:S01]  /*30d0*/  PREEXIT ;  /* 0x000000000000782d */ /* 0x000fe20000000000 */
[----:B------:R-:W-:Y:S05]  /*30e0*/  EXIT ;  /* 0x000000000000794d */ /* 0x000fea0003800000 */
.L_x_38:
        /* <DEDUP_REMOVED lines=9> */
.L_x_112:


//--------------------- .text._Z30router_gemm_kernel_bf16_outputI13__nv_bfloat16Li128ELi8ELi3ELi384ELi7168EEvPS0_PKT_S4_ --------------------------
	.section	.text._Z30router_gemm_kernel_bf16_outputI13__nv_bfloat16Li128ELi8ELi3ELi384ELi7168EEvPS0_PKT_S4_,"ax",@progbits
	.align	128
        .global         _Z30router_gemm_kernel_bf16_outputI13__nv_bfloat16Li128ELi8ELi3ELi384ELi7168EEvPS0_PKT_S4_
        .type           _Z30router_gemm_kernel_bf16_outputI13__nv_bfloat16Li128ELi8ELi3ELi384ELi7168EEvPS0_PKT_S4_,@function
        .size           _Z30router_gemm_kernel_bf16_outputI13__nv_bfloat16Li128ELi8ELi3ELi384ELi7168EEvPS0_PKT_S4_,(.L_x_113 - _Z30router_gemm_kernel_bf16_outputI13__nv_bfloat16Li128ELi8ELi3ELi384ELi7168EEvPS0_PKT_S4_)
        .other          _Z30router_gemm_kernel_bf16_outputI13__nv_bfloat16Li128ELi8ELi3ELi384ELi7168EEvPS0_PKT_S4_,@"STO_CUDA_ENTRY STV_DEFAULT"
_Z30router_gemm_kernel_bf16_outputI13__nv_bfloat16Li128ELi8ELi3ELi384ELi7168EEvPS0_PKT_S4_:
.text._Z30router_gemm_kernel_bf16_outputI13__nv_bfloat16Li128ELi8ELi3ELi384ELi7168EEvPS0_PKT_S4_:
        /* <DEDUP_REMOVED lines=33> */
[C---:B--2---:R-:W-:Y:S01]  /*0210*/  PRMT R76, R8.reuse, 0x7632, R76 ;  /* 0x00007632084c7816 */ /* 0x044fe2000000004c */
[----:B------:R-:W-:-:S04]  /*0220*/  IMAD.U32 R77, R8, 0x10000, RZ ;  /* 0x00010000084d7824 */ /* 0x000fc800078e00ff */
[----:B------:R-:W-:Y:S01]  /*0230*/  IMAD.U32 R79, R76, 0x10000, RZ ;  /* 0x000100004c4f7824 */ /* 0x000fe200078e00ff */
[C---:B-----5:R-:W-:Y:S02]  /*0240*/  PRMT R86, R4.reuse, 0x7632, R86 ;  /* 0x0000763204567816 */ /* 0x060fe40000000056 */
[----:B------:R-:W-:Y:S02]  /*0250*/  SHF.L.U32 R8, R4, 0x10, RZ ;  /* 0x0000001004087819 */ /* 0x000fe400000006ff */
[----:B------:R-:W-:-:S03]  /*0260*/  SHF.L.U32 R86, R86, 0x10, RZ ;  /* 0x0000001056567819 */ /* 0x000fc600000006ff */
[----:B------:R-:W-:Y:S01]  /*0270*/  FFMA.FTZ R81, R8, R77, RZ ;  /* 0x0000004d08517223 */ /* 0x000fe200000100ff */
[C---:B------:R-:W-:Y:S01]  /*0280*/  PRMT R4, R9.reuse, 0x7632, R4 ;  /* 0x0000763209047816 */ /* 0x040fe20000000004 */
[----:B------:R-:W-:Y:S01]  /*0290*/  IMAD.U32 R77, R9, 0x10000, RZ ;  /* 0x00010000094d7824 */ /* 0x000fe200078e00ff */
[C---:B------:R-:W-:Y:S01]  /*02a0*/  PRMT R9, R5.reuse, 0x7632, R9 ;  /* 0x0000763205097816 */ /* 0x040fe20000000009 */
[----:B------:R-:W-:Y:S01]  /*02b0*/  FFMA.FTZ R79, R86, R79, R81 ;  /* 0x0000004f564f7223 */ /* 0x000fe20000010051 */
[----:B------:R-:W-:Y:S01]  /*02c0*/  SHF.L.U32 R88, R5, 0x10, RZ ;  /* 0x0000001005587819 */ /* 0x000fe200000006ff */
[----:B------:R-:W-:Y:S01]  /*02d0*/  IMAD.U32 R4, R4, 0x10000, RZ ;  /* 0x0001000004047824 */ /* 0x000fe200078e00ff */
[----:B------:R-:W-:Y:S01]  /*02e0*/  SHF.L.U32 R9, R9, 0x10, RZ ;  /* 0x0000001009097819 */ /* 0x000fe200000006ff */
[----:B------:R-:W-:Y:S02]  /*02f0*/  IMAD.U32 R76, R10, 0x10000, RZ ;  /* 0x000100000a4c7824 */ /* 0x000fe400078e00ff */
[----:B------:R-:W-:Y:S01]  /*0300*/  FFMA.FTZ R78, R88, R77, R79 ;  /* 0x0000004d584e7223 */ /* 0x000fe2000001004f */
[----:B------:R-:W-:-:S02]  /*0310*/  SHF.L.U32 R87, R6, 0x10, RZ ;  /* 0x0000001006577819 */ /* 0x000fc400000006ff */
[----:B------:R-:W-:Y:S01]  /*0320*/  PRMT R10, R10, 0x7632, R10 ;  /* 0x000076320a0a7816 */ /* 0x000fe2000000000a */
[----:B------:R-:W-:Y:S01]  /*0330*/  FFMA.FTZ R4, R9, R4, R78 ;  /* 0x0000000409047223 */ /* 0x000fe2000001004e */
[----:B------:R-:W-:Y:S02]  /*0340*/  PRMT R84, R6, 0x7632, R84 ;  /* 0x0000763206547816 */ /* 0x000fe40000000054 */
[----:B------:R-:W-:Y:S01]  /*0350*/  SHF.L.U32 R5, R10, 0x10, RZ ;  /* 0x000000100a057819 */ /* 0x000fe200000006ff */
[--C-:B------:R-:W-:Y:S02]  /*0360*/  FFMA.FTZ R89, R87, R76, R4.reuse ;  /* 0x0000004c57597223 */ /* 0x100fe40000010004 */
[----:B------:R-:W-:Y:S01]  /*0370*/  IMAD.U32 R84, R84, 0x10000, RZ ;  /* 0x0001000054547824 */ /* 0x000fe200078e00ff */
[C---:B---3--:R-:W-:Y:S02]  /*0380*/  PRMT R4, R12.reuse, 0x7632, R4 ;  /* 0x000076320c047816 */ /* 0x048fe40000000004 */
[----:B------:R-:W-:Y:S01]  /*0390*/  SHF.L.U32 R91, R12, 0x10, RZ ;  /* 0x000000100c5b7819 */ /* 0x000fe200000006ff */
[----:B------:R-:W-:Y:S01]  /*03a0*/  FFMA.FTZ R12, R84, R5, R89 ;  /* 0x00000005540c7223 */ /* 0x000fe20000010059 */
[----:B------:R-:W-:Y:S01]  /*03b0*/  SHF.L.U32 R85, R7, 0x10, RZ ;  /* 0x0000001007557819 */ /* 0x000fe200000006ff */
[----:B------:R-:W-:Y:S01]  /*03c0*/  IMAD.U32 R10, R11, 0x10000, RZ ;  /* 0x000100000b0a7824 */ /* 0x000fe200078e00ff */
[----:B------:R-:W-:Y:S01]  /*03d0*/  SHF.L.U32 R93, R4, 0x10, RZ ;  /* 0x00000010045d7819 */ /* 0x000fe200000006ff */
[----:B------:R-:W-:Y:S01]  /*03e0*/  FFMA.FTZ R91, R8, R91, RZ ;  /* 0x0000005b085b7223 */ /* 0x000fe200000100ff */
[----:B------:R-:W2:Y:S01]  /*03f0*/  LDG.E.128 R76, desc[UR6][R2.64+0x5800] ;  /* 0x00580006024c7981 */ /* 0x000ea2000c1e1d00 */
[--C-:B------:R-:W-:Y:S01]  /*0400*/  FFMA.FTZ R10, R85, R10, R12.reuse ;  /* 0x0000000a550a7223 */ /* 0x100fe2000001000c */
[----:B------:R-:W-:-:S02]  /*0410*/  PRMT R12, R13, 0x7632, R12 ;  /* 0x000076320d0c7816 */ /* 0x000fc4000000000c */
[----:B------:R-:W-:Y:S01]  /*0420*/  PRMT R89, R11, 0x7632, R89 ;  /* 0x000076320b597816 */ /* 0x000fe20000000059 */
[----:B------:R-:W-:Y:S01]  /*0430*/  FFMA.FTZ R11, R86, R93, R91 ;  /* 0x0000005d560b7223 */ /* 0x000fe2000001005b */
[----:B------:R-:W-:Y:S02]  /*0440*/  SHF.L.U32 R13, R13, 0x10, RZ ;  /* 0x000000100d0d7819 */ /* 0x000fe400000006ff */
[C---:B----4-:R-:W-:Y:S02]  /*0450*/  PRMT R90, R16.reuse, 0x7632, R90 ;  /* 0x00007632105a7816 */ /* 0x050fe4000000005a */
[----:B------:R-:W-:Y:S01]  /*0460*/  SHF.L.U32 R91, R16, 0x10, RZ ;  /* 0x00000010105b7819 */ /* 0x000fe200000006ff */
[----:B------:R-:W-:Y:S02]  /*0470*/  IMAD.U32 R12, R12, 0x10000, RZ ;  /* 0x000100000c0c7824 */ /* 0x000fe400078e00ff */
[----:B------:R-:W-:Y:S01]  /*0480*/  FFMA.FTZ R16, R88, R13, R11 ;  /* 0x0000000d58107223 */ /* 0x000fe2000001000b */
[----:B------:R-:W-:-:S02]  /*0490*/  PRMT R81, R7, 0x7632, R81 ;  /* 0x0000763207517816 */ /* 0x000fc40000000051 */
[----:B------:R-:W-:Y:S01]  /*04a0*/  SHF.L.U32 R11, R90, 0x10, RZ ;  /* 0x000000105a0b7819 */ /* 0x000fe200000006ff */
[----:B------:R-:W3:Y:S01]  /*04b0*/  LDG.E.128 R4, desc[UR6][R2.64+0x9000] ;  /* 0x0090000602047981 */ /* 0x000ee2000c1e1d00 */
[----:B------:R-:W-:Y:S01]  /*04c0*/  FFMA.FTZ R13, R8, R91, RZ ;  /* 0x0000005b080d7223 */ /* 0x000fe200000100ff */
[----:B------:R-:W-:Y:S01]  /*04d0*/  SHF.L.U32 R8, R14, 0x10, RZ ;  /* 0x000000100e087819 */ /* 0x000fe200000006ff */
[----:B------:R-:W-:Y:S01]  /*04e0*/  FFMA.FTZ R12, R9, R12, R16 ;  /* 0x0000000c090c7223 */ /* 0x000fe20000010010 */
[C---:B------:R-:W-:Y:S01]  /*04f0*/  IMAD.U32 R91, R17.reuse, 0x10000, RZ ;  /* 0x00010000115b7824 */ /* 0x040fe200078e00ff */
[----:B------:R-:W-:Y:S01]  /*0500*/  PRMT R17, R17, 0x7632, R17 ;  /* 0x0000763211117816 */ /* 0x000fe20000000011 */
[----:B------:R-:W-:Y:S01]  /*0510*/  FFMA.FTZ R11, R86, R11, R13 ;  /* 0x0000000b560b7223 */ /* 0x000fe2000001000d */
[----:B------:R-:W-:Y:S01]  /*0520*/  FFMA.FTZ R13, R87, R8, R12 ;  /* 0x00000008570d7223 */ /* 0x000fe2000001000c */
[----:B------:R-:W-:Y:S02]  /*0530*/  PRMT R14, R14, 0x7632, R14 ;  /* 0x000076320e0e7816 */ /* 0x000fe4000000000e */
[----:B------:R-:W-:Y:S01]  /*0540*/  SHF.L.U32 R8, R17, 0x10, RZ ;  /* 0x0000001011087819 */ /* 0x000fe200000006ff */
[----:B------:R-:W-:Y:S01]  /*0550*/  FFMA.FTZ R88, R88, R91, R11 ;  /* 0x0000005b58587223 */ /* 0x000fe2000001000b */
[----:B------:R-:W-:-:S02]  /*0560*/  SHF.L.U32 R11, R14, 0x10, RZ ;  /* 0x000000100e0b7819 */ /* 0x000fc400000006ff */
[C---:B------:R-:W-:Y:S01]  /*0570*/  SHF.L.U32 R12, R18.reuse, 0x10, RZ ;  /* 0x00000010120c7819 */ /* 0x040fe200000006ff */
[----:B------:R-:W-:Y:S01]  /*0580*/  FFMA.FTZ R14, R9, R8, R88 ;  /* 0x00000008090e7223 */ /* 0x000fe20000010058 */
[----:B------:R-:W-:Y:S01]  /*0590*/  PRMT R18, R18, 0x7632, R18 ;  /* 0x0000763212127816 */ /* 0x000fe20000000012 */
[----:B------:R-:W-:Y:S01]  /*05a0*/  IMAD.U32 R89, R89, 0x10000, RZ ;  /* 0x0001000059597824 */ /* 0x000fe200078e00ff */
[----:B------:R-:W-:Y:S01]  /*05b0*/  SHF.L.U32 R81, R81, 0x10, RZ ;  /* 0x0000001051517819 */ /* 0x000fe200000006ff */
[----:B------:R-:W-:Y:S01]  /*05c0*/  FFMA.FTZ R91, R87, R12, R14 ;  /* 0x0000000c575b7223 */ /* 0x000fe2000001000e */
[----:B------:R-:W-:Y:S02]  /*05d0*/  SHF.L.U32 R87, R18, 0x10, RZ ;  /* 0x0000001012577819 */ /* 0x000fe400000006ff */
[----:B------:R-:W-:Y:S01]  /*05e0*/  PRMT R18, R24, 0x7632, R18 ;  /* 0x0000763218127816 */ /* 0x000fe20000000012 */
[----:B------:R-:W-:Y:S01]  /*05f0*/  FFMA.FTZ R89, R81, R89, R10 ;  /* 0x0000005951597223 */ /* 0x000fe2000001000a */
[C---:B------:R-:W-:Y:S01]  /*0600*/  PRMT R17, R20.reuse, 0x7632, R17 ;  /* 0x0000763214117816 */ /* 0x040fe20000000011 */
[----:B------:R-:W-:Y:S01]  /*0610*/  IMAD.U32 R20, R20, 0x10000, RZ ;  /* 0x0001000014147824 */ /* 0x000fe200078e00ff */
[----:B------:R-:W-:Y:S01]  /*0620*/  SHF.L.U32 R24, R24, 0x10, RZ ;  /* 0x0000001018187819 */ /* 0x000fe200000006ff */
[----:B------:R-:W-:Y:S01]  /*0630*/  FFMA.FTZ R90, R84, R87, R91 ;  /* 0x00000057545a7223 */ /* 0x000fe2000001005b */
[----:B------:R-:W-:-:S02]  /*0640*/  IMAD.U32 R16, R15, 0x10000, RZ ;  /* 0x000100000f107824 */ /* 0x000fc400078e00ff */
[----:B------:R-:W-:Y:S01]  /*0650*/  FFMA.FTZ R88, R84, R11, R13 ;  /* 0x0000000b54587223 */ /* 0x000fe2000001000d */
[----:B------:R-:W-:Y:S01]  /*0660*/  SHF.L.U32 R91, R19, 0x10, RZ ;  /* 0x00000010135b7819 */ /* 0x000fe200000006ff */
[----:B------:R-:W-:Y:S01]  /*0670*/  IMAD.U32 R17, R17, 0x10000, RZ ;  /* 0x0001000011117824 */ /* 0x000fe200078e00ff */
[----:B------:R-:W-:Y:S01]  /*0680*/  SHF.L.U32 R84, R18, 0x10, RZ ;  /* 0x0000001012547819 */ /* 0x000fe200000006ff */
[----:B------:R-:W-:Y:S01]  /*0690*/  FFMA.FTZ R89, R24, R20, R89 ;  /* 0x0000001418597223 */ /* 0x000fe20000010059 */
[----:B------:R-:W-:Y:S01]  /*06a0*/  FFMA.FTZ R20, R85, R16, R88 ;  /* 0x0000001055147223 */ /* 0x000fe20000010058 */
[----:B------:R-:W-:Y:S01]  /*06b0*/  PRMT R86, R15, 0x7632, R86 ;  /* 0x000076320f567816 */ /* 0x000fe20000000056 */
[----:B------:R-:W4:Y:S01]  /*06c0*/  LDG.E.128 R8, desc[UR6][R2.64+0x2800] ;  /* 0x0028000602087981 */ /* 0x000f22000c1e1d00 */
[----:B------:R-:W-:Y:S01]  /*06d0*/  FFMA.FTZ R88, R85, R91, R90 ;  /* 0x0000005b55587223 */ /* 0x000fe2000001005a */
[--C-:B------:R-:W-:Y:S01]  /*06e0*/  FFMA.FTZ R90, R84, R17, R89.reuse ;  /* 0x00000011545a7223 */ /* 0x100fe20000010059 */
[C---:B------:R-:W-:Y:S01]  /*06f0*/  PRMT R89, R21.reuse, 0x7632, R89 ;  /* 0x0000763215597816 */ /* 0x040fe20000000059 */
[----:B------:R-:W5:Y:S01]  /*0700*/  LDG.E.128 R12, desc[UR6][R82.64+0x2800] ;  /* 0x00280006520c7981 */ /* 0x000f62000c1e1d00 */
[----:B------:R-:W-:-:S02]  /*0710*/  SHF.L.U32 R21, R21, 0x10, RZ ;  /* 0x0000001015157819 */ /* 0x000fc400000006ff */
[C---:B------:R-:W-:Y:S01]  /*0720*/  PRMT R85, R25.reuse, 0x7632, R85 ;  /* 0x0000763219557816 */ /* 0x040fe20000000055 */
[----:B------:R-:W-:Y:S01]  /*0730*/  IMAD.U32 R25, R25, 0x10000, RZ ;  /* 0x0001000019197824 */ /* 0x000fe200078e00ff */
[----:B------:R-:W-:Y:S02]  /*0740*/  PRMT R87, R19, 0x7632, R87 ;  /* 0x0000763213577816 */ /* 0x000fe40000000057 */
[----:B------:R-:W-:Y:S01]  /*0750*/  SHF.L.U32 R91, R86, 0x10, RZ ;  /* 0x00000010565b7819 */ /* 0x000fe200000006ff */
[----:B------:R-:W-:Y:S01]  /*0760*/  IMAD.U32 R86, R89, 0x10000, RZ ;  /* 0x0001000059567824 */ /* 0x000fe200078e00ff */
[----:B------:R-:W-:Y:S01]  /*0770*/  SHF.L.U32 R85, R85, 0x10, RZ ;  /* 0x0000001055557819 */ /* 0x000fe200000006ff */
[----:B------:R-:W-:Y:S01]  /*0780*/  FFMA.FTZ R90, R25, R21, R90 ;  /* 0x00000015195a7223 */ /* 0x000fe2000001005a */
[----:B------:R-:W-:Y:S01]  /*0790*/  SHF.L.U32 R87, R87, 0x10, RZ ;  /* 0x0000001057577819 */ /* 0x000fe200000006ff */
[--C-:B------:R-:W-:Y:S01]  /*07a0*/  FFMA.FTZ R89, R81, R91, R20.reuse ;  /* 0x0000005b51597223 */ /* 0x100fe20000010014 */
[C---:B------:R-:W-:Y:S01]  /*07b0*/  PRMT R20, R26.reuse, 0x7632, R20 ;  /* 0x000076321a147816 */ /* 0x040fe20000000014 */
[----:B------:R-:W-:Y:S01]  /*07c0*/  FFMA.FTZ R91, R85, R86, R90 ;  /* 0x00000056555b7223 */ /* 0x000fe2000001005a */
[----:B------:R-:W5:Y:S01]  /*07d0*/  LDG.E.128 R16, desc[UR6][R2.64+0x6000] ;  /* 0x0060000602107981 */ /* 0x000f62000c1e1d00 */
[----:B------:R-:W-:Y:S01]  /*07e0*/  FFMA.FTZ R87, R81, R87, R88 ;  /* 0x0000005751577223 */ /* 0x000fe20000010058 */
[----:B------:R-:W-:Y:S01]  /*07f0*/  IMAD.U32 R86, R26, 0x10000, RZ ;  /* 0x000100001a567824 */ /* 0x000fe200078e00ff */
[----:B------:R-:W-:-:S02]  /*0800*/  PRMT R26, R27, 0x7632, R26 ;  /* 0x000076321b1a7816 */ /* 0x000fc4000000001a */
[----:B------:R-:W-:Y:S01]  /*0810*/  SHF.L.U32 R81, R27, 0x10, RZ ;  /* 0x000000101b517819 */ /* 0x000fe200000006ff */
[----:B------:R-:W-:Y:S01]  /*0820*/  IMAD.U32 R27, R20, 0x10000, RZ ;  /* 0x00010000141b7824 */ /* 0x000fe200078e00ff */
[----:B------:R-:W-:Y:S02]  /*0830*/  SHF.L.U32 R21, R22, 0x10, RZ ;  /* 0x0000001016157819 */ /* 0x000fe400000006ff */
[----:B------:R-:W-:Y:S02]  /*0840*/  SHF.L.U32 R20, R28, 0x10, RZ ;  /* 0x000000101c147819 */ /* 0x000fe400000006ff */
[----:B------:R-:W-:Y:S02]  /*0850*/  PRMT R22, R22, 0x7632, R22 ;  /* 0x0000763216167816 */ /* 0x000fe40000000016 */
        /* <DEDUP_REMOVED lines=9> */
[----:B------:R-:W5:Y:S01]  /*08f0*/  LDG.E.128 R20, desc[UR6][R2.64+0x9800] ;  /* 0x0098000602147981 */ /* 0x000f62000c1e1d00 */
        /* <DEDUP_REMOVED lines=31> */
[----:B------:R-:W-:-:S02]  /*0af0*/  IMAD.U32 R87, R36, 0x10000, RZ ;  /* 0x0001000024577824 */ /* 0x000fc400078e00ff */
[----:B------:R-:W-:Y:S01]  /*0b00*/  FFMA.FTZ R88, R27, R26, R86 ;  /* 0x0000001a1b587223 */ /* 0x000fe20000010056 */
[----:B------:R-:W-:Y:S01]  /*0b10*/  PRMT R36, R40, 0x7632, R36 ;  /* 0x0000763228247816 */ /* 0x000fe20000000024 */
[----:B------:R-:W-:Y:S01]  /*0b20*/  FFMA.FTZ R33, R81, R24, R30 ;  /* 0x0000001851217223 */ /* 0x000fe2000001001e */
[----:B------:R-:W-:Y:S01]  /*0b30*/  PRMT R34, R31, 0x7632, R34 ;  /* 0x000076321f227816 */ /* 0x000fe20000000022 */
[----:B------:R-:W5:Y:S01]  /*0b40*/  LDG.E.128 R24, desc[UR6][R2.64+0x3000] ;  /* 0x0030000602187981 */ /* 0x000f62000c1e1d00 */
[----:B------:R-:W-:Y:S01]  /*0b50*/  SHF.L.U32 R86, R35, 0x10, RZ ;  /* 0x0000001023567819 */ /* 0x000fe200000006ff */
[----:B------:R-:W-:Y:S01]  /*0b60*/  FFMA.FTZ R87, R84, R87, R85 ;  /* 0x0000005754577223 */ /* 0x000fe20000010055 */
[----:B------:R-:W-:Y:S01]  /*0b70*/  SHF.L.U32 R85, R40, 0x10, RZ ;  /* 0x0000001028557819 */ /* 0x000fe200000006ff */
[----:B------:R0:W5:Y:S01]  /*0b80*/  LDG.E.128 R28, desc[UR6][R82.64+0x3000] ;  /* 0x00300006521c7981 */ /* 0x000162000c1e1d00 */
[----:B------:R-:W-:Y:S02]  /*0b90*/  IMAD.U32 R36, R36, 0x10000, RZ ;  /* 0x0001000024247824 */ /* 0x000fe400078e00ff */
[----:B------:R-:W-:Y:S01]  /*0ba0*/  FFMA.FTZ R86, R81, R86, R88 ;  /* 0x0000005651567223 */ /* 0x000fe20000010058 */
[----:B------:R-:W-:-:S02]  /*0bb0*/  PRMT R35, R35, 0x7632, R35 ;  /* 0x0000763223237816 */ /* 0x000fc40000000023 */
[----:B------:R-:W-:Y:S02]  /*0bc0*/  SHF.L.U32 R40, R37, 0x10, RZ ;  /* 0x0000001025287819 */ /* 0x000fe400000006ff */
[----:B------:R-:W-:Y:S01]  /*0bd0*/  SHF.L.U32 R81, R41, 0x10, RZ ;  /* 0x0000001029517819 */ /* 0x000fe200000006ff */
[----:B0-----:R-:W-:Y:S01]  /*0be0*/  FFMA.FTZ R82, R36, R85, R87 ;  /* 0x0000005524527223 */ /* 0x001fe20000010057 */
[----:B------:R-:W-:Y:S01]  /*0bf0*/  SHF.L.U32 R34, R34, 0x10, RZ ;  /* 0x0000001022227819 */ /* 0x000fe200000006ff */
[----:B------:R-:W-:Y:S02]  /*0c00*/  IMAD.U32 R35, R35, 0x10000, RZ ;  /* 0x0001000023237824 */ /* 0x000fe400078e00ff */
[----:B------:R-:W-:Y:S01]  /*0c10*/  FFMA.FTZ R88, R81, R40, R82 ;  /* 0x0000002851587223 */ /* 0x000fe20000010052 */
[----:B------:R-:W-:Y:S02]  /*0c20*/  PRMT R40, R37, 0x7632, R40 ;  /* 0x0000763225287816 */ /* 0x000fe40000000028 */
[----:B------:R-:W-:Y:S01]  /*0c30*/  PRMT R37, R41, 0x7632, R37 ;  /* 0x0000763229257816 */ /* 0x000fe20000000025 */
[C---:B------:R-:W-:Y:S01]  /*0c40*/  FFMA.FTZ R87, R32.reuse, R34, R33 ;  /* 0x0000002220577223 */ /* 0x040fe20000010021 */
[--C-:B------:R-:W-:Y:S01]  /*0c50*/  FFMA.FTZ R83, R32, R35, R86.reuse ;  /* 0x0000002320537223 */ /* 0x100fe20000010056 */
[----:B------:R-:W-:Y:S01]  /*0c60*/  SHF.L.U32 R41, R44, 0x10, RZ ;  /* 0x000000102c297819 */ /* 0x000fe200000006ff */
[----:B------:R-:W5:Y:S01]  /*0c70*/  LDG.E.128 R32, desc[UR6][R2.64+0x6800] ;  /* 0x0068000602207981 */ /* 0x000f62000c1e1d00 */
[----:B------:R-:W-:Y:S01]  /*0c80*/  IMAD.U32 R40, R40, 0x10000, RZ ;  /* 0x0001000028287824 */ /* 0x000fe200078e00ff */
[----:B------:R-:W-:Y:S01]  /*0c90*/  SHF.L.U32 R37, R37, 0x10, RZ ;  /* 0x0000001025257819 */ /* 0x000fe200000006ff */
[----:B------:R-:W-:Y:S01]  /*0ca0*/  IMAD.U32 R85, R43, 0x10000, RZ ;  /* 0x000100002b557824 */ /* 0x000fe200078e00ff */
[----:B------:R-:W-:Y:S01]  /*0cb0*/  PRMT R86, R42, 0x7632, R86 ;  /* 0x000076322a567816 */ /* 0x000fe20000000056 */
[----:B------:R-:W-:Y:S01]  /*0cc0*/  FFMA.FTZ R87, R84, R41, R87 ;  /* 0x0000002954577223 */ /* 0x000fe20000010057 */
[----:B------:R-:W-:Y:S01]  /*0cd0*/  SHF.L.U32 R82, R42, 0x10, RZ ;  /* 0x000000102a527819 */ /* 0x000fe200000006ff */
[----:B------:R-:W-:Y:S01]  /*0ce0*/  FFMA.FTZ R89, R37, R40, R88 ;  /* 0x0000002825597223 */ /* 0x000fe20000010058 */
[----:B------:R-:W-:-:S02]  /*0cf0*/  PRMT R44, R43, 0x7632, R44 ;  /* 0x000076322b2c7816 */ /* 0x000fc4000000002c */
[----:B------:R0:W5:Y:S02]  /*0d00*/  LDG.E.128 R40, desc[UR6][R2.64+0xa000] ;  /* 0x00a0000602287981 */ /* 0x000164000c1e1d00 */
[----:B------:R-:W-:Y:S02]  /*0d10*/  PRMT R88, R44, 0x7632, R88 ;  /* 0x000076322c587816 */ /* 0x000fe40000000058 */
[----:B------:R-:W-:Y:S02]  /*0d20*/  SHF.L.U32 R91, R38, 0x10, RZ ;  /* 0x00000010265b7819 */ /* 0x000fe400000006ff */
[----:B------:R-:W-:Y:S01]  /*0d30*/  SHF.L.U32 R92, R88, 0x10, RZ ;  /* 0x00000010585c7819 */ /* 0x000fe200000006ff */
[C---:B------:R-:W-:Y:S01]  /*0d40*/  IMAD.U32 R88, R39.reuse, 0x10000, RZ ;  /* 0x0001000027587824 */ /* 0x040fe200078e00ff */
[----:B------:R-:W-:Y:S02]  /*0d50*/  PRMT R90, R38, 0x7632, R90 ;  /* 0x00007632265a7816 */ /* 0x000fe4000000005a */
[----:B------:R-:W-:-:S02]  /*0d60*/  PRMT R38, R39, 0x7632, R38 ;  /* 0x0000763227267816 */ /* 0x000fc40000000026 */
[C---:B------:R-:W-:Y:S01]  /*0d70*/  PRMT R39, R45.reuse, 0x7632, R39 ;  /* 0x000076322d277816 */ /* 0x040fe20000000027 */
[----:B------:R-:W-:Y:S01]  /*0d80*/  FFMA.FTZ R92, R36, R92, R87 ;  /* 0x0000005c245c7223 */ /* 0x000fe20000010057 */
[----:B------:R-:W-:Y:S02]  /*0d90*/  SHF.L.U32 R45, R45, 0x10, RZ ;  /* 0x000000102d2d7819 */ /* 0x000fe400000006ff */
[C---:B0-----:R-:W-:Y:S02]  /*0da0*/  PRMT R3, R48.reuse, 0x7632, R3 ;  /* 0x0000763230037816 */ /* 0x041fe40000000003 */
[----:B------:R-:W-:Y:S01]  /*0db0*/  SHF.L.U32 R48, R48, 0x10, RZ ;  /* 0x0000001030307819 */ /* 0x000fe200000006ff */
[----:B------:R-:W-:Y:S01]  /*0dc0*/  FFMA.FTZ R92, R81, R45, R92 ;  /* 0x0000002d515c7223 */ /* 0x000fe2000001005c */
        /* <DEDUP_REMOVED lines=16> */
[----:B------:R-:W-:Y:S01]  /*0ed0*/  FFMA.FTZ R37, R37, R2, R36 ;  /* 0x0000000225257223 */ /* 0x000fe20000010024 */
[----:B------:R-:W-:Y:S01]  /*0ee0*/  PRMT R46, R46, 0x7632, R46 ;  /* 0x000076322e2e7816 */ /* 0x000fe2000000002e */
[----:B------:R-:W-:Y:S01]  /*0ef0*/  FFMA.FTZ R39, R85, R88, R90 ;  /* 0x0000005855277223 */ /* 0x000fe2000001005a */
[----:B------:R-:W-:Y:S02]  /*0f00*/  SHF.L.U32 R3, R38, 0x10, RZ ;  /* 0x0000001026037819 */ /* 0x000fe400000006ff */
[----:B------:R-:W-:Y:S01]  /*0f10*/  SHF.L.U32 R44, R44, 0x10, RZ ;  /* 0x000000102c2c7819 */ /* 0x000fe200000006ff */
[--C-:B------:R-:W-:Y:S01]  /*0f20*/  FFMA.FTZ R81, R82, R81, R37.reuse ;  /* 0x0000005152517223 */ /* 0x100fe20000010025 */
[----:B------:R-:W-:Y:S01]  /*0f30*/  PRMT R37, R52, 0x7632, R37 ;  /* 0x0000763234257816 */ /* 0x000fe20000000025 */
[----:B------:R-:W-:Y:S01]  /*0f40*/  IMAD.U32 R45, R46, 0x10000, RZ ;  /* 0x000100002e2d7824 */ /* 0x000fe200078e00ff */
[----:B------:R-:W-:Y:S01]  /*0f50*/  SHF.L.U32 R52, R52, 0x10, RZ ;  /* 0x0000001034347819 */ /* 0x000fe200000006ff */
[----:B------:R-:W-:Y:S01]  /*0f60*/  FFMA.FTZ R3, R44, R3, R39 ;  /* 0x000000032c037223 */ /* 0x000fe20000010027 */
[C---:B------:R-:W-:Y:S01]  /*0f70*/  PRMT R2, R56.reuse, 0x7632, R2 ;  /* 0x0000763238027816 */ /* 0x040fe20000000002 */
[----:B------:R-:W-:-:S02]  /*0f80*/  IMAD.U32 R56, R56, 0x10000, RZ ;  /* 0x0001000038387824 */ /* 0x000fc400078e00ff */
        /* <DEDUP_REMOVED lines=9> */
[----:B------:R-:W-:Y:S02]  /*1020*/  SHF.L.U32 R39, R50, 0x10, RZ ;  /* 0x0000001032277819 */ /* 0x000fe400000006ff */
[----:B------:R-:W-:-:S02]  /*1030*/  SHF.L.U32 R46, R53, 0x10, RZ ;  /* 0x00000010352e7819 */ /* 0x000fc400000006ff */
[C---:B------:R-:W-:Y:S01]  /*1040*/  PRMT R3, R57.reuse, 0x7632, R3 ;  /* 0x0000763239037816 */ /* 0x040fe20000000003 */
        /* <DEDUP_REMOVED lines=11> */
[----:B------:R-:W-:-:S02]  /*1100*/  PRMT R38, R54, 0x7632, R38 ;  /* 0x0000763236267816 */ /* 0x000fc40000000026 */
[C---:B------:R-:W-:Y:S01]  /*1110*/  PRMT R36, R58.reuse, 0x7632, R36 ;  /* 0x000076323a247816 */ /* 0x040fe20000000024 */
[----:B------:R-:W-:Y:S01]  /*1120*/  IMAD.U32 R58, R58, 0x10000, RZ ;  /* 0x000100003a3a7824 */ /* 0x000fe200078e00ff */
        /* <DEDUP_REMOVED lines=13> */
[----:B------:R-:W-:-:S02]  /*1200*/  IMAD.U32 R44, R61, 0x10000, RZ ;  /* 0x000100003d2c7824 */ /* 0x000fc400078e00ff */
        /* <DEDUP_REMOVED lines=8> */
[----:B------:R-:W-:Y:S01]  /*1290*/  FFMA.FTZ R51, R3, R48, R44 ;  /* 0x0000003003337223 */ /* 0x000fe2000001002c */
[----:B------:R-:W-:-:S02]  /*12a0*/  SHF.L.U32 R47, R62, 0x10, RZ ;  /* 0x000000103e2f7819 */ /* 0x000fc400000006ff */
[C---:B------:R-:W-:Y:S02]  /*12b0*/  PRMT R48, R64.reuse, 0x7632, R48 ;  /* 0x0000763240307816 */ /* 0x040fe40000000030 */
[----:B------:R-:W-:Y:S01]  /*12c0*/  SHF.L.U32 R64, R64, 0x10, RZ ;  /* 0x0000001040407819 */ /* 0x000fe200000006ff */
[----:B------:R-:W-:Y:S01]  /*12d0*/  IMAD.U32 R39, R39, 0x10000, RZ ;  /* 0x0001000027277824 */ /* 0x000fe200078e00ff */
[----:B------:R-:W-:Y:S02]  /*12e0*/  PRMT R45, R62, 0x7632, R45 ;  /* 0x000076323e2d7816 */ /* 0x000fe4000000002d */
        /* <DEDUP_REMOVED lines=11> */
[----:B------:R-:W-:-:S02]  /*13a0*/  FFMA.FTZ R48, R57, R44, R46 ;  /* 0x0000002c39307223 */ /* 0x000fc4000001002e */
[----:B------:R-:W-:Y:S02]  /*13b0*/  IMAD.U32 R44, R65, 0x10000, RZ ;  /* 0x00010000412c7824 */ /* 0x000fe400078e00ff */
[----:B------:R-:W-:Y:S01]  /*13c0*/  FFMA.FTZ R2, R38, R37, R47 ;  /* 0x0000002526027223 */ /* 0x000fe2000001002f */
        /* <DEDUP_REMOVED lines=22> */
[----:B------:R-:W-:Y:S01]  /*1530*/  FFMA.FTZ R45, R36, R45, R47 ;  /* 0x0000002d242d7223 */ /* 0x000fe2000001002f */
[----:B------:R-:W-:Y:S02]  /*1540*/  SHF.L.U32 R69, R69, 0x10, RZ ;  /* 0x0000001045457819 */ /* 0x000fe400000006ff */
[----:B------:R-:W-:Y:S02]  /*1550*/  SHF.L.U32 R38, R73, 0x10, RZ ;  /* 0x0000001049267819 */ /* 0x000fe400000006ff */
[----:B------:R-:W-:Y:S01]  /*1560*/  SHF.L.U32 R63, R63, 0x10, RZ ;  /* 0x000000103f3f7819 */ /* 0x000fe200000006ff */
[----:B------:R-:W-:Y:S02]  /*1570*/  IMAD.U32 R44, R70, 0x10000, RZ ;  /* 0x00010000462c7824 */ /* 0x000fe400078e00ff */
[----:B------:R-:W-:-:S02]  /*1580*/  IMAD.U32 R37, R74, 0x10000, RZ ;  /* 0x000100004a257824 */ /* 0x000fc400078e00ff */
[----:B------:R-:W-:Y:S01]  /*1590*/  FFMA.FTZ R48, R38, R69, R45 ;  /* 0x0000004526307223 */ /* 0x000fe2000001002d */
[----:B------:R-:W-:Y:S01]  /*15a0*/  FFMA.FTZ R63, R39, R63, R2 ;  /* 0x0000003f273f7223 */ /* 0x000fe20000010002 */
[----:B------:R-:W-:Y:S02]  /*15b0*/  SHF.L.U32 R46, R46, 0x10, RZ ;  /* 0x000000102e2e7819 */ /* 0x000fe400000006ff */
[----:B------:R-:W-:Y:S01]  /*15c0*/  FFMA.FTZ R47, R37, R44, R48 ;  /* 0x0000002c252f7223 */ /* 0x000fe20000010030 */
[----:B------:R-:W-:Y:S02]  /*15d0*/  PRMT R70, R70, 0x7632, R70 ;  /* 0x0000763246467816 */ /* 0x000fe40000000046 */
[----:B------:R-:W-:Y:S02]  /*15e0*/  PRMT R2, R74, 0x7632, R2 ;  /* 0x000076324a027816 */ /* 0x000fe40000000002 */
[C---:B--2---:R-:W-:Y:S02]  /*15f0*/  PRMT R44, R76.reuse, 0x7632, R44 ;  /* 0x000076324c2c7816 */ /* 0x044fe4000000002c */
[----:B------:R-:W-:Y:S01]  /*1600*/  SHF.L.U32 R76, R76, 0x10, RZ ;  /* 0x000000104c4c7819 */ /* 0x000fe200000006ff */
[----:B------:R-:W-:Y:S01]  /*1610*/  FFMA.FTZ R67, R39, R46, R67 ;  /* 0x0000002e27437223 */ /* 0x000fe20000010043 */
[----:B------:R-:W-:Y:S01]  /*1620*/  SHF.L.U32 R45, R70, 0x10, RZ ;  /* 0x00000010462d7819 */ /* 0x000fe200000006ff */
[----:B------:R-:W-:Y:S01]  /*1630*/  IMAD.U32 R2, R2, 0x10000, RZ ;  /* 0x0001000002027824 */ /* 0x000fe200078e00ff */
[----:B------:R-:W-:Y:S01]  /*1640*/  SHF.L.U32 R46, R44, 0x10, RZ ;  /* 0x000000102c2e7819 */ /* 0x000fe200000006ff */
[----:B------:R-:W-:Y:S01]  /*1650*/  FFMA.FTZ R76, R72, R76, R63 ;  /* 0x0000004c484c7223 */ /* 0x000fe2000001003f */
[C---:B---3--:R-:W-:Y:S01]  /*1660*/  PRMT R48, R4.reuse, 0x7632, R48 ;  /* 0x0000763204307816 */ /* 0x048fe20000000030 */
[----:B------:R-:W-:-:S02]  /*1670*/  IMAD.U32 R49, R4, 0x10000, RZ ;  /* 0x0001000004317824 */ /* 0x000fc400078e00ff */
        /* <DEDUP_REMOVED lines=9> */
[----:B------:R-:W-:-:S02]  /*1710*/  SHF.L.U32 R4, R71, 0x10, RZ ;  /* 0x0000001047047819 */ /* 0x000fc400000006ff */
[----:B------:R-:W-:Y:S02]  /*1720*/  PRMT R71, R71, 0x7632, R71 ;  /* 0x0000763247477816 */ /* 0x000fe40000000047 */
        /* <DEDUP_REMOVED lines=11> */
[C---:B------:R-:W-:Y:S01]  /*17e0*/  FFMA.FTZ R44, R38.reuse, R77, R45 ;  /* 0x0000004d262c7223 */ /* 0x040fe2000001002d */
[----:B------:R-:W-:Y:S01]  /*17f0*/  FFMA.FTZ R3, R38, R3, R36 ;  /* 0x0000000326037223 */ /* 0x000fe20000010024 */
[----:B------:R-:W-:Y:S02]  /*1800*/  SHF.L.U32 R38, R6, 0x10, RZ ;  /* 0x0000001006267819 */ /* 0x000fe400000006ff */
[----:B------:R-:W-:Y:S02]  /*1810*/  PRMT R6, R79, 0x7632, R6 ;  /* 0x000076324f067816 */ /* 0x000fe40000000006 */
[----:B------:R-:W-:Y:S01]  /*1820*/  PRMT R78, R78, 0x7632, R78 ;  /* 0x000076324e4e7816 */ /* 0x000fe2000000004e */
[C---:B------:R-:W-:Y:S01]  /*1830*/  FFMA.FTZ R45, R37.reuse, R4, R44 ;  /* 0x00000004252d7223 */ /* 0x040fe2000001002c */
[----:B------:R-:W-:Y:S01]  /*1840*/  PRMT R4, R6, 0x7632, R4 ;  /* 0x0000763206047816 */ /* 0x000fe20000000004 */
[----:B------:R-:W-:Y:S01]  /*1850*/  FFMA.FTZ R38, R37, R38, R3 ;  /* 0x0000002625267223 */ /* 0x000fe20000010003 */
[----:B----4-:R-:W-:Y:S01]  /*1860*/  PRMT R44, R8, 0x7632, R44 ;  /* 0x00007632082c7816 */ /* 0x010fe2000000002c */
[----:B------:R-:W-:Y:S01]  /*1870*/  IMAD.U32 R3, R78, 0x10000, RZ ;  /* 0x000100004e037824 */ /* 0x000fe200078e00ff */
[----:B------:R-:W-:-:S02]  /*1880*/  SHF.L.U32 R46, R8, 0x10, RZ ;  /* 0x00000010082e7819 */ /* 0x000fc400000006ff */
[C---:B-----5:R-:W-:Y:S01]  /*1890*/  PRMT R8, R12.reuse, 0x7632, R8 ;  /* 0x000076320c087816 */ /* 0x060fe20000000008 */
        /* <DEDUP_REMOVED lines=11> */
[----:B------:R-:W-:-:S02]  /*1950*/  SHF.L.U32 R5, R9, 0x10, RZ ;  /* 0x0000001009057819 */ /* 0x000fc400000006ff */
[----:B------:R-:W-:Y:S01]  /*1960*/  SHF.L.U32 R2, R13, 0x10, RZ ;  /* 0x000000100d027819 */ /* 0x000fe200000006ff */
[C---:B------:R-:W-:Y:S01]  /*1970*/  FFMA.FTZ R4, R75.reuse, R36, R4 ;  /* 0x000000244b047223 */ /* 0x040fe20000010004 */
[----:B------:R-:W-:Y:S01]  /*1980*/  FFMA.FTZ R37, R75, R8, R37 ;  /* 0x000000084b257223 */ /* 0x000fe20000010025 */
[----:B------:R-:W-:Y:S01]  /*1990*/  IMAD.U32 R6, R6, 0x10000, RZ ;  /* 0x0001000006067824 */ /* 0x000fe200078e00ff */
[----:B------:R-:W-:Y:S02]  /*19a0*/  PRMT R9, R9, 0x7632, R9 ;  /* 0x0000763209097816 */ /* 0x000fe40000000009 */
[----:B------:R-:W-:Y:S02]  /*19b0*/  PRMT R13, R13, 0x7632, R13 ;  /* 0x000076320d0d7816 */ /* 0x000fe4000000000d */
        /* <DEDUP_REMOVED lines=23> */
[----:B------:R-:W-:-:S02]  /*1b30*/  SHF.L.U32 R17, R20, 0x10, RZ ;  /* 0x0000001014117819 */ /* 0x000fc400000006ff */
[----:B------:R-:W-:Y:S01]  /*1b40*/  PRMT R20, R20, 0x7632, R20 ;  /* 0x0000763214147816 */ /* 0x000fe20000000014 */
[C---:B------:R-:W-:Y:S01]  /*1b50*/  IMAD.U32 R8, R11.reuse, 0x10000, RZ ;  /* 0x000100000b087824 */ /* 0x040fe200078e00ff */
[----:B------:R-:W-:Y:S01]  /*1b60*/  PRMT R6, R11, 0x7632, R6 ;  /* 0x000076320b067816 */ /* 0x000fe20000000006 */
[----:B------:R-:W-:Y:S01]  /*1b70*/  FFMA.FTZ R10, R14, R7, R9 ;  /* 0x000000070e0a7223 */ /* 0x000fe20000010009 */
[----:B------:R-:W-:Y:S02]  /*1b80*/  IMAD.U32 R9, R18, 0x10000, RZ ;  /* 0x0001000012097824 */ /* 0x000fe400078e00ff */
        /* <DEDUP_REMOVED lines=17> */
[----:B------:R-:W-:-:S02]  /*1ca0*/  PRMT R19, R19, 0x7632, R19 ;  /* 0x0000763213137816 */ /* 0x000fc40000000013 */
[----:B------:R-:W-:Y:S01]  /*1cb0*/  PRMT R3, R22, 0x7632, R3 ;  /* 0x0000763216037816 */ /* 0x000fe20000000003 */
[C---:B------:R-:W-:Y:S01]  /*1cc0*/  FFMA.FTZ R8, R15.reuse, R8, R10 ;  /* 0x000000080f087223 */ /* 0x040fe2000001000a */
[----:B------:R-:W-:Y:S01]  /*1cd0*/  SHF.L.U32 R6, R6, 0x10, RZ ;  /* 0x0000001006067819 */ /* 0x000fe200000006ff */
[----:B------:R-:W-:Y:S01]  /*1ce0*/  FFMA.FTZ R7, R15, R12, R7 ;  /* 0x0000000c0f077223 */ /* 0x000fe20000010007 */
[----:B------:R-:W-:Y:S01]  /*1cf0*/  SHF.L.U32 R5, R5, 0x10, RZ ;  /* 0x0000001005057819 */ /* 0x000fe200000006ff */
[----:B------:R-:W-:Y:S01]  /*1d00*/  IMAD.U32 R2, R19, 0x10000, RZ ;  /* 0x0001000013027824 */ /* 0x000fe200078e00ff */
[----:B------:R-:W-:Y:S01]  /*1d10*/  SHF.L.U32 R3, R3, 0x10, RZ ;  /* 0x0000001003037819 */ /* 0x000fe200000006ff */
[----:B------:R-:W-:Y:S02]  /*1d20*/  FFMA.FTZ R9, R4, R9, R13 ;  /* 0x0000000904097223 */ /* 0x000fe4000001000d */
[C-C-:B------:R-:W-:Y:S01]  /*1d30*/  FFMA.FTZ R6, R5.reuse, R6, R8.reuse ;  /* 0x0000000605067223 */ /* 0x140fe20000010008 */
[----:B------:R-:W-:Y:S01]  /*1d40*/  FFMA.FTZ R2, R5, R2, R7 ;  /* 0x0000000205027223 */ /* 0x000fe20000010007 */
[----:B------:R-:W-:Y:S01]  /*1d50*/  FFMA.FTZ R14, R14, R3, R9 ;  /* 0x000000030e0e7223 */ /* 0x000fe20000010009 */
[C---:B------:R-:W-:Y:S01]  /*1d60*/  PRMT R8, R24.reuse, 0x7632, R8 ;  /* 0x0000763218087816 */ /* 0x040fe20000000008 */
[----:B------:R-:W-:Y:S01]  /*1d70*/  IMAD.U32 R24, R24, 0x10000, RZ ;  /* 0x0001000018187824 */ /* 0x000fe200078e00ff */
[----:B------:R-:W-:-:S02]  /*1d80*/  PRMT R3, R28, 0x7632, R3 ;  /* 0x000076321c037816 */ /* 0x000fc40000000003 */
[----:B------:R-:W-:Y:S02]  /*1d90*/  SHF.L.U32 R7, R28, 0x10, RZ ;  /* 0x000000101c077819 */ /* 0x000fe400000006ff */
[----:B------:R-:W-:Y:S01]  /*1da0*/  SHF.L.U32 R4, R23, 0x10, RZ ;  /* 0x0000001017047819 */ /* 0x000fe200000006ff */
[----:B------:R-:W-:Y:S01]  /*1db0*/  IMAD.U32 R3, R3, 0x10000, RZ ;  /* 0x0001000003037824 */ /* 0x000fe200078e00ff */
        /* <DEDUP_REMOVED lines=18> */
[----:B------:R-:W-:-:S02]  /*1ee0*/  PRMT R15, R32, 0x7632, R15 ;  /* 0x00007632200f7816 */ /* 0x000fc4000000000f */
[----:B------:R-:W-:Y:S01]  /*1ef0*/  SHF.L.U32 R32, R32, 0x10, RZ ;  /* 0x0000001020207819 */ /* 0x000fe200000006ff */
[----:B------:R-:W-:Y:S01]  /*1f00*/  FFMA.FTZ R16, R30, R11, R13 ;  /* 0x0000000b1e107223 */ /* 0x000fe2000001000d */
[----:B------:R-:W-:Y:S02]  /*1f10*/  PRMT R9, R26, 0x7632, R9 ;  /* 0x000076321a097816 */ /* 0x000fe40000000009 */
        /* <DEDUP_REMOVED lines=8> */
[----:B------:R-:W-:Y:S01]  /*1fa0*/  IMAD.U32 R9, R33, 0x10000, RZ ;  /* 0x0001000021097824 */ /* 0x000fe200078e00ff */
[----:B------:R-:W-:Y:S01]  /*1fb0*/  PRMT R8, R31, 0x7632, R8 ;  /* 0x000076321f087816 */ /* 0x000fe20000000008 */
[----:B------:R-:W-:Y:S01]  /*1fc0*/  FFMA.FTZ R40, R7, R40, R4 ;  /* 0x0000002807287223 */ /* 0x000fe20000010004 */
[----:B------:R-:W-:Y:S01]  /*1fd0*/  SHF.L.U32 R31, R31, 0x10, RZ ;  /* 0x000000101f1f7819 */ /* 0x000fe200000006ff */
[----:B------:R-:W-:Y:S01]  /*1fe0*/  IMAD.U32 R14, R27, 0x10000, RZ ;  /* 0x000100001b0e7824 */ /* 0x000fe200078e00ff */
[----:B------:R-:W-:Y:S01]  /*1ff0*/  PRMT R33, R33, 0x7632, R33 ;  /* 0x0000763221217816 */ /* 0x000fe20000000021 */
[----:B------:R-:W-:Y:S01]  /*2000*/  FFMA.FTZ R10, R5, R10, R16 ;  /* 0x0000000a050a7223 */ /* 0x000fe20000010010 */
[----:B------:R-:W-:Y:S01]  /*2010*/  FFMA.FTZ R13, R3, R2, R40 ;  /* 0x00000002030d7223 */ /* 0x000fe20000010028 */
[----:B------:R-:W-:Y:S01]  /*2020*/  PRMT R12, R27, 0x7632, R12 ;  /* 0x000076321b0c7816 */ /* 0x000fe2000000000c */
[----:B------:R-:W-:Y:S01]  /*2030*/  FFMA.FTZ R4, R6, R9, R11 ;  /* 0x0000000906047223 */ /* 0x000fe2000001000b */
[----:B------:R-:W-:Y:S01]  /*2040*/  SHF.L.U32 R2, R33, 0x10, RZ ;  /* 0x0000001021027819 */ /* 0x000fe200000006ff */
[--C-:B------:R-:W-:Y:S01]  /*2050*/  FFMA.FTZ R7, R31, R14, R10.reuse ;  /* 0x0000000e1f077223 */ /* 0x100fe2000001000a */
[C---:B------:R-:W-:Y:S01]  /*2060*/  PRMT R10, R41.reuse, 0x7632, R10 ;  /* 0x00007632290a7816 */ /* 0x040fe2000000000a */
[----:B------:R-:W-:Y:S01]  /*2070*/  IMAD.U32 R41, R41, 0x10000, RZ ;  /* 0x0001000029297824 */ /* 0x000fe200078e00ff */
[----:B------:R-:W-:Y:S01]  /*2080*/  SHF.L.U32 R3, R12, 0x10, RZ ;  /* 0x000000100c037819 */ /* 0x000fe200000006ff */
[----:B------:R-:W-:Y:S01]  /*2090*/  IMAD.U32 R9, R34, 0x10000, RZ ;  /* 0x0001000022097824 */ /* 0x000fe200078e00ff */
[----:B------:R-:W-:Y:S01]  /*20a0*/  SHF.L.U32 R8, R8, 0x10, RZ ;  /* 0x0000001008087819 */ /* 0x000fe200000006ff */
[C---:B------:R-:W-:Y:S01]  /*20b0*/  FFMA.FTZ R11, R29.reuse, R2, R4 ;  /* 0x000000021d0b7223 */ /* 0x040fe20000010004 */
        /* <DEDUP_REMOVED lines=9> */
[----:B------:R-:W-:-:S03]  /*2150*/  SHF.L.U32 R10, R7, 0x10, RZ ;  /* 0x00000010070a7819 */ /* 0x000fc600000006ff */
[----:B------:R-:W-:Y:S01]  /*2160*/  FFMA.FTZ R29, R30, R9, R29 ;  /* 0x000000091e1d7223 */ /* 0x000fe2000001001d */
[----:B------:R-:W-:Y:S01]  /*2170*/  PRMT R2, R35, 0x7632, R2 ;  /* 0x0000763223027816 */ /* 0x000fe20000000002 */
        /* <DEDUP_REMOVED lines=9> */
[C---:B------:R-:W-:Y:S02]  /*2210*/  FFMA.FTZ R5, R8.reuse, R5, R7 ;  /* 0x0000000508057223 */ /* 0x040fe40000010007 */
[----:B------:R-:W-:Y:S01]  /*2220*/  FFMA.FTZ R9, R8, R9, R12 ;  /* 0x0000000908097223 */ /* 0x000fe2000001000c */
[----:B------:R-:W0:Y:S04]  /*2230*/  SHFL.BFLY PT, R2, R3, 0x10, 0x1f ;  /* 0x0e001f0003027f89 */ /* 0x000e2800000e0000 */
[----:B------:R-:W1:Y:S04]  /*2240*/  SHFL.BFLY PT, R4, R5, 0x10, 0x1f ;  /* 0x0e001f0005047f89 */ /* 0x000e6800000e0000 */
[----:B------:R-:W2:Y:S01]  /*2250*/  SHFL.BFLY PT, R8, R9, 0x10, 0x1f ;  /* 0x0e001f0009087f89 */ /* 0x000ea200000e0000 */
[----:B0-----:R-:W-:Y:S01]  /*2260*/  FADD.FTZ R2, R3, R2 ;  /* 0x0000000203027221 */ /* 0x001fe20000010000 */
[----:B-1----:R-:W-:Y:S01]  /*2270*/  FADD.FTZ R6, R5, R4 ;  /* 0x0000000405067221 */ /* 0x002fe20000010000 */
[----:B--2---:R-:W-:-:S03]  /*2280*/  FADD.FTZ R10, R9, R8 ;  /* 0x00000008090a7221 */ /* 0x004fc60000010000 */
        /* <DEDUP_REMOVED lines=15> */
[----:B------:R-:W3:Y:S01]  /*2380*/  S2UR UR5, SR_CgaCtaId ;  /* 0x00000000000579c3 */ /* 0x000ee20000008800 */
[----:B0-----:R-:W-:Y:S01]  /*2390*/  FADD.FTZ R2, R4, R3 ;  /* 0x0000000304027221 */ /* 0x001fe20000010000 */
[----:B-1----:R-:W-:Y:S01]  /*23a0*/  FADD.FTZ R6, R8, R5 ;  /* 0x0000000508067221 */ /* 0x002fe20000010000 */
[----:B--2---:R-:W-:-:S03]  /*23b0*/  FADD.FTZ R9, R12, R9 ;  /* 0x000000090c097221 */ /* 0x004fc60000010000 */
[----:B------:R-:W0:Y:S04]  /*23c0*/  SHFL.BFLY PT, R5, R2, 0x1, 0x1f ;  /* 0x0c201f0002057f89 */ /* 0x000e2800000e0000 */
[----:B------:R-:W1:Y:S04]  /*23d0*/  SHFL.BFLY PT, R7, R6, 0x1, 0x1f ;  /* 0x0c201f0006077f89 */ /* 0x000e6800000e0000 */
[----:B------:R-:W2:Y:S01]  /*23e0*/  SHFL.BFLY PT, R10, R9, 0x1, 0x1f ;  /* 0x0c201f00090a7f89 */ /* 0x000ea200000e0000 */
[----:B------:R-:W-:Y:S02]  /*23f0*/  LOP3.LUT P0, RZ, R80, 0x1f, RZ, 0xc0, !PT ;  /* 0x0000001f50ff7812 */ /* 0x000fe4000780c0ff */
[----:B------:R-:W-:Y:S01]  /*2400*/  SHF.R.S32.HI R3, RZ, 0x1f, R80 ;  /* 0x0000001fff037819 */ /* 0x000fe20000011450 */
[----:B------:R-:W-:-:S03]  /*2410*/  UMOV UR4, 0x400 ;  /* 0x0000040000047882 */ /* 0x000fc60000000000 */
[----:B------:R-:W-:Y:S01]  /*2420*/  LEA.HI R3, R3, R80, RZ, 0x5 ;  /* 0x0000005003037211 */ /* 0x000fe200078f28ff */
[----:B---3--:R-:W-:-:S03]  /*2430*/  ULEA UR4, UR5, UR4, 0x18 ;  /* 0x0000000405047291 */ /* 0x008fc6000f8ec03f */
[----:B------:R-:W-:-:S04]  /*2440*/  SHF.R.S32.HI R3, RZ, 0x5, R3 ;  /* 0x00000005ff037819 */ /* 0x000fc80000011403 */
[----:B------:R-:W-:Y:S01]  /*2450*/  LEA R3, R3, UR4, 0x2 ;  /* 0x0000000403037c11 */ /* 0x000fe2000f8e10ff */
[----:B0-----:R-:W-:Y:S01]  /*2460*/  @!P0 FADD.FTZ R4, R2, R5 ;  /* 0x0000000502048221 */ /* 0x001fe20000010000 */
[----:B-1----:R-:W-:Y:S01]  /*2470*/  FADD.FTZ R2, R6, R7 ;  /* 0x0000000706027221 */ /* 0x002fe20000010000 */
[----:B--2---:R-:W-:-:S03]  /*2480*/  FADD.FTZ R10, R9, R10 ;  /* 0x0000000a090a7221 */ /* 0x004fc60000010000 */
[----:B------:R0:W-:Y:S04]  /*2490*/  @!P0 STS [R3], R4 ;  /* 0x0000000403008388 */ /* 0x0001e80000000800 */
        /* <DEDUP_REMOVED lines=8> */
[----:B------:R-:W2:Y:S04]  /*2520*/  LDS.128 R4, [UR4] ;  /* 0x00000004ff047984 */ /* 0x000ea80008000c00 */
[----:B------:R-:W3:Y:S01]  /*2530*/  LDS.128 R12, [UR4+0x20] ;  /* 0x00002004ff0c7984 */ /* 0x000ee20008000c00 */
[----:B-1----:R-:W-:-:S04]  /*2540*/  IMAD.WIDE R2, R0, 0x2, R2 ;  /* 0x0000000200027825 */ /* 0x002fc800078e0202 */
[----:B0-----:R-:W-:Y:S01]  /*2550*/  FADD.FTZ R8, RZ, R8 ;  /* 0x00000008ff087221 */ /* 0x001fe20000010000 */
[----:B--2---:R-:W-:-:S03]  /*2560*/  FADD.FTZ R4, RZ, R4 ;  /* 0x00000004ff047221 */ /* 0x004fc60000010000 */
[----:B------:R-:W-:Y:S01]  /*2570*/  FADD.FTZ R9, R8, R9 ;  /* 0x0000000908097221 */ /* 0x000fe20000010000 */
[----:B---3--:R-:W-:Y:S01]  /*2580*/  FADD.FTZ R12, RZ, R12 ;  /* 0x0000000cff0c7221 */ /* 0x008fe20000010000 */
[----:B------:R-:W-:Y:S02]  /*2590*/  FADD.FTZ R5, R4, R5 ;  /* 0x0000000504057221 */ /* 0x000fe40000010000 */
[----:B------:R-:W-:Y:S01]  /*25a0*/  FADD.FTZ R10, R9, R10 ;  /* 0x0000000a090a7221 */ /* 0x000fe20000010000 */
[----:B------:R-:W-:Y:S01]  /*25b0*/  FADD.FTZ R13, R12, R13 ;  /* 0x0000000d0c0d7221 */ /* 0x000fe20000010000 */
[----:B------:R-:W-:Y:S02]  /*25c0*/  FADD.FTZ R6, R5, R6 ;  /* 0x0000000605067221 */ /* 0x000fe40000010000 */
[----:B------:R-:W-:Y:S01]  /*25d0*/  FADD.FTZ R10, R10, R11 ;  /* 0x0000000b0a0a7221 */ /* 0x000fe20000010000 */
[----:B------:R-:W-:Y:S01]  /*25e0*/  FADD.FTZ R14, R13, R14 ;  /* 0x0000000e0d0e7221 */ /* 0x000fe20000010000 */
[----:B------:R-:W-:-:S03]  /*25f0*/  FADD.FTZ R6, R6, R7 ;  /* 0x0000000706067221 */ /* 0x000fc60000010000 */
[----:B------:R-:W-:Y:S01]  /*2600*/  F2FP.BF16.F32.PACK_AB R10, RZ, R10 ;  /* 0x0000000aff0a723e */ /* 0x000fe200000010ff */
[----:B------:R-:W-:Y:S01]  /*2610*/  FADD.FTZ R14, R14, R15 ;  /* 0x0000000f0e0e7221 */ /* 0x000fe20000010000 */
[----:B------:R-:W-:-:S03]  /*2620*/  F2FP.BF16.F32.PACK_AB R6, RZ, R6 ;  /* 0x00000006ff06723e */ /* 0x000fc600000010ff */
[----:B------:R0:W-:Y:S01]  /*2630*/  STG.E.U16 desc[UR6][R2.64+0x300], R10 ;  /* 0x0003000a02007986 */ /* 0x0001e2000c101506 */
[----:B------:R-:W-:-:S03]  /*2640*/  F2FP.BF16.F32.PACK_AB R14, RZ, R14 ;  /* 0x0000000eff0e723e */ /* 0x000fc600000010ff */
[----:B------:R0:W-:Y:S04]  /*2650*/  STG.E.U16 desc[UR6][R2.64], R6 ;  /* 0x0000000602007986 */ /* 0x0001e8000c101506 */
[----:B------:R0:W-:Y:S02]  /*2660*/  STG.E.U16 desc[UR6][R2.64+0x600], R14 ;  /* 0x0006000e02007986 */ /* 0x0001e4000c101506 */
.L_x_40:
[----:B------:R-:W-:Y:S05]  /*2670*/  BSYNC B0 ;  /* 0x0000000000007941 */ /* 0x000fea0003800000 */
.L_x_39:
[----:B------:R-:W-:Y:S01]  /*2680*/  PREEXIT ;  /* 0x000000000000782d */ /* 0x000fe20000000000 */
[----:B------:R-:W-:Y:S05]  /*2690*/  EXIT ;  /* 0x000000000000794d */ /* 0x000fea0003800000 */
.L_x_41:
        /* <DEDUP_REMOVED lines=14> */
.L_x_113:


//--------------------- .text._Z30router_gemm_kernel_bf16_outputI13__nv_bfloat16Li128ELi8ELi2ELi384ELi7168EEvPS0_PKT_S4_ --------------------------
	.section	.text._Z30router_gemm_kernel_bf16_outputI13__nv_bfloat16Li128ELi8ELi2ELi384ELi7168EEvPS0_PKT_S4_,"ax",@progbits
	.align	128
        .global         _Z30router_gemm_kernel_bf16_outputI13__nv_bfloat16Li128ELi8ELi2ELi384ELi7168EEvPS0_PKT_S4_
        .type           _Z30router_gemm_kernel_bf16_outputI13__nv_bfloat16Li128ELi8ELi2ELi384ELi7168EEvPS0_PKT_S4_,@function
        .size           _Z30router_gemm_kernel_bf16_outputI13__nv_bfloat16Li128ELi8ELi2ELi384ELi7168EEvPS0_PKT_S4_,(.L_x_114 - _Z30router_gemm_kernel_bf16_outputI13__nv_bfloat16Li128ELi8ELi2ELi384ELi7168EEvPS0_PKT_S4_)
        .other          _Z30router_gemm_kernel_bf16_outputI13__nv_bfloat16Li128ELi8ELi2ELi384ELi7168EEvPS0_PKT_S4_,@"STO_CUDA_ENTRY STV_DEFAULT"
_Z30router_gemm_kernel_bf16_outputI13__nv_bfloat16Li128ELi8ELi2ELi384ELi7168EEvPS0_PKT_S4_:
.text._Z30router_gemm_kernel_bf16_outputI13__nv_bfloat16Li128ELi8ELi2ELi384ELi7168EEvPS0_PKT_S4_:
        /* <DEDUP_REMOVED lines=33> */
[C---:B----4-:R-:W-:Y:S01]  /*0210*/  PRMT R76, R4.reuse, 0x7632, R76 ;  /* 0x00007632044c7816 */ /* 0x050fe2000000004c */
[----:B------:R-:W-:Y:S01]  /*0220*/  IMAD.U32 R77, R4, 0x10000, RZ ;  /* 0x00010000044d7824 */ /* 0x000fe200078e00ff */
[----:B-----5:R-:W-:-:S02]  /*0230*/  PRMT R4, R72, 0x7632, R4 ;  /* 0x0000763248047816 */ /* 0x020fc40000000004 */
[----:B------:R-:W-:Y:S01]  /*0240*/  SHF.L.U32 R0, R72, 0x10, RZ ;  /* 0x0000001048007819 */ /* 0x000fe200000006ff */
[----:B------:R-:W-:Y:S01]  /*0250*/  IMAD.U32 R79, R76, 0x10000, RZ ;  /* 0x000100004c4f7824 */ /* 0x000fe200078e00ff */
[----:B------:R-:W-:-:S03]  /*0260*/  SHF.L.U32 R72, R4, 0x10, RZ ;  /* 0x0000001004487819 */ /* 0x000fc600000006ff */
[----:B------:R-:W-:Y:S01]  /*0270*/  FFMA.FTZ R83, R0, R77, RZ ;  /* 0x0000004d00537223 */ /* 0x000fe200000100ff */
[----:B------:R-:W-:Y:S02]  /*0280*/  SHF.L.U32 R4, R73, 0x10, RZ ;  /* 0x0000001049047819 */ /* 0x000fe400000006ff */
[----:B--2---:R-:W-:Y:S01]  /*0290*/  PRMT R73, R8, 0x7632, R73 ;  /* 0x0000763208497816 */ /* 0x004fe20000000049 */
[----:B------:R-:W-:Y:S01]  /*02a0*/  FFMA.FTZ R79, R72, R79, R83 ;  /* 0x0000004f484f7223 */ /* 0x000fe20000010053 */
[----:B------:R-:W-:Y:S02]  /*02b0*/  IMAD.U32 R83, R8, 0x10000, RZ ;  /* 0x0001000008537824 */ /* 0x000fe400078e00ff */
[----:B------:R-:W-:Y:S01]  /*02c0*/  PRMT R8, R73, 0x7632, R8 ;  /* 0x0000763249087816 */ /* 0x000fe20000000008 */
[----:B------:R-:W-:Y:S01]  /*02d0*/  IMAD.U32 R77, R5, 0x10000, RZ ;  /* 0x00010000054d7824 */ /* 0x000fe200078e00ff */
[----:B------:R-:W-:Y:S01]  /*02e0*/  SHF.L.U32 R73, R73, 0x10, RZ ;  /* 0x0000001049497819 */ /* 0x000fe200000006ff */
[----:B------:R-:W-:Y:S01]  /*02f0*/  FFMA.FTZ R83, R0, R83, RZ ;  /* 0x0000005300537223 */ /* 0x000fe200000100ff */
[----:B------:R-:W-:Y:S01]  /*0300*/  PRMT R5, R5, 0x7632, R5 ;  /* 0x0000763205057816 */ /* 0x000fe20000000005 */
[----:B------:R-:W-:Y:S01]  /*0310*/  FFMA.FTZ R77, R4, R77, R79 ;  /* 0x0000004d044d7223 */ /* 0x000fe2000001004f */
[----:B------:R-:W-:-:S02]  /*0320*/  IMAD.U32 R79, R9, 0x10000, RZ ;  /* 0x00010000094f7824 */ /* 0x000fc400078e00ff */
        /* <DEDUP_REMOVED lines=10> */
[----:B------:R-:W2:Y:S04]  /*03d0*/  LDG.E.128 R80, desc[UR6][R80.64+0x3000] ;  /* 0x0030000650507981 */ /* 0x000ea8000c1e1d00 */
[----:B------:R-:W4:Y:S01]  /*03e0*/  LDG.E.128 R76, desc[UR6][R2.64+0x3000] ;  /* 0x00300006024c7981 */ /* 0x000f22000c1e1d00 */
[----:B------:R-:W-:Y:S01]  /*03f0*/  FFMA.FTZ R9, R8, R9, R89 ;  /* 0x0000000908097223 */ /* 0x000fe20000010059 */
[----:B------:R-:W-:Y:S01]  /*0400*/  PRMT R6, R74, 0x7632, R6 ;  /* 0x000076324a067816 */ /* 0x000fe20000000006 */
[C---:B------:R-:W-:Y:S01]  /*0410*/  IMAD.U32 R5, R75.reuse, 0x10000, RZ ;  /* 0x000100004b057824 */ /* 0x040fe200078e00ff */
[----:B------:R-:W-:Y:S01]  /*0420*/  PRMT R4, R75, 0x7632, R4 ;  /* 0x000076324b047816 */ /* 0x000fe20000000004 */
[----:B------:R-:W-:Y:S01]  /*0430*/  FFMA.FTZ R87, R0, R87, R73 ;  /* 0x0000005700577223 */ /* 0x000fe20000010049 */
[----:B------:R-:W-:-:S02]  /*0440*/  SHF.L.U32 R8, R72, 0x10, RZ ;  /* 0x0000001048087819 */ /* 0x000fc400000006ff */
[----:B------:R0:W5:Y:S01]  /*0450*/  LDG.E.128 R72, desc[UR6][R2.64+0x6800] ;  /* 0x0068000602487981 */ /* 0x000162000c1e1d00 */
[----:B------:R-:W-:Y:S01]  /*0460*/  IMAD.U32 R6, R6, 0x10000, RZ ;  /* 0x0001000006067824 */ /* 0x000fe200078e00ff */
[C---:B------:R-:W-:Y:S02]  /*0470*/  PRMT R86, R10.reuse, 0x7632, R86 ;  /* 0x000076320a567816 */ /* 0x040fe40000000056 */
[----:B------:R-:W-:Y:S01]  /*0480*/  SHF.L.U32 R88, R10, 0x10, RZ ;  /* 0x000000100a587819 */ /* 0x000fe200000006ff */
[----:B------:R-:W-:Y:S01]  /*0490*/  FFMA.FTZ R8, R6, R8, R87 ;  /* 0x0000000806087223 */ /* 0x000fe20000010057 */
[C---:B------:R-:W-:Y:S01]  /*04a0*/  IMAD.U32 R10, R7.reuse, 0x10000, RZ ;  /* 0x00010000070a7824 */ /* 0x040fe200078e00ff */
[----:B------:R-:W-:Y:S02]  /*04b0*/  SHF.L.U32 R87, R86, 0x10, RZ ;  /* 0x0000001056577819 */ /* 0x000fe400000006ff */
[----:B------:R-:W-:Y:S01]  /*04c0*/  FFMA.FTZ R89, R0, R88, R9 ;  /* 0x0000005800597223 */ /* 0x000fe20000010009 */
[----:B------:R-:W-:Y:S01]  /*04d0*/  PRMT R7, R7, 0x7632, R7 ;  /* 0x0000763207077816 */ /* 0x000fe20000000007 */
[----:B------:R-:W-:Y:S01]  /*04e0*/  FFMA.FTZ R9, R5, R10, R8 ;  /* 0x0000000a05097223 */ /* 0x000fe20000010008 */
[C---:B------:R-:W-:Y:S01]  /*04f0*/  PRMT R0, R11.reuse, 0x7632, R0 ;  /* 0x000076320b007816 */ /* 0x040fe20000000000 */
[----:B------:R-:W-:-:S02]  /*0500*/  IMAD.U32 R8, R11, 0x10000, RZ ;  /* 0x000100000b087824 */ /* 0x000fc400078e00ff */
[----:B------:R-:W-:Y:S01]  /*0510*/  FFMA.FTZ R6, R6, R87, R89 ;  /* 0x0000005706067223 */ /* 0x000fe20000010059 */
[----:B------:R-:W-:Y:S01]  /*0520*/  SHF.L.U32 R7, R7, 0x10, RZ ;  /* 0x0000001007077819 */ /* 0x000fe200000006ff */
[----:B------:R-:W-:Y:S01]  /*0530*/  IMAD.U32 R4, R4, 0x10000, RZ ;  /* 0x0001000004047824 */ /* 0x000fe200078e00ff */
[----:B0-----:R-:W-:Y:S01]  /*0540*/  SHF.L.U32 R3, R0, 0x10, RZ ;  /* 0x0000001000037819 */ /* 0x001fe200000006ff */
[----:B------:R-:W-:Y:S01]  /*0550*/  FFMA.FTZ R6, R5, R8, R6 ;  /* 0x0000000805067223 */ /* 0x000fe20000010006 */
[----:B---3--:R-:W-:Y:S01]  /*0560*/  PRMT R5, R16, 0x7632, R5 ;  /* 0x0000763210057816 */ /* 0x008fe20000000005 */
        /* <DEDUP_REMOVED lines=8> */
[--C-:B------:R-:W-:Y:S01]  /*05f0*/  FFMA.FTZ R12, R16, R12, R7.reuse ;  /* 0x0000000c100c7223 */ /* 0x100fe20000010007 */
[----:B------:R-:W-:Y:S01]  /*0600*/  PRMT R7, R20, 0x7632, R7 ;  /* 0x0000763214077816 */ /* 0x000fe20000000007 */
[----:B------:R-:W-:Y:S01]  /*0610*/  IMAD.U32 R8, R13, 0x10000, RZ ;  /* 0x000100000d087824 */ /* 0x000fe200078e00ff */
[C---:B------:R-:W-:Y:S01]  /*0620*/  PRMT R3, R17.reuse, 0x7632, R3 ;  /* 0x0000763211037816 */ /* 0x040fe20000000003 */
        /* <DEDUP_REMOVED lines=8> */
[C---:B------:R-:W-:Y:S01]  /*06b0*/  PRMT R2, R18.reuse, 0x7632, R2 ;  /* 0x0000763212027816 */ /* 0x040fe20000000002 */
[----:B------:R-:W-:Y:S01]  /*06c0*/  FFMA.FTZ R16, R5, R10, R16 ;  /* 0x0000000a05107223 */ /* 0x000fe20000010010 */
[----:B------:R-:W-:Y:S01]  /*06d0*/  SHF.L.U32 R18, R18, 0x10, RZ ;  /* 0x0000001012127819 */ /* 0x000fe200000006ff */
[C---:B------:R-:W-:Y:S01]  /*06e0*/  IMAD.U32 R10, R21.reuse, 0x10000, RZ ;  /* 0x00010000150a7824 */ /* 0x040fe200078e00ff */
[----:B------:R-:W-:Y:S01]  /*06f0*/  PRMT R8, R21, 0x7632, R8 ;  /* 0x0000763215087816 */ /* 0x000fe20000000008 */
[----:B------:R-:W-:Y:S01]  /*0700*/  FFMA.FTZ R7, R3, R4, R6 ;  /* 0x0000000403077223 */ /* 0x000fe20000010006 */
[----:B------:R-:W-:-:S02]  /*0710*/  SHF.L.U32 R5, R14, 0x10, RZ ;  /* 0x000000100e057819 */ /* 0x000fc400000006ff */
[----:B------:R-:W-:Y:S01]  /*0720*/  PRMT R14, R14, 0x7632, R14 ;  /* 0x000076320e0e7816 */ /* 0x000fe2000000000e */
[----:B------:R-:W-:Y:S02]  /*0730*/  IMAD.U32 R8, R8, 0x10000, RZ ;  /* 0x0001000008087824 */ /* 0x000fe400078e00ff */
[----:B------:R-:W-:Y:S01]  /*0740*/  FFMA.FTZ R10, R17, R10, R16 ;  /* 0x0000000a110a7223 */ /* 0x000fe20000010010 */
[----:B------:R-:W-:Y:S01]  /*0750*/  FFMA.FTZ R7, R18, R5, R7 ;  /* 0x0000000512077223 */ /* 0x000fe20000010007 */
[----:B------:R-:W-:Y:S01]  /*0760*/  SHF.L.U32 R5, R14, 0x10, RZ ;  /* 0x000000100e057819 */ /* 0x000fe200000006ff */
[----:B------:R-:W-:Y:S02]  /*0770*/  IMAD.U32 R2, R2, 0x10000, RZ ;  /* 0x0001000002027824 */ /* 0x000fe400078e00ff */
[----:B------:R-:W-:Y:S01]  /*0780*/  FFMA.FTZ R11, R3, R8, R10 ;  /* 0x00000008030b7223 */ /* 0x000fe2000001000a */
[C---:B------:R-:W-:Y:S01]  /*0790*/  PRMT R0, R19.reuse, 0x7632, R0 ;  /* 0x0000763213007816 */ /* 0x040fe20000000000 */
[----:B------:R-:W-:Y:S01]  /*07a0*/  IMAD.U32 R19, R19, 0x10000, RZ ;  /* 0x0001000013137824 */ /* 0x000fe200078e00ff */
[C---:B------:R-:W-:Y:S01]  /*07b0*/  PRMT R3, R22.reuse, 0x7632, R3 ;  /* 0x0000763216037816 */ /* 0x040fe20000000003 */
[C---:B------:R-:W-:Y:S01]  /*07c0*/  IMAD.U32 R4, R15.reuse, 0x10000, RZ ;  /* 0x000100000f047824 */ /* 0x040fe200078e00ff */
[----:B------:R-:W-:Y:S01]  /*07d0*/  SHF.L.U32 R9, R22, 0x10, RZ ;  /* 0x0000001016097819 */ /* 0x000fe200000006ff */
[----:B------:R-:W-:Y:S01]  /*07e0*/  FFMA.FTZ R6, R2, R5, R7 ;  /* 0x0000000502067223 */ /* 0x000fe20000010007 */
[----:B------:R-:W-:-:S02]  /*07f0*/  PRMT R15, R15, 0x7632, R15 ;  /* 0x000076320f0f7816 */ /* 0x000fc4000000000f */
[----:B------:R-:W-:Y:S01]  /*0800*/  SHF.L.U32 R5, R3, 0x10, RZ ;  /* 0x0000001003057819 */ /* 0x000fe200000006ff */
[----:B------:R-:W-:Y:S01]  /*0810*/  FFMA.FTZ R9, R18, R9, R11 ;  /* 0x0000000912097223 */ /* 0x000fe2000001000b */
[----:B------:R-:W-:Y:S01]  /*0820*/  FFMA.FTZ R3, R19, R4, R6 ;  /* 0x0000000413037223 */ /* 0x000fe20000010006 */
[----:B------:R-:W-:Y:S01]  /*0830*/  PRMT R4, R23, 0x7632, R4 ;  /* 0x0000763217047816 */ /* 0x000fe20000000004 */
[----:B------:R-:W-:Y:S01]  /*0840*/  IMAD.U32 R0, R0, 0x10000, RZ ;  /* 0x0001000000007824 */ /* 0x000fe200078e00ff */
[----:B------:R-:W-:Y:S01]  /*0850*/  SHF.L.U32 R15, R15, 0x10, RZ ;  /* 0x000000100f0f7819 */ /* 0x000fe200000006ff */
[----:B------:R-:W-:Y:S01]  /*0860*/  FFMA.FTZ R2, R2, R5, R9 ;  /* 0x0000000502027223 */ /* 0x000fe20000010009 */
[----:B------:R-:W-:Y:S01]  /*0870*/  IMAD.U32 R6, R23, 0x10000, RZ ;  /* 0x0001000017067824 */ /* 0x000fe200078e00ff */
[----:B------:R-:W-:Y:S02]  /*0880*/  SHF.L.U32 R5, R4, 0x10, RZ ;  /* 0x0000001004057819 */ /* 0x000fe400000006ff */
[----:B------:R-:W-:Y:S01]  /*0890*/  PRMT R4, R28, 0x7632, R4 ;  /* 0x000076321c047816 */ /* 0x000fe20000000004 */
[----:B------:R-:W-:Y:S01]  /*08a0*/  FFMA.FTZ R3, R0, R15, R3 ;  /* 0x0000000f00037223 */ /* 0x000fe20000010003 */
[C---:B------:R-:W-:Y:S01]  /*08b0*/  PRMT R7, R24.reuse, 0x7632, R7 ;  /* 0x0000763218077816 */ /* 0x040fe20000000007 */
        /* <DEDUP_REMOVED lines=9> */
[----:B------:R-:W-:Y:S01]  /*0950*/  PRMT R6, R29, 0x7632, R6 ;  /* 0x000076321d067816 */ /* 0x000fe20000000006 */
[----:B------:R-:W-:-:S02]  /*0960*/  IMAD.U32 R8, R25, 0x10000, RZ ;  /* 0x0001000019087824 */ /* 0x000fc400078e00ff */
[----:B------:R-:W-:Y:S01]  /*0970*/  FFMA.FTZ R10, R4, R7, R3 ;  /* 0x00000007040a7223 */ /* 0x000fe20000010003 */
[----:B------:R-:W-:Y:S01]  /*0980*/  IMAD.U32 R29, R29, 0x10000, RZ ;  /* 0x000100001d1d7824 */ /* 0x000fe200078e00ff */
[----:B------:R-:W-:Y:S01]  /*0990*/  PRMT R25, R25, 0x7632, R25 ;  /* 0x0000763219197816 */ /* 0x000fe20000000019 */
[----:B------:R-:W-:Y:S01]  /*09a0*/  FFMA.FTZ R3, R28, R32, R5 ;  /* 0x000000201c037223 */ /* 0x000fe20000010005 */
[----:B------:R-:W-:Y:S01]  /*09b0*/  SHF.L.U32 R9, R9, 0x10, RZ ;  /* 0x0000001009097819 */ /* 0x000fe200000006ff */
[----:B------:R-:W-:Y:S01]  /*09c0*/  FFMA.FTZ R5, R29, R8, R10 ;  /* 0x000000081d057223 */ /* 0x000fe2000001000a */
[----:B------:R-:W-:Y:S01]  /*09d0*/  SHF.L.U32 R6, R6, 0x10, RZ ;  /* 0x0000001006067819 */ /* 0x000fe200000006ff */
[----:B------:R-:W-:Y:S02]  /*09e0*/  IMAD.U32 R25, R25, 0x10000, RZ ;  /* 0x0001000019197824 */ /* 0x000fe400078e00ff */
[----:B------:R-:W-:Y:S01]  /*09f0*/  FFMA.FTZ R10, R4, R9, R3 ;  /* 0x00000009040a7223 */ /* 0x000fe20000010003 */
[C---:B------:R-:W-:Y:S01]  /*0a00*/  PRMT R4, R33.reuse, 0x7632, R4 ;  /* 0x0000763221047816 */ /* 0x040fe20000000004 */
[----:B------:R-:W-:Y:S01]  /*0a10*/  IMAD.U32 R8, R33, 0x10000, RZ ;  /* 0x0001000021087824 */ /* 0x000fe200078e00ff */
[----:B------:R-:W-:Y:S01]  /*0a20*/  PRMT R2, R30, 0x7632, R2 ;  /* 0x000076321e027816 */ /* 0x000fe20000000002 */
        /* <DEDUP_REMOVED lines=12> */
[----:B------:R-:W-:Y:S01]  /*0af0*/  IMAD.U32 R4, R27, 0x10000, RZ ;  /* 0x000100001b047824 */ /* 0x000fe200078e00ff */
[C---:B------:R-:W-:Y:S01]  /*0b00*/  PRMT R0, R31.reuse, 0x7632, R0 ;  /* 0x000076321f007816 */ /* 0x040fe20000000000 */
        /* <DEDUP_REMOVED lines=19> */
[----:B------:R-:W-:-:S02]  /*0c40*/  PRMT R9, R44, 0x7632, R9 ;  /* 0x000076322c097816 */ /* 0x000fc40000000009 */
[----:B------:R-:W-:Y:S01]  /*0c50*/  SHF.L.U32 R11, R44, 0x10, RZ ;  /* 0x000000102c0b7819 */ /* 0x000fe200000006ff */
[----:B------:R-:W-:Y:S01]  /*0c60*/  IMAD.U32 R4, R4, 0x10000, RZ ;  /* 0x0001000004047824 */ /* 0x000fe200078e00ff */
[----:B------:R-:W-:Y:S01]  /*0c70*/  SHF.L.U32 R7, R7, 0x10, RZ ;  /* 0x0000001007077819 */ /* 0x000fe200000006ff */
[C---:B------:R-:W-:Y:S01]  /*0c80*/  FFMA.FTZ R3, R40.reuse, R36, R3 ;  /* 0x0000002428037223 */ /* 0x040fe20000010003 */
[----:B------:R-:W-:Y:S01]  /*0c90*/  PRMT R5, R41, 0x7632, R5 ;  /* 0x0000763229057816 */ /* 0x000fe20000000005 */
[----:B------:R-:W-:Y:S01]  /*0ca0*/  IMAD.U32 R9, R9, 0x10000, RZ ;  /* 0x0001000009097824 */ /* 0x000fe200078e00ff */
[----:B------:R-:W-:Y:S01]  /*0cb0*/  SHF.L.U32 R8, R37, 0x10, RZ ;  /* 0x0000001025087819 */ /* 0x000fe200000006ff */
[----:B------:R-:W-:Y:S01]  /*0cc0*/  FFMA.FTZ R11, R40, R11, R2 ;  /* 0x0000000b280b7223 */ /* 0x000fe20000010002 */
[----:B------:R-:W-:Y:S01]  /*0cd0*/  SHF.L.U32 R41, R41, 0x10, RZ ;  /* 0x0000001029297819 */ /* 0x000fe200000006ff */
[C---:B------:R-:W-:Y:S01]  /*0ce0*/  FFMA.FTZ R10, R4.reuse, R7, R3 ;  /* 0x00000007040a7223 */ /* 0x040fe20000010003 */
[----:B------:R-:W-:Y:S01]  /*0cf0*/  PRMT R37, R37, 0x7632, R37 ;  /* 0x0000763225257816 */ /* 0x000fe20000000025 */
[----:B------:R-:W-:Y:S01]  /*0d00*/  FFMA.FTZ R12, R4, R9, R11 ;  /* 0x00000009040c7223 */ /* 0x000fe2000001000b */
[----:B------:R-:W-:Y:S01]  /*0d10*/  SHF.L.U32 R5, R5, 0x10, RZ ;  /* 0x0000001005057819 */ /* 0x000fe200000006ff */
[----:B------:R-:W-:Y:S01]  /*0d20*/  FFMA.FTZ R8, R41, R8, R10 ;  /* 0x0000000829087223 */ /* 0x000fe2000001000a */
[----:B------:R-:W-:Y:S01]  /*0d30*/  SHF.L.U32 R2, R37, 0x10, RZ ;  /* 0x0000001025027819 */ /* 0x000fe200000006ff */
[C---:B------:R-:W-:Y:S01]  /*0d40*/  IMAD.U32 R10, R45.reuse, 0x10000, RZ ;  /* 0x000100002d0a7824 */ /* 0x040fe200078e00ff */
[----:B------:R-:W-:-:S02]  /*0d50*/  PRMT R4, R45, 0x7632, R4 ;  /* 0x000076322d047816 */ /* 0x000fc40000000004 */
        /* <DEDUP_REMOVED lines=25> */
[----:B------:R-:W-:-:S02]  /*0ef0*/  SHF.L.U32 R0, R0, 0x10, RZ ;  /* 0x0000001000007819 */ /* 0x000fc400000006ff */
[----:B------:R-:W-:Y:S01]  /*0f00*/  SHF.L.U32 R5, R2, 0x10, RZ ;  /* 0x0000001002057819 */ /* 0x000fe200000006ff */
[----:B------:R-:W-:Y:S02]  /*0f10*/  FFMA.FTZ R4, R43, R4, R6 ;  /* 0x000000042b047223 */ /* 0x000fe40000010006 */
[C---:B------:R-:W-:Y:S02]  /*0f20*/  FFMA.FTZ R3, R0.reuse, R39, R3 ;  /* 0x0000002700037223 */ /* 0x040fe40000010003 */
[----:B------:R-:W-:Y:S01]  /*0f30*/  FFMA.FTZ R4, R0, R5, R4 ;  /* 0x0000000500047223 */ /* 0x000fe20000010004 */
[----:B------:R-:W-:Y:S02]  /*0f40*/  PRMT R0, R52, 0x7632, R0 ;  /* 0x0000763234007816 */ /* 0x000fe40000000000 */
[C---:B------:R-:W-:Y:S01]  /*0f50*/  PRMT R7, R48.reuse, 0x7632, R7 ;  /* 0x0000763230077816 */ /* 0x040fe20000000007 */
[----:B------:R-:W-:Y:S01]  /*0f60*/  IMAD.U32 R48, R48, 0x10000, RZ ;  /* 0x0001000030307824 */ /* 0x000fe200078e00ff */
[----:B------:R-:W-:Y:S01]  /*0f70*/  SHF.L.U32 R52, R52, 0x10, RZ ;  /* 0x0000001034347819 */ /* 0x000fe200000006ff */
[----:B------:R-:W-:Y:S01]  /*0f80*/  IMAD.U32 R0, R0, 0x10000, RZ ;  /* 0x0001000000007824 */ /* 0x000fe200078e00ff */
[----:B------:R-:W-:-:S02]  /*0f90*/  SHF.L.U32 R7, R7, 0x10, RZ ;  /* 0x0000001007077819 */ /* 0x000fc400000006ff */
[----:B------:R-:W-:Y:S01]  /*0fa0*/  PRMT R9, R56, 0x7632, R9 ;  /* 0x0000763238097816 */ /* 0x000fe20000000009 */
[----:B------:R-:W-:Y:S01]  /*0fb0*/  FFMA.FTZ R3, R52, R48, R3 ;  /* 0x0000003034037223 */ /* 0x000fe20000010003 */
[----:B------:R-:W-:Y:S02]  /*0fc0*/  SHF.L.U32 R11, R56, 0x10, RZ ;  /* 0x00000010380b7819 */ /* 0x000fe400000006ff */
[C---:B------:R-:W-:Y:S01]  /*0fd0*/  PRMT R2, R53.reuse, 0x7632, R2 ;  /* 0x0000763235027816 */ /* 0x040fe20000000002 */
[----:B------:R-:W-:Y:S01]  /*0fe0*/  FFMA.FTZ R10, R0, R7, R3 ;  /* 0x00000007000a7223 */ /* 0x000fe20000010003 */
        /* <DEDUP_REMOVED lines=36> */
[----:B------:R-:W-:Y:S02]  /*1230*/  SHF.L.U32 R4, R59, 0x10, RZ ;  /* 0x000000103b047819 */ /* 0x000fe400000006ff */
        /* <DEDUP_REMOVED lines=25> */
[C---:B------:R-:W-:Y:S01]  /*13d0*/  IMAD.U32 R2, R69.reuse, 0x10000, RZ ;  /* 0x0001000045027824 */ /* 0x040fe200078e00ff */
[C---:B------:R-:W-:Y:S01]  /*13e0*/  PRMT R5, R66.reuse, 0x7632, R5 ;  /* 0x0000763242057816 */ /* 0x040fe20000000005 */
        /* <DEDUP_REMOVED lines=12> */
[----:B------:R-:W-:Y:S01]  /*14b0*/  IMAD.U32 R0, R63, 0x10000, RZ ;  /* 0x000100003f007824 */ /* 0x000fe200078e00ff */
[C---:B------:R-:W-:Y:S01]  /*14c0*/  PRMT R3, R70.reuse, 0x7632, R3 ;  /* 0x0000763246037816 */ /* 0x040fe20000000003 */
[----:B------:R-:W-:Y:S01]  /*14d0*/  FFMA.FTZ R2, R5, R62, R2 ;  /* 0x0000003e05027223 */ /* 0x000fe20000010002 */
[----:B------:R-:W-:-:S02]  /*14e0*/  SHF.L.U32 R7, R70, 0x10, RZ ;  /* 0x0000001046077819 */ /* 0x000fc400000006ff */
[----:B------:R-:W-:Y:S02]  /*14f0*/  PRMT R63, R63, 0x7632, R63 ;  /* 0x000076323f3f7816 */ /* 0x000fe4000000003f */
[----:B------:R-:W-:Y:S01]  /*1500*/  SHF.L.U32 R4, R3, 0x10, RZ ;  /* 0x0000001003047819 */ /* 0x000fe200000006ff */
[----:B------:R-:W-:Y:S01]  /*1510*/  FFMA.FTZ R66, R66, R7, R9 ;  /* 0x0000000742427223 */ /* 0x000fe20000010009 */
[----:B------:R-:W-:Y:S01]  /*1520*/  FFMA.FTZ R3, R67, R0, R2 ;  /* 0x0000000043037223 */ /* 0x000fe20000010002 */
[----:B------:R-:W-:Y:S01]  /*1530*/  PRMT R0, R71, 0x7632, R0 ;  /* 0x0000763247007816 */ /* 0x000fe20000000000 */
[----:B------:R-:W-:Y:S01]  /*1540*/  IMAD.U32 R63, R63, 0x10000, RZ ;  /* 0x000100003f3f7824 */ /* 0x000fe200078e00ff */
[----:B------:R-:W-:Y:S01]  /*1550*/  SHF.L.U32 R6, R6, 0x10, RZ ;  /* 0x0000001006067819 */ /* 0x000fe200000006ff */
[----:B------:R-:W-:Y:S01]  /*1560*/  FFMA.FTZ R4, R5, R4, R66 ;  /* 0x0000000405047223 */ /* 0x000fe20000010042 */
[----:B------:R-:W-:Y:S02]  /*1570*/  SHF.L.U32 R2, R71, 0x10, RZ ;  /* 0x0000001047027819 */ /* 0x000fe400000006ff */
[----:B------:R-:W-:-:S02]  /*1580*/  SHF.L.U32 R5, R0, 0x10, RZ ;  /* 0x0000001000057819 */ /* 0x000fc400000006ff */
[----:B--2---:R-:W-:Y:S01]  /*1590*/  PRMT R0, R80, 0x7632, R0 ;  /* 0x0000763250007816 */ /* 0x004fe20000000000 */
[----:B------:R-:W-:Y:S01]  /*15a0*/  FFMA.FTZ R3, R6, R63, R3 ;  /* 0x0000003f06037223 */ /* 0x000fe20000010003 */
[C---:B----4-:R-:W-:Y:S01]  /*15b0*/  PRMT R7, R76.reuse, 0x7632, R7 ;  /* 0x000076324c077816 */ /* 0x050fe20000000007 */
[----:B------:R-:W-:Y:S01]  /*15c0*/  IMAD.U32 R76, R76, 0x10000, RZ ;  /* 0x000100004c4c7824 */ /* 0x000fe200078e00ff */
[----:B------:R-:W-:Y:S01]  /*15d0*/  SHF.L.U32 R80, R80, 0x10, RZ ;  /* 0x0000001050507819 */ /* 0x000fe200000006ff */
[----:B------:R-:W-:Y:S01]  /*15e0*/  FFMA.FTZ R2, R67, R2, R4 ;  /* 0x0000000243027223 */ /* 0x000fe20000010004 */
[----:B------:R-:W-:Y:S01]  /*15f0*/  SHF.L.U32 R7, R7, 0x10, RZ ;  /* 0x0000001007077819 */ /* 0x000fe200000006ff */
[----:B------:R-:W-:Y:S01]  /*1600*/  IMAD.U32 R0, R0, 0x10000, RZ ;  /* 0x0001000000007824 */ /* 0x000fe200078e00ff */
[----:B-----5:R-:W-:Y:S01]  /*1610*/  PRMT R9, R72, 0x7632, R9 ;  /* 0x0000763248097816 */ /* 0x020fe20000000009 */
[----:B------:R-:W-:Y:S01]  /*1620*/  FFMA.FTZ R3, R80, R76, R3 ;  /* 0x0000004c50037223 */ /* 0x000fe20000010003 */
[----:B------:R-:W-:Y:S01]  /*1630*/  SHF.L.U32 R11, R72, 0x10, RZ ;  /* 0x00000010480b7819 */ /* 0x000fe200000006ff */
        /* <DEDUP_REMOVED lines=41> */
[----:B------:R-:W-:Y:S02]  /*18d0*/  FFMA.FTZ R2, R83, R2, R4 ;  /* 0x0000000253027223 */ /* 0x000fe40000010004 */
[C---:B------:R-:W-:Y:S02]  /*18e0*/  FFMA.FTZ R3, R6.reuse, R79, R3 ;  /* 0x0000004f06037223 */ /* 0x040fe40000010003 */
[----:B------:R-:W-:-:S03]  /*18f0*/  FFMA.FTZ R2, R6, R5, R2 ;  /* 0x0000000506027223 */ /* 0x000fc60000010002 */
[----:B------:R-:W0:Y:S04]  /*1900*/  SHFL.BFLY PT, R0, R3, 0x10, 0x1f ;  /* 0x0e001f0003007f89 */ /* 0x000e2800000e0000 */
[----:B------:R-:W1:Y:S01]  /*1910*/  SHFL.BFLY PT, R5, R2, 0x10, 0x1f ;  /* 0x0e001f0002057f89 */ /* 0x000e6200000e0000 */
[----:B0-----:R-:W-:Y:S01]  /*1920*/  FADD.FTZ R0, R3, R0 ;  /* 0x0000000003007221 */ /* 0x001fe20000010000 */
[----:B-1----:R-:W-:-:S04]  /*1930*/  FADD.FTZ R6, R2, R5 ;  /* 0x0000000502067221 */ /* 0x002fc80000010000 */
        /* <DEDUP_REMOVED lines=10> */
[----:B------:R-:W2:Y:S01]  /*19e0*/  S2UR UR5, SR_CgaCtaId ;  /* 0x00000000000579c3 */ /* 0x000ea20000008800 */
[----:B------:R-:W-:Y:S01]  /*19f0*/  LOP3.LUT P0, RZ, R85, 0x1f, RZ, 0xc0, !PT ;  /* 0x0000001f55ff7812 */ /* 0x000fe2000780c0ff */
[----:B0-----:R-:W-:Y:S01]  /*1a00*/  FADD.FTZ R3, R4, R3 ;  /* 0x0000000304037221 */ /* 0x001fe20000010000 */
[----:B-1----:R-:W-:-:S04]  /*1a10*/  FADD.FTZ R9, R8, R9 ;  /* 0x0000000908097221 */ /* 0x002fc80000010000 */
[----:B------:R-:W0:Y:S04]  /*1a20*/  SHFL.BFLY PT, R2, R3, 0x1, 0x1f ;  /* 0x0c201f0003027f89 */ /* 0x000e2800000e0000 */
[----:B------:R-:W1:Y:S01]  /*1a30*/  SHFL.BFLY PT, R6, R9, 0x1, 0x1f ;  /* 0x0c201f0009067f89 */ /* 0x000e6200000e0000 */
[----:B------:R-:W-:Y:S01]  /*1a40*/  SHF.R.S32.HI R0, RZ, 0x1f, R85 ;  /* 0x0000001fff007819 */ /* 0x000fe20000011455 */
[----:B------:R-:W-:-:S03]  /*1a50*/  UMOV UR4, 0x400 ;  /* 0x0000040000047882 */ /* 0x000fc60000000000 */
[----:B------:R-:W-:Y:S01]  /*1a60*/  LEA.HI R0, R0, R85, RZ, 0x5 ;  /* 0x0000005500007211 */ /* 0x000fe200078f28ff */
[----:B--2---:R-:W-:-:S03]  /*1a70*/  ULEA UR4, UR5, UR4, 0x18 ;  /* 0x0000000405047291 */ /* 0x004fc6000f8ec03f */
[----:B------:R-:W-:-:S04]  /*1a80*/  SHF.R.S32.HI R0, RZ, 0x5, R0 ;  /* 0x00000005ff007819 */ /* 0x000fc80000011400 */
[----:B------:R-:W-:Y:S01]  /*1a90*/  LEA R0, R0, UR4, 0x2 ;  /* 0x0000000400007c11 */ /* 0x000fe2000f8e10ff */
[----:B0-----:R-:W-:Y:S01]  /*1aa0*/  @!P0 FADD.FTZ R5, R3, R2 ;  /* 0x0000000203058221 */ /* 0x001fe20000010000 */
[----:B-1----:R-:W-:-:S04]  /*1ab0*/  FADD.FTZ R7, R9, R6 ;  /* 0x0000000609077221 */ /* 0x002fc80000010000 */
[----:B------:R0:W-:Y:S04]  /*1ac0*/  @!P0 STS [R0], R5 ;  /* 0x0000000500008388 */ /* 0x0001e80000000800 */
[----:B------:R0:W-:Y:S01]  /*1ad0*/  @!P0 STS [R0+0x10], R7 ;  /* 0x0000100700008388 */ /* 0x0001e20000000800 */
[----:B------:R-:W-:Y:S01]  /*1ae0*/  BAR.SYNC.DEFER_BLOCKING 0x0 ;  /* 0x0000000000007b1d */ /* 0x000fe20000010000 */
[----:B------:R-:W-:-:S05]  /*1af0*/  ISETP.NE.AND P0, PT, R85, RZ, PT ;  /* 0x000000ff5500720c */ /* 0x000fca0003f05270 */
[----:B------:R-:W-:Y:S08]  /*1b00*/  BSSY B0, `(.L_x_42) ;  /* 0x0000012000007945 */ /* 0x000ff00003800000 */
[----:B0-----:R-:W-:Y:S05]  /*1b10*/  @P0 BRA `(.L_x_43) ;  /* 0x0000000000400947 */ /* 0x001fea0003800000 */
[----:B------:R-:W0:Y:S01]  /*1b20*/  LDS.128 R4, [UR4] ;  /* 0x00000004ff047984 */ /* 0x000e220008000c00 */
[----:B------:R-:W1:Y:S03]  /*1b30*/  LDC.64 R2, c[0x0][0x210] ;  /* 0x00008400ff027b82 */ /* 0x000e660000000a00 */
[----:B------:R-:W2:Y:S01]  /*1b40*/  LDS.128 R8, [UR4+0x10] ;  /* 0x00001004ff087984 */ /* 0x000ea20008000c00 */
[----:B-1----:R-:W-:-:S04]  /*1b50*/  IMAD.WIDE R84, R84, 0x2, R2 ;  /* 0x0000000254547825 */ /* 0x002fc800078e0202 */
[----:B0-----:R-:W-:Y:S01]  /*1b60*/  FADD.FTZ R4, RZ, R4 ;  /* 0x00000004ff047221 */ /* 0x001fe20000010000 */
[----:B--2---:R-:W-:-:S03]  /*1b70*/  FADD.FTZ R8, RZ, R8 ;  /* 0x00000008ff087221 */ /* 0x004fc60000010000 */
[----:B------:R-:W-:Y:S01]  /*1b80*/  FADD.FTZ R5, R4, R5 ;  /* 0x0000000504057221 */ /* 0x000fe20000010000 */
[----:B------:R-:W-:-:S03]  /*1b90*/  FADD.FTZ R9, R8, R9 ;  /* 0x0000000908097221 */ /* 0x000fc60000010000 */
[----:B------:R-:W-:Y:S01]  /*1ba0*/  FADD.FTZ R6, R5, R6 ;  /* 0x0000000605067221 */ /* 0x000fe20000010000 */
[----:B------:R-:W-:-:S03]  /*1bb0*/  FADD.FTZ R10, R9, R10 ;  /* 0x0000000a090a7221 */ /* 0x000fc60000010000 */
[----:B------:R-:W-:Y:S01]  /*1bc0*/  FADD.FTZ R6, R6, R7 ;  /* 0x0000000706067221 */ /* 0x000fe20000010000 */
[----:B------:R-:W-:-:S04]  /*1bd0*/  FADD.FTZ R10, R10, R11 ;  /* 0x0000000b0a0a7221 */ /* 0x000fc80000010000 */
[----:B------:R-:W-:Y:S02]  /*1be0*/  F2FP.BF16.F32.PACK_AB R6, RZ, R6 ;  /* 0x00000006ff06723e */ /* 0x000fe400000010ff */
[----:B------:R-:W-:-:S03]  /*1bf0*/  F2FP.BF16.F32.PACK_AB R10, RZ, R10 ;  /* 0x0000000aff0a723e */ /* 0x000fc600000010ff */
[----:B------:R0:W-:Y:S04]  /*1c00*/  STG.E.U16 desc[UR6][R84.64], R6 ;  /* 0x0000000654007986 */ /* 0x0001e8000c101506 */
[----:B------:R0:W-:Y:S02]  /*1c10*/  STG.E.U16 desc[UR6][R84.64+0x300], R10 ;  /* 0x0003000a54007986 */ /* 0x0001e4000c101506 */
.L_x_43:
[----:B------:R-:W-:Y:S05]  /*1c20*/  BSYNC B0 ;  /* 0x0000000000007941 */ /* 0x000fea0003800000 */
.L_x_42:
[----:B------:R-:W-:Y:S01]  /*1c30*/  PREEXIT ;  /* 0x000000000000782d */ /* 0x000fe20000000000 */
[----:B------:R-:W-:Y:S05]  /*1c40*/  EXIT ;  /* 0x000000000000794d */ /* 0x000fea0003800000 */
.L_x_44:
        /* <DEDUP_REMOVED lines=11> */
.L_x_114:


//--------------------- .text._Z30router_gemm_kernel_bf16_outputI13__nv_bfloat16Li128ELi8ELi1ELi384ELi7168EEvPS0_PKT_S4_ --------------------------
	.section	.text._Z30router_gemm_kernel_bf16_outputI13__nv_bfloat16Li128ELi8ELi1ELi384ELi7168EEvPS0_PKT_S4_,"ax",@progbits
	.align	128
        .global         _Z30router_gemm_kernel_bf16_outputI13__nv_bfloat16Li128ELi8ELi1ELi384ELi7168EEvPS0_PKT_S4_
        .type           _Z30router_gemm_kernel_bf16_outputI13__nv_bfloat16Li128ELi8ELi1ELi384ELi7168EEvPS0_PKT_S4_,@function
        .size           _Z30router_gemm_kernel_bf16_outputI13__nv_bfloat16Li128ELi8ELi1ELi384ELi7168EEvPS0_PKT_S4_,(.L_x_115 - _Z30router_gemm_kernel_bf16_outputI13__nv_bfloat16Li128ELi8ELi1ELi384ELi7168EEvPS0_PKT_S4_)
        .other          _Z30router_gemm_kernel_bf16_outputI13__nv_bfloat16Li128ELi8ELi1ELi384ELi7168EEvPS0_PKT_S4_,@"STO_CUDA_ENTRY STV_DEFAULT"
_Z30router_gemm_kernel_bf16_outputI13__nv_bfloat16Li128ELi8ELi1ELi384ELi7168EEvPS0_PKT_S4_:
.text._Z30router_gemm_kernel_bf16_outputI13__nv_bfloat16Li128ELi8ELi1ELi384ELi7168EEvPS0_PKT_S4_:
        /* <DEDUP_REMOVED lines=27> */
[----:B------:R0:W4:Y:S04]  /*01b0*/  LDG.E.128 R8, desc[UR6][R60.64+0x3000] ;  /* 0x003000063c087981 */ /* 0x000128000c1e1d00 */
[----:B------:R-:W4:Y:S01]  /*01c0*/  LDG.E.128 R4, desc[UR6][R4.64+0x3000] ;  /* 0x0030000604047981 */ /* 0x000f22000c1e1d00 */
[----:B--2---:R-:W-:-:S02]  /*01d0*/  PRMT R3, R56, 0x7632, R3 ;  /* 0x0000763238037816 */ /* 0x004fc40000000003 */
[----:B0-----:R-:W-:Y:S02]  /*01e0*/  SHF.L.U32 R61, R56, 0x10, RZ ;  /* 0x00000010383d7819 */ /* 0x001fe400000006ff */
[----:B------:R-:W-:Y:S02]  /*01f0*/  SHF.L.U32 R3, R3, 0x10, RZ ;  /* 0x0000001003037819 */ /* 0x000fe400000006ff */
[C---:B-----5:R-:W-:Y:S01]  /*0200*/  PRMT R56, R52.reuse, 0x7632, R56 ;  /* 0x0000763234387816 */ /* 0x060fe20000000038 */
[----:B------:R-:W-:-:S04]  /*0210*/  IMAD.U32 R52, R52, 0x10000, RZ ;  /* 0x0001000034347824 */ /* 0x000fc800078e00ff */
[----:B------:R-:W-:Y:S02]  /*0220*/  IMAD.U32 R56, R56, 0x10000, RZ ;  /* 0x0001000038387824 */ /* 0x000fe400078e00ff */
[----:B------:R-:W-:Y:S01]  /*0230*/  FFMA.FTZ R60, R52, R61, RZ ;  /* 0x0000003d343c7223 */ /* 0x000fe200000100ff */
[----:B------:R-:W-:Y:S01]  /*0240*/  SHF.L.U32 R61, R57, 0x10, RZ ;  /* 0x00000010393d7819 */ /* 0x000fe200000006ff */
[----:B------:R-:W-:Y:S01]  /*0250*/  IMAD.U32 R52, R53, 0x10000, RZ ;  /* 0x0001000035347824 */ /* 0x000fe200078e00ff */
[----:B------:R-:W-:Y:S01]  /*0260*/  PRMT R57, R57, 0x7632, R57 ;  /* 0x0000763239397816 */ /* 0x000fe20000000039 */
[----:B------:R-:W-:Y:S01]  /*0270*/  FFMA.FTZ R3, R56, R3, R60 ;  /* 0x0000000338037223 */ /* 0x000fe2000001003c */
[----:B------:R-:W-:-:S03]  /*0280*/  PRMT R53, R53, 0x7632, R53 ;  /* 0x0000763235357816 */ /* 0x000fc60000000035 */
[----:B------:R-:W-:Y:S01]  /*0290*/  FFMA.FTZ R3, R52, R61, R3 ;  /* 0x0000003d34037223 */ /* 0x000fe20000010003 */
[----:B------:R-:W-:Y:S01]  /*02a0*/  SHF.L.U32 R52, R57, 0x10, RZ ;  /* 0x0000001039347819 */ /* 0x000fe200000006ff */
[----:B------:R-:W-:Y:S01]  /*02b0*/  IMAD.U32 R60, R53, 0x10000, RZ ;  /* 0x00010000353c7824 */ /* 0x000fe200078e00ff */
[----:B------:R-:W-:Y:S01]  /*02c0*/  PRMT R56, R58, 0x7632, R56 ;  /* 0x000076323a387816 */ /* 0x000fe20000000038 */
[----:B------:R-:W-:Y:S01]  /*02d0*/  IMAD.U32 R57, R54, 0x10000, RZ ;  /* 0x0001000036397824 */ /* 0x000fe200078e00ff */
[----:B------:R-:W-:Y:S01]  /*02e0*/  SHF.L.U32 R58, R58, 0x10, RZ ;  /* 0x000000103a3a7819 */ /* 0x000fe200000006ff */
[----:B------:R-:W-:Y:S01]  /*02f0*/  FFMA.FTZ R52, R60, R52, R3 ;  /* 0x000000343c347223 */ /* 0x000fe20000010003 */
[----:B------:R-:W-:Y:S02]  /*0300*/  PRMT R53, R54, 0x7632, R53 ;  /* 0x0000763236357816 */ /* 0x000fe40000000035 */
[----:B------:R-:W-:Y:S01]  /*0310*/  SHF.L.U32 R56, R56, 0x10, RZ ;  /* 0x0000001038387819 */ /* 0x000fe200000006ff */
[----:B------:R-:W-:-:S02]  /*0320*/  FFMA.FTZ R58, R57, R58, R52 ;  /* 0x0000003a393a7223 */ /* 0x000fc40000010034 */
[----:B------:R-:W-:Y:S01]  /*0330*/  IMAD.U32 R53, R53, 0x10000, RZ ;  /* 0x0001000035357824 */ /* 0x000fe200078e00ff */
        /* <DEDUP_REMOVED lines=8> */
[----:B---3--:R-:W-:Y:S01]  /*03c0*/  PRMT R54, R44, 0x7632, R54 ;  /* 0x000076322c367816 */ /* 0x008fe20000000036 */
[----:B----4-:R-:W-:Y:S01]  /*03d0*/  IMAD.U32 R53, R48, 0x10000, RZ ;  /* 0x0001000030357824 */ /* 0x010fe200078e00ff */
        /* <DEDUP_REMOVED lines=14> */
[C---:B------:R-:W-:Y:S02]  /*04c0*/  PRMT R45, R46.reuse, 0x7632, R45 ;  /* 0x000076322e2d7816 */ /* 0x040fe4000000002d */
[----:B------:R-:W-:Y:S01]  /*04d0*/  SHF.L.U32 R53, R46, 0x10, RZ ;  /* 0x000000102e357819 */ /* 0x000fe200000006ff */
[----:B------:R-:W-:Y:S01]  /*04e0*/  FFMA.FTZ R49, R49, R44, R48 ;  /* 0x0000002c31317223 */ /* 0x000fe20000010030 */
[C---:B------:R-:W-:Y:S01]  /*04f0*/  PRMT R3, R50.reuse, 0x7632, R3 ;  /* 0x0000763232037816 */ /* 0x040fe20000000003 */
[----:B------:R-:W-:Y:S01]  /*0500*/  IMAD.U32 R50, R50, 0x10000, RZ ;  /* 0x0001000032327824 */ /* 0x000fe200078e00ff */
[----:B------:R-:W-:-:S03]  /*0510*/  SHF.L.U32 R46, R45, 0x10, RZ ;  /* 0x000000102d2e7819 */ /* 0x000fc600000006ff */
[----:B------:R-:W-:Y:S02]  /*0520*/  IMAD.U32 R3, R3, 0x10000, RZ ;  /* 0x0001000003037824 */ /* 0x000fe400078e00ff */
[----:B------:R-:W-:Y:S01]  /*0530*/  FFMA.FTZ R50, R50, R53, R49 ;  /* 0x0000003532327223 */ /* 0x000fe20000010031 */
        /* <DEDUP_REMOVED lines=151> */
[--C-:B------:R-:W-:Y:S01]  /*0eb0*/  FFMA.FTZ R13, R9, R14, R8.reuse ;  /* 0x0000000e090d7223 */ /* 0x100fe20000010008 */
        /* <DEDUP_REMOVED lines=8> */
[----:B------:R-:W-:Y:S01]  /*0f40*/  PRMT R4, R11, 0x7632, R4 ;  /* 0x000076320b047816 */ /* 0x000fe20000000004 */
[----:B------:R-:W-:Y:S01]  /*0f50*/  IMAD.U32 R6, R7, 0x10000, RZ ;  /* 0x0001000007067824 */ /* 0x000fe200078e00ff */
[----:B------:R-:W-:Y:S01]  /*0f60*/  SHF.L.U32 R11, R11, 0x10, RZ ;  /* 0x000000100b0b7819 */ /* 0x000fe200000006ff */
[----:B------:R-:W-:Y:S01]  /*0f70*/  FFMA.FTZ R8, R3, R8, R10 ;  /* 0x0000000803087223 */ /* 0x000fe2000001000a */
[----:B------:R-:W-:Y:S01]  /*0f80*/  PRMT R5, R7, 0x7632, R5 ;  /* 0x0000763207057816 */ /* 0x000fe20000000005 */
[----:B------:R-:W-:Y:S02]  /*0f90*/  IMAD.U32 R4, R4, 0x10000, RZ ;  /* 0x0001000004047824 */ /* 0x000fe400078e00ff */
[----:B------:R-:W-:Y:S01]  /*0fa0*/  FFMA.FTZ R11, R11, R6, R8 ;  /* 0x000000060b0b7223 */ /* 0x000fe20000010008 */
[----:B------:R-:W-:-:S05]  /*0fb0*/  SHF.L.U32 R5, R5, 0x10, RZ ;  /* 0x0000001005057819 */ /* 0x000fca00000006ff */
[----:B------:R-:W-:-:S05]  /*0fc0*/  FFMA.FTZ R4, R4, R5, R11 ;  /* 0x0000000504047223 */ /* 0x000fca000001000b */
[----:B------:R-:W0:Y:S02]  /*0fd0*/  SHFL.BFLY PT, R3, R4, 0x10, 0x1f ;  /* 0x0e001f0004037f89 */ /* 0x000e2400000e0000 */
[----:B0-----:R-:W-:-:S05]  /*0fe0*/  FADD.FTZ R3, R4, R3 ;  /* 0x0000000304037221 */ /* 0x001fca0000010000 */
[----:B------:R-:W0:Y:S02]  /*0ff0*/  SHFL.BFLY PT, R6, R3, 0x8, 0x1f ;  /* 0x0d001f0003067f89 */ /* 0x000e2400000e0000 */
[----:B0-----:R-:W-:-:S05]  /*1000*/  FADD.FTZ R6, R3, R6 ;  /* 0x0000000603067221 */ /* 0x001fca0000010000 */
[----:B------:R-:W0:Y:S01]  /*1010*/  SHFL.BFLY PT, R5, R6, 0x4, 0x1f ;  /* 0x0c801f0006057f89 */ /* 0x000e2200000e0000 */
[----:B------:R-:W-:Y:S01]  /*1020*/  LOP3.LUT P0, RZ, R0, 0x1f, RZ, 0xc0, !PT ;  /* 0x0000001f00ff7812 */ /* 0x000fe2000780c0ff */
[----:B0-----:R-:W-:-:S05]  /*1030*/  FADD.FTZ R5, R6, R5 ;  /* 0x0000000506057221 */ /* 0x001fca0000010000 */
[----:B------:R-:W0:Y:S01]  /*1040*/  SHFL.BFLY PT, R8, R5, 0x2, 0x1f ;  /* 0x0c401f0005087f89 */ /* 0x000e2200000e0000 */
[----:B------:R-:W-:Y:S01]  /*1050*/  BSSY B0, `(.L_x_45) ;  /* 0x000000d000007945 */ /* 0x000fe20003800000 */
[----:B0-----:R-:W-:-:S05]  /*1060*/  FADD.FTZ R8, R5, R8 ;  /* 0x0000000805087221 */ /* 0x001fca0000010000 */
[----:B------:R0:W1:Y:S01]  /*1070*/  SHFL.BFLY PT, R7, R8, 0x1, 0x1f ;  /* 0x0c201f0008077f89 */ /* 0x00006200000e0000 */
[----:B------:R-:W-:Y:S05]  /*1080*/  @P0 BRA `(.L_x_46) ;  /* 0x0000000000240947 */ /* 0x000fea0003800000 */
[----:B------:R-:W2:Y:S01]  /*1090*/  S2UR UR5, SR_CgaCtaId ;  /* 0x00000000000579c3 */ /* 0x000ea20000008800 */
[----:B------:R-:W-:Y:S01]  /*10a0*/  SHF.R.S32.HI R3, RZ, 0x1f, R0 ;  /* 0x0000001fff037819 */ /* 0x000fe20000011400 */
[----:B------:R-:W-:Y:S01]  /*10b0*/  UMOV UR4, 0x400 ;  /* 0x0000040000047882 */ /* 0x000fe20000000000 */
[----:B01----:R-:W-:Y:S02]  /*10c0*/  FADD.FTZ R8, R8, R7 ;  /* 0x0000000708087221 */ /* 0x003fe40000010000 */
[----:B------:R-:W-:-:S04]  /*10d0*/  LEA.HI R3, R3, R0, RZ, 0x5 ;  /* 0x0000000003037211 */ /* 0x000fc800078f28ff */
[----:B------:R-:W-:Y:S01]  /*10e0*/  SHF.R.S32.HI R3, RZ, 0x5, R3 ;  /* 0x00000005ff037819 */ /* 0x000fe20000011403 */
[----:B--2---:R-:W-:-:S06]  /*10f0*/  ULEA UR4, UR5, UR4, 0x18 ;  /* 0x0000000405047291 */ /* 0x004fcc000f8ec03f */
[----:B------:R-:W-:-:S05]  /*1100*/  LEA R3, R3, UR4, 0x2 ;  /* 0x0000000403037c11 */ /* 0x000fca000f8e10ff */
[----:B------:R2:W-:Y:S02]  /*1110*/  STS [R3], R8 ;  /* 0x0000000803007388 */ /* 0x0005e40000000800 */
.L_x_46:
[----:B------:R-:W-:Y:S05]  /*1120*/  BSYNC B0 ;  /* 0x0000000000007941 */ /* 0x000fea0003800000 */
.L_x_45:
[----:B------:R-:W-:Y:S01]  /*1130*/  BAR.SYNC.DEFER_BLOCKING 0x0 ;  /* 0x0000000000007b1d */ /* 0x000fe20000010000 */
[----:B------:R-:W-:-:S05]  /*1140*/  ISETP.NE.AND P0, PT, R0, RZ, PT ;  /* 0x000000ff0000720c */ /* 0x000fca0003f05270 */
[----:B------:R-:W-:Y:S08]  /*1150*/  BSSY B0, `(.L_x_47) ;  /* 0x000000e000007945 */ /* 0x000ff00003800000 */
[----:B------:R-:W-:Y:S05]  /*1160*/  @P0 BRA `(.L_x_48) ;  /* 0x0000000000300947 */ /* 0x000fea0003800000 */
[----:B------:R-:W3:Y:S01]  /*1170*/  S2UR UR5, SR_CgaCtaId ;  /* 0x00000000000579c3 */ /* 0x000ee20000008800 */
[----:B------:R-:W-:-:S07]  /*1180*/  UMOV UR4, 0x400 ;  /* 0x0000040000047882 */ /* 0x000fce0000000000 */
[----:B------:R-:W2:Y:S01]  /*1190*/  LDC.64 R4, c[0x0][0x210] ;  /* 0x00008400ff047b82 */ /* 0x000ea20000000a00 */
[----:B---3--:R-:W-:Y:S01]  /*11a0*/  ULEA UR4, UR5, UR4, 0x18 ;  /* 0x0000000405047291 */ /* 0x008fe2000f8ec03f */
[----:B--2---:R-:W-:-:S08]  /*11b0*/  IMAD.WIDE R2, R2, 0x2, R4 ;  /* 0x0000000202027825 */ /* 0x004fd000078e0204 */
[----:B0-----:R-:W0:Y:S02]  /*11c0*/  LDS.128 R8, [UR4] ;  /* 0x00000004ff087984 */ /* 0x001e240008000c00 */
[----:B0-----:R-:W-:-:S04]  /*11d0*/  FADD.FTZ R8, RZ, R8 ;  /* 0x00000008ff087221 */ /* 0x001fc80000010000 */
[----:B------:R-:W-:-:S04]  /*11e0*/  FADD.FTZ R9, R8, R9 ;  /* 0x0000000908097221 */ /* 0x000fc80000010000 */
[----:B------:R-:W-:-:S04]  /*11f0*/  FADD.FTZ R10, R9, R10 ;  /* 0x0000000a090a7221 */ /* 0x000fc80000010000 */
[----:B------:R-:W-:-:S05]  /*1200*/  FADD.FTZ R10, R10, R11 ;  /* 0x0000000b0a0a7221 */ /* 0x000fca0000010000 */
[----:B------:R-:W-:-:S05]  /*1210*/  F2FP.BF16.F32.PACK_AB R10, RZ, R10 ;  /* 0x0000000aff0a723e */ /* 0x000fca00000010ff */
[----:B------:R3:W-:Y:S02]  /*1220*/  STG.E.U16 desc[UR6][R2.64], R10 ;  /* 0x0000000a02007986 */ /* 0x0007e4000c101506 */
.L_x_48:
[----:B------:R-:W-:Y:S05]  /*1230*/  BSYNC B0 ;  /* 0x0000000000007941 */ /* 0x000fea0003800000 */
.L_x_47:
[----:B------:R-:W-:Y:S01]  /*1240*/  PREEXIT ;  /* 0x000000000000782d */ /* 0x000fe20000000000 */
[----:B------:R-:W-:Y:S05]  /*1250*/  EXIT ;  /* 0x000000000000794d */ /* 0x000fea0003800000 */
.L_x_49:
        /* <DEDUP_REMOVED lines=10> */
.L_x_115:


//--------------------- .text._Z30router_gemm_kernel_bf16_outputI13__nv_bfloat16Li128ELi8ELi16ELi256ELi7168EEvPS0_PKT_S4_ --------------------------
	.section	.text._Z30router_gemm_kernel_bf16_outputI13__nv_bfloat16Li128ELi8ELi16ELi256ELi7168EEvPS0_PKT_S4_,"ax",@progbits
	.align	128
        .global         _Z30router_gemm_kernel_bf16_outputI13__nv_bfloat16Li128ELi8ELi16ELi256ELi7168EEvPS0_PKT_S4_
        .type           _Z30router_gemm_kernel_bf16_outputI13__nv_bfloat16Li128ELi8ELi16ELi256ELi7168EEvPS0_PKT_S4_,@function
        .size           _Z30router_gemm_kernel_bf16_outputI13__nv_bfloat16Li128ELi8ELi16ELi256ELi7168EEvPS0_PKT_S4_,(.L_x_116 - _Z30router_gemm_kernel_bf16_outputI13__nv_bfloat16Li128ELi8ELi16ELi256ELi7168EEvPS0_PKT_S4_)
        .other          _Z30router_gemm_kernel_bf16_outputI13__nv_bfloat16Li128ELi8ELi16ELi256ELi7168EEvPS0_PKT_S4_,@"STO_CUDA_ENTRY STV_DEFAULT"
_Z30router_gemm_kernel_bf16_outputI13__nv_bfloat16Li128ELi8ELi16ELi256ELi7168EEvPS0_PKT_S4_:
.text._Z30router_gemm_kernel_bf16_outputI13__nv_bfloat16Li128ELi8ELi16ELi256ELi7168EEvPS0_PKT_S4_:
        /* <DEDUP_REMOVED lines=2765> */
.L_x_51:
[----:B------:R-:W-:Y:S05]  /*acd0*/  BSYNC B0 ;  /* 0x0000000000007941 */ /* 0x000fea0003800000 */
.L_x_50:
[----:B------:R-:W-:Y:S01]  /*ace0*/  PREEXIT ;  /* 0x000000000000782d */ /* 0x000fe20000000000 */
[----:B------:R-:W-:Y:S05]  /*acf0*/  EXIT ;  /* 0x000000000000794d */ /* 0x000fea0003800000 */
.L_x_52:
        /* <DEDUP_REMOVED lines=16> */
.L_x_116:


//--------------------- .text._Z30router_gemm_kernel_bf16_outputI13__nv_bfloat16Li128ELi8ELi15ELi256ELi7168EEvPS0_PKT_S4_ --------------------------
	.section	.text._Z30router_gemm_kernel_bf16_outputI13__nv_bfloat16Li128ELi8ELi15ELi256ELi7168EEvPS0_PKT_S4_,"ax",@progbits
	.align	128
        .global         _Z30router_gemm_kernel_bf16_outputI13__nv_bfloat16Li128ELi8ELi15ELi256ELi7168EEvPS0_PKT_S4_
        .type           _Z30router_gemm_kernel_bf16_outputI13__nv_bfloat16Li128ELi8ELi15ELi256ELi7168EEvPS0_PKT_S4_,@function
        .size           _Z30router_gemm_kernel_bf16_outputI13__nv_bfloat16Li128ELi8ELi15ELi256ELi7168EEvPS0_PKT_S4_,(.L_x_117 - _Z30router_gemm_kernel_bf16_outputI13__nv_bfloat16Li128ELi8ELi15ELi256ELi7168EEvPS0_PKT_S4_)
        .other          _Z30router_gemm_kernel_bf16_outputI13__nv_bfloat16Li128ELi8ELi15ELi256ELi7168EEvPS0_PKT_S4_,@"STO_CUDA_ENTRY STV_DEFAULT"
_Z30router_gemm_kernel_bf16_outputI13__nv_bfloat16Li128ELi8ELi15ELi256ELi7168EEvPS0_PKT_S4_:
.text._Z30router_gemm_kernel_bf16_outputI13__nv_bfloat16Li128ELi8ELi15ELi256ELi7168EEvPS0_PKT_S4_:
        /* <DEDUP_REMOVED lines=2598> */
.L_x_54:
[----:B------:R-:W-:Y:S05]  /*a260*/  BSYNC B0 ;  /* 0x0000000000007941 */ /* 0x000fea0003800000 */
.L_x_53:
[----:B------:R-:W-:Y:S01]  /*a270*/  PREEXIT ;  /* 0x000000000000782d */ /* 0x000fe20000000000 */
[----:B------:R-:W-:Y:S05]  /*a280*/  EXIT ;  /* 0x000000000000794d */ /* 0x000fea0003800000 */
.L_x_55:
        /* <DEDUP_REMOVED lines=15> */
.L_x_117:


//--------------------- .text._Z30router_gemm_kernel_bf16_outputI13__nv_bfloat16Li128ELi8ELi14ELi256ELi7168EEvPS0_PKT_S4_ --------------------------
	.section	.text._Z30router_gemm_kernel_bf16_outputI13__nv_bfloat16Li128ELi8ELi14ELi256ELi7168EEvPS0_PKT_S4_,"ax",@progbits
	.align	128
        .global         _Z30router_gemm_kernel_bf16_outputI13__nv_bfloat16Li128ELi8ELi14ELi256ELi7168EEvPS0_PKT_S4_
        .type           _Z30router_gemm_kernel_bf16_outputI13__nv_bfloat16Li128ELi8ELi14ELi256ELi7168EEvPS0_PKT_S4_,@function
        .size           _Z30router_gemm_kernel_bf16_outputI13__nv_bfloat16Li128ELi8ELi14ELi256ELi7168EEvPS0_PKT_S4_,(.L_x_118 - _Z30router_gemm_kernel_bf16_outputI13__nv_bfloat16Li128ELi8ELi14ELi256ELi7168EEvPS0_PKT_S4_)
        .other          _Z30router_gemm_kernel_bf16_outputI13__nv_bfloat16Li128ELi8ELi14ELi256ELi7168EEvPS0_PKT_S4_,@"STO_CUDA_ENTRY STV_DEFAULT"
_Z30router_gemm_kernel_bf16_outputI13__nv_bfloat16Li128ELi8ELi14ELi256ELi7168EEvPS0_PKT_S4_:
.text._Z30router_gemm_kernel_bf16_outputI13__nv_bfloat16Li128ELi8ELi14ELi256ELi7168EEvPS0_PKT_S4_:
        /* <DEDUP_REMOVED lines=2433> */
.L_x_57:
[----:B------:R-:W-:Y:S05]  /*9810*/  BSYNC B0 ;  /* 0x0000000000007941 */ /* 0x000fea0003800000 */
.L_x_56:
[----:B------:R-:W-:Y:S01]  /*9820*/  PREEXIT ;  /* 0x000000000000782d */ /* 0x000fe20000000000 */
[----:B------:R-:W-:Y:S05]  /*9830*/  EXIT ;  /* 0x000000000000794d */ /* 0x000fea0003800000 */
.L_x_58:
        /* <DEDUP_REMOVED lines=12> */
.L_x_118:


//--------------------- .text._Z30router_gemm_kernel_bf16_outputI13__nv_bfloat16Li128ELi8ELi13ELi256ELi7168EEvPS0_PKT_S4_ --------------------------
	.section	.text._Z30router_gemm_kernel_bf16_outputI13__nv_bfloat16Li128ELi8ELi13ELi256ELi7168EEvPS0_PKT_S4_,"ax",@progbits
	.align	128
        .global         _Z30router_gemm_kernel_bf16_outputI13__nv_bfloat16Li128ELi8ELi13ELi256ELi7168EEvPS0_PKT_S4_
        .type           _Z30router_gemm_kernel_bf16_outputI13__nv_bfloat16Li128ELi8ELi13ELi256ELi7168EEvPS0_PKT_S4_,@function
        .size           _Z30router_gemm_kernel_bf16_outputI13__nv_bfloat16Li128ELi8ELi13ELi256ELi7168EEvPS0_PKT_S4_,(.L_x_119 - _Z30router_gemm_kernel_bf16_outputI13__nv_bfloat16Li128ELi8ELi13ELi256ELi7168EEvPS0_PKT_S4_)
        .other          _Z30router_gemm_kernel_bf16_outputI13__nv_bfloat16Li128ELi8ELi13ELi256ELi7168EEvPS0_PKT_S4_,@"STO_CUDA_ENTRY STV_DEFAULT"
_Z30router_gemm_kernel_bf16_outputI13__nv_bfloat16Li128ELi8ELi13ELi256ELi7168EEvPS0_PKT_S4_:
.text._Z30router_gemm_kernel_bf16_outputI13__nv_bfloat16Li128ELi8ELi13ELi256ELi7168EEvPS0_PKT_S4_:
        /* <DEDUP_REMOVED lines=2267> */
.L_x_60:
[----:B------:R-:W-:Y:S05]  /*8db0*/  BSYNC B0 ;  /* 0x0000000000007941 */ /* 0x000fea0003800000 */
.L_x_59:
[----:B------:R-:W-:Y:S01]  /*8dc0*/  PREEXIT ;  /* 0x000000000000782d */ /* 0x000fe20000000000 */
[----:B------:R-:W-:Y:S05]  /*8dd0*/  EXIT ;  /* 0x000000000000794d */ /* 0x000fea0003800000 */
.L_x_61:
        /* <DEDUP_REMOVED lines=10> */
.L_x_119:


//--------------------- .text._Z30router_gemm_kernel_bf16_outputI13__nv_bfloat16Li128ELi8ELi12ELi256ELi7168EEvPS0_PKT_S4_ --------------------------
	.section	.text._Z30router_gemm_kernel_bf16_outputI13__nv_bfloat16Li128ELi8ELi12ELi256ELi7168EEvPS0_PKT_S4_,"ax",@progbits
	.align	128
        .global         _Z30router_gemm_kernel_bf16_outputI13__nv_bfloat16Li128ELi8ELi12ELi256ELi7168EEvPS0_PKT_S4_
        .type           _Z30router_gemm_kernel_bf16_outputI13__nv_bfloat16Li128ELi8ELi12ELi256ELi7168EEvPS0_PKT_S4_,@function
        .size           _Z30router_gemm_kernel_bf16_outputI13__nv_bfloat16Li128ELi8ELi12ELi256ELi7168EEvPS0_PKT_S4_,(.L_x_120 - _Z30router_gemm_kernel_bf16_outputI13__nv_bfloat16Li128ELi8ELi12ELi256ELi7168EEvPS0_PKT_S4_)
        .other          _Z30router_gemm_kernel_bf16_outputI13__nv_bfloat16Li128ELi8ELi12ELi256ELi7168EEvPS0_PKT_S4_,@"STO_CUDA_ENTRY STV_DEFAULT"
_Z30router_gemm_kernel_bf16_outputI13__nv_bfloat16Li128ELi8ELi12ELi256ELi7168EEvPS0_PKT_S4_:
.text._Z30router_gemm_kernel_bf16_outputI13__nv_bfloat16Li128ELi8ELi12ELi256ELi7168EEvPS0_PKT_S4_:
        /* <DEDUP_REMOVED lines=2101> */
.L_x_63:
[----:B------:R-:W-:Y:S05]  /*8350*/  BSYNC B0 ;  /* 0x0000000000007941 */ /* 0x000fea0003800000 */
.L_x_62:
[----:B------:R-:W-:Y:S01]  /*8360*/  PREEXIT ;  /* 0x000000000000782d */ /* 0x000fe20000000000 */
[----:B------:R-:W-:Y:S05]  /*8370*/  EXIT ;  /* 0x000000000000794d */ /* 0x000fea0003800000 */
.L_x_64:
        /* <DEDUP_REMOVED lines=16> */
.L_x_120:


//--------------------- .text._Z30router_gemm_kernel_bf16_outputI13__nv_bfloat16Li128ELi8ELi11ELi256ELi7168EEvPS0_PKT_S4_ --------------------------
	.section	.text._Z30router_gemm_kernel_bf16_outputI13__nv_bfloat16Li128ELi8ELi11ELi256ELi7168EEvPS0_PKT_S4_,"ax",@progbits
	.align	128
        .global         _Z30router_gemm_kernel_bf16_outputI13__nv_bfloat16Li128ELi8ELi11ELi256ELi7168EEvPS0_PKT_S4_
        .type           _Z30router_gemm_kernel_bf16_outputI13__nv_bfloat16Li128ELi8ELi11ELi256ELi7168EEvPS0_PKT_S4_,@function
        .size           _Z30router_gemm_kernel_bf16_outputI13__nv_bfloat16Li128ELi8ELi11ELi256ELi7168EEvPS0_PKT_S4_,(.L_x_121 - _Z30router_gemm_kernel_bf16_outputI13__nv_bfloat16Li128ELi8ELi11ELi256ELi7168EEvPS0_PKT_S4_)
        .other          _Z30router_gemm_kernel_bf16_outputI13__nv_bfloat16Li128ELi8ELi11ELi256ELi7168EEvPS0_PKT_S4_,@"STO_CUDA_ENTRY STV_DEFAULT"
_Z30router_gemm_kernel_bf16_outputI13__nv_bfloat16Li128ELi8ELi11ELi256ELi7168EEvPS0_PKT_S4_:
.text._Z30router_gemm_kernel_bf16_outputI13__nv_bfloat16Li128ELi8ELi11ELi256ELi7168EEvPS0_PKT_S4_:
        /* <DEDUP_REMOVED lines=1935> */
.L_x_66:
[----:B------:R-:W-:Y:S05]  /*78f0*/  BSYNC B0 ;  /* 0x0000000000007941 */ /* 0x000fea0003800000 */
.L_x_65:
[----:B------:R-:W-:Y:S01]  /*7900*/  PREEXIT ;  /* 0x000000000000782d */ /* 0x000fe20000000000 */
[----:B------:R-:W-:Y:S05]  /*7910*/  EXIT ;  /* 0x000000000000794d */ /* 0x000fea0003800000 */
.L_x_67:
        /* <DEDUP_REMOVED lines=14> */
.L_x_121:


//--------------------- .text._Z30router_gemm_kernel_bf16_outputI13__nv_bfloat16Li128ELi8ELi10ELi256ELi7168EEvPS0_PKT_S4_ --------------------------
	.section	.text._Z30router_gemm_kernel_bf16_outputI13__nv_bfloat16Li128ELi8ELi10ELi256ELi7168EEvPS0_PKT_S4_,"ax",@progbits
	.align	128
        .global         _Z30router_gemm_kernel_bf16_outputI13__nv_bfloat16Li128ELi8ELi10ELi256ELi7168EEvPS0_PKT_S4_
        .type           _Z30router_gemm_kernel_bf16_outputI13__nv_bfloat16Li128ELi8ELi10ELi256ELi7168EEvPS0_PKT_S4_,@function
        .size           _Z30router_gemm_kernel_bf16_outputI13__nv_bfloat16Li128ELi8ELi10ELi256ELi7168EEvPS0_PKT_S4_,(.L_x_122 - _Z30router_gemm_kernel_bf16_outputI13__nv_bfloat16Li128ELi8ELi10ELi256ELi7168EEvPS0_PKT_S4_)
        .other          _Z30router_gemm_kernel_bf16_outputI13__nv_bfloat16Li128ELi8ELi10ELi256ELi7168EEvPS0_PKT_S4_,@"STO_CUDA_ENTRY STV_DEFAULT"
_Z30router_gemm_kernel_bf16_outputI13__nv_bfloat16Li128ELi8ELi10ELi256ELi7168EEvPS0_PKT_S4_:
.text._Z30router_gemm_kernel_bf16_outputI13__nv_bfloat16Li128ELi8ELi10ELi256ELi7168EEvPS0_PKT_S4_:
        /* <DEDUP_REMOVED lines=1770> */
.L_x_69:
[----:B------:R-:W-:Y:S05]  /*6ea0*/  BSYNC B0 ;  /* 0x0000000000007941 */ /* 0x000fea0003800000 */
.L_x_68:
[----:B------:R-:W-:Y:S01]  /*6eb0*/  PREEXIT ;  /* 0x000000000000782d */ /* 0x000fe20000000000 */
[----:B------:R-:W-:Y:S05]  /*6ec0*/  EXIT ;  /* 0x000000000000794d */ /* 0x000fea0003800000 */
.L_x_70:
        /* <DEDUP_REMOVED lines=11> */
.L_x_122:


//--------------------- .text._Z30router_gemm_kernel_bf16_outputI13__nv_bfloat16Li128ELi8ELi9ELi256ELi7168EEvPS0_PKT_S4_ --------------------------
	.section	.text._Z30router_gemm_kernel_bf16_outputI13__nv_bfloat16Li128ELi8ELi9ELi256ELi7168EEvPS0_PKT_S4_,"ax",@progbits
	.align	128
        .global         _Z30router_gemm_kernel_bf16_outputI13__nv_bfloat16Li128ELi8ELi9ELi256ELi7168EEvPS0_PKT_S4_
        .type           _Z30router_gemm_kernel_bf16_outputI13__nv_bfloat16Li128ELi8ELi9ELi256ELi7168EEvPS0_PKT_S4_,@function
        .size           _Z30router_gemm_kernel_bf16_outputI13__nv_bfloat16Li128ELi8ELi9ELi256ELi7168EEvPS0_PKT_S4_,(.L_x_123 - _Z30router_gemm_kernel_bf16_outputI13__nv_bfloat16Li128ELi8ELi9ELi256ELi7168EEvPS0_PKT_S4_)
        .other          _Z30router_gemm_kernel_bf16_outputI13__nv_bfloat16Li128ELi8ELi9ELi256ELi7168EEvPS0_PKT_S4_,@"STO_CUDA_ENTRY STV_DEFAULT"
_Z30router_gemm_kernel_bf16_outputI13__nv_bfloat16Li128ELi8ELi9ELi256ELi7168EEvPS0_PKT_S4_:
.text._Z30router_gemm_kernel_bf16_outputI13__nv_bfloat16Li128ELi8ELi9ELi256ELi7168EEvPS0_PKT_S4_:
        /* <DEDUP_REMOVED lines=1605> */
.L_x_72:
[----:B------:R-:W-:Y:S05]  /*6450*/  BSYNC B0 ;  /* 0x0000000000007941 */ /* 0x000fea0003800000 */
.L_x_71:
[----:B------:R-:W-:Y:S01]  /*6460*/  PREEXIT ;  /* 0x000000000000782d */ /* 0x000fe20000000000 */
[----:B------:R-:W-:Y:S05]  /*6470*/  EXIT ;  /* 0x000000000000794d */ /* 0x000fea0003800000 */
.L_x_73:
        /* <DEDUP_REMOVED lines=16> */
.L_x_123:


//--------------------- .text._Z30router_gemm_kernel_bf16_outputI13__nv_bfloat16Li128ELi8ELi8ELi256ELi7168EEvPS0_PKT_S4_ --------------------------
	.section	.text._Z30router_gemm_kernel_bf16_outputI13__nv_bfloat16Li128ELi8ELi8ELi256ELi7168EEvPS0_PKT_S4_,"ax",@progbits
	.align	128
        .global         _Z30router_gemm_kernel_bf16_outputI13__nv_bfloat16Li128ELi8ELi8ELi256ELi7168EEvPS0_PKT_S4_
        .type           _Z30router_gemm_kernel_bf16_outputI13__nv_bfloat16Li128ELi8ELi8ELi256ELi7168EEvPS0_PKT_S4_,@function
        .size           _Z30router_gemm_kernel_bf16_outputI13__nv_bfloat16Li128ELi8ELi8ELi256ELi7168EEvPS0_PKT_S4_,(.L_x_124 - _Z30router_gemm_kernel_bf16_outputI13__nv_bfloat16Li128ELi8ELi8ELi256ELi7168EEvPS0_PKT_S4_)
        .other          _Z30router_gemm_kernel_bf16_outputI13__nv_bfloat16Li128ELi8ELi8ELi256ELi7168EEvPS0_PKT_S4_,@"STO_CUDA_ENTRY STV_DEFAULT"
_Z30router_gemm_kernel_bf16_outputI13__nv_bfloat16Li128ELi8ELi8ELi256ELi7168EEvPS0_PKT_S4_:
.text._Z30router_gemm_kernel_bf16_outputI13__nv_bfloat16Li128ELi8ELi8ELi256ELi7168EEvPS0_PKT_S4_:
        /* <DEDUP_REMOVED lines=1440> */
.L_x_75:
[----:B------:R-:W-:Y:S05]  /*5a00*/  BSYNC B0 ;  /* 0x0000000000007941 */ /* 0x000fea0003800000 */
.L_x_74:
[----:B------:R-:W-:Y:S01]  /*5a10*/  PREEXIT ;  /* 0x000000000000782d */ /* 0x000fe20000000000 */
[----:B------:R-:W-:Y:S05]  /*5a20*/  EXIT ;  /* 0x000000000000794d */ /* 0x000fea0003800000 */
.L_x_76:
        /* <DEDUP_REMOVED lines=13> */
.L_x_124:


//--------------------- .text._Z30router_gemm_kernel_bf16_outputI13__nv_bfloat16Li128ELi8ELi7ELi256ELi7168EEvPS0_PKT_S4_ --------------------------
	.section	.text._Z30router_gemm_kernel_bf16_outputI13__nv_bfloat16Li128ELi8ELi7ELi256ELi7168EEvPS0_PKT_S4_,"ax",@progbits
	.align	128
        .global         _Z30router_gemm_kernel_bf16_outputI13__nv_bfloat16Li128ELi8ELi7ELi256ELi7168EEvPS0_PKT_S4_
        .type           _Z30router_gemm_kernel_bf16_outputI13__nv_bfloat16Li128ELi8ELi7ELi256ELi7168EEvPS0_PKT_S4_,@function
        .size           _Z30router_gemm_kernel_bf16_outputI13__nv_bfloat16Li128ELi8ELi7ELi256ELi7168EEvPS0_PKT_S4_,(.L_x_125 - _Z30router_gemm_kernel_bf16_outputI13__nv_bfloat16Li128ELi8ELi7ELi256ELi7168EEvPS0_PKT_S4_)
        .other          _Z30router_gemm_kernel_bf16_outputI13__nv_bfloat16Li128ELi8ELi7ELi256ELi7168EEvPS0_PKT_S4_,@"STO_CUDA_ENTRY STV_DEFAULT"
_Z30router_gemm_kernel_bf16_outputI13__nv_bfloat16Li128ELi8ELi7ELi256ELi7168EEvPS0_PKT_S4_:
.text._Z30router_gemm_kernel_bf16_outputI13__nv_bfloat16Li128ELi8ELi7ELi256ELi7168EEvPS0_PKT_S4_:
        /* <DEDUP_REMOVED lines=1275> */
.L_x_78:
[----:B------:R-:W-:Y:S05]  /*4fb0*/  BSYNC B0 ;  /* 0x0000000000007941 */ /* 0x000fea0003800000 */
.L_x_77:
[----:B------:R-:W-:Y:S01]  /*4fc0*/  PREEXIT ;  /* 0x000000000000782d */ /* 0x000fe20000000000 */
[----:B------:R-:W-:Y:S05]  /*4fd0*/  EXIT ;  /* 0x000000000000794d */ /* 0x000fea0003800000 */
.L_x_79:
        /* <DEDUP_REMOVED lines=10> */
.L_x_125:


//--------------------- .text._Z30router_gemm_kernel_bf16_outputI13__nv_bfloat16Li128ELi8ELi6ELi256ELi7168EEvPS0_PKT_S4_ --------------------------
	.section	.text._Z30router_gemm_kernel_bf16_outputI13__nv_bfloat16Li128ELi8ELi6ELi256ELi7168EEvPS0_PKT_S4_,"ax",@progbits
	.align	128
        .global         _Z30router_gemm_kernel_bf16_outputI13__nv_bfloat16Li128ELi8ELi6ELi256ELi7168EEvPS0_PKT_S4_
        .type           _Z30router_gemm_kernel_bf16_outputI13__nv_bfloat16Li128ELi8ELi6ELi256ELi7168EEvPS0_PKT_S4_,@function
        .size           _Z30router_gemm_kernel_bf16_outputI13__nv_bfloat16Li128ELi8ELi6ELi256ELi7168EEvPS0_PKT_S4_,(.L_x_126 - _Z30router_gemm_kernel_bf16_outputI13__nv_bfloat16Li128ELi8ELi6ELi256ELi7168EEvPS0_PKT_S4_)
        .other          _Z30router_gemm_kernel_bf16_outputI13__nv_bfloat16Li128ELi8ELi6ELi256ELi7168EEvPS0_PKT_S4_,@"STO_CUDA_ENTRY STV_DEFAULT"
_Z30router_gemm_kernel_bf16_outputI13__nv_bfloat16Li128ELi8ELi6ELi256ELi7168EEvPS0_PKT_S4_:
.text._Z30router_gemm_kernel_bf16_outputI13__nv_bfloat16Li128ELi8ELi6ELi256ELi7168EEvPS0_PKT_S4_:
        /* <DEDUP_REMOVED lines=1110> */
.L_x_81:
[----:B------:R-:W-:Y:S05]  /*4560*/  BSYNC B0 ;  /* 0x0000000000007941 */ /* 0x000fea0003800000 */
.L_x_80:
[----:B------:R-:W-:Y:S01]  /*4570*/  PREEXIT ;  /* 0x000000000000782d */ /* 0x000fe20000000000 */
[----:B------:R-:W-:Y:S05]  /*4580*/  EXIT ;  /* 0x000000000000794d */ /* 0x000fea0003800000 */
.L_x_82:
        /* <DEDUP_REMOVED lines=15> */
.L_x_126:


//--------------------- .text._Z30router_gemm_kernel_bf16_outputI13__nv_bfloat16Li128ELi8ELi5ELi256ELi7168EEvPS0_PKT_S4_ --------------------------
	.section	.text._Z30router_gemm_kernel_bf16_outputI13__nv_bfloat16Li128ELi8ELi5ELi256ELi7168EEvPS0_PKT_S4_,"ax",@progbits
	.align	128
        .global         _Z30router_gemm_kernel_bf16_outputI13__nv_bfloat16Li128ELi8ELi5ELi256ELi7168EEvPS0_PKT_S4_
        .type           _Z30router_gemm_kernel_bf16_outputI13__nv_bfloat16Li128ELi8ELi5ELi256ELi7168EEvPS0_PKT_S4_,@function
        .size           _Z30router_gemm_kernel_bf16_outputI13__nv_bfloat16Li128ELi8ELi5ELi256ELi7168EEvPS0_PKT_S4_,(.L_x_127 - _Z30router_gemm_kernel_bf16_outputI13__nv_bfloat16Li128ELi8ELi5ELi256ELi7168EEvPS0_PKT_S4_)
        .other          _Z30router_gemm_kernel_bf16_outputI13__nv_bfloat16Li128ELi8ELi5ELi256ELi7168EEvPS0_PKT_S4_,@"STO_CUDA_ENTRY STV_DEFAULT"
_Z30router_gemm_kernel_bf16_outputI13__nv_bfloat16Li128ELi8ELi5ELi256ELi7168EEvPS0_PKT_S4_:
.text._Z30router_gemm_kernel_bf16_outputI13__nv_bfloat16Li128ELi8ELi5ELi256ELi7168EEvPS0_PKT_S4_:
        /* <DEDUP_REMOVED lines=945> */
.L_x_84:
[----:B------:R-:W-:Y:S05]  /*3b10*/  BSYNC B0 ;  /* 0x0000000000007941 */ /* 0x000fea0003800000 */
.L_x_83:
[----:B------:R-:W-:Y:S01]  /*3b20*/  PREEXIT ;  /* 0x000000000000782d */ /* 0x000fe20000000000 */
[----:B------:R-:W-:Y:S05]  /*3b30*/  EXIT ;  /* 0x000000000000794d */ /* 0x000fea0003800000 */
.L_x_85:
        /* <DEDUP_REMOVED lines=12> */
.L_x_127:


//--------------------- .text._Z30router_gemm_kernel_bf16_outputI13__nv_bfloat16Li128ELi8ELi4ELi256ELi7168EEvPS0_PKT_S4_ --------------------------
	.section	.text._Z30router_gemm_kernel_bf16_outputI13__nv_bfloat16Li128ELi8ELi4ELi256ELi7168EEvPS0_PKT_S4_,"ax",@progbits
	.align	128
        .global         _Z30router_gemm_kernel_bf16_outputI13__nv_bfloat16Li128ELi8ELi4ELi256ELi7168EEvPS0_PKT_S4_
        .type           _Z30router_gemm_kernel_bf16_outputI13__nv_bfloat16Li128ELi8ELi4ELi256ELi7168EEvPS0_PKT_S4_,@function
        .size           _Z30router_gemm_kernel_bf16_outputI13__nv_bfloat16Li128ELi8ELi4ELi256ELi7168EEvPS0_PKT_S4_,(.L_x_128 - _Z30router_gemm_kernel_bf16_outputI13__nv_bfloat16Li128ELi8ELi4ELi256ELi7168EEvPS0_PKT_S4_)
        .other          _Z30router_gemm_kernel_bf16_outputI13__nv_bfloat16Li128ELi8ELi4ELi256ELi7168EEvPS0_PKT_S4_,@"STO_CUDA_ENTRY STV_DEFAULT"
_Z30router_gemm_kernel_bf16_outputI13__nv_bfloat16Li128ELi8ELi4ELi256ELi7168EEvPS0_PKT_S4_:
.text._Z30router_gemm_kernel_bf16_outputI13__nv_bfloat16Li128ELi8ELi4ELi256ELi7168EEvPS0_PKT_S4_:
        /* <DEDUP_REMOVED lines=780> */
.L_x_87:
[----:B------:R-:W-:Y:S05]  /*30c0*/  BSYNC B0 ;  /* 0x0000000000007941 */ /* 0x000fea0003800000 */
.L_x_86:
[----:B------:R-:W-:Y:S01]  /*30d0*/  PREEXIT ;  /* 0x000000000000782d */ /* 0x000fe20000000000 */
[----:B------:R-:W-:Y:S05]  /*30e0*/  EXIT ;  /* 0x000000000000794d */ /* 0x000fea0003800000 */
.L_x_88:
        /* <DEDUP_REMOVED lines=9> */
.L_x_128:


//--------------------- .text._Z30router_gemm_kernel_bf16_outputI13__nv_bfloat16Li128ELi8ELi3ELi256ELi7168EEvPS0_PKT_S4_ --------------------------
	.section	.text._Z30router_gemm_kernel_bf16_outputI13__nv_bfloat16Li128ELi8ELi3ELi256ELi7168EEvPS0_PKT_S4_,"ax",@progbits
	.align	128
        .global         _Z30router_gemm_kernel_bf16_outputI13__nv_bfloat16Li128ELi8ELi3ELi256ELi7168EEvPS0_PKT_S4_
        .type           _Z30router_gemm_kernel_bf16_outputI13__nv_bfloat16Li128ELi8ELi3ELi256ELi7168EEvPS0_PKT_S4_,@function
        .size           _Z30router_gemm_kernel_bf16_outputI13__nv_bfloat16Li128ELi8ELi3ELi256ELi7168EEvPS0_PKT_S4_,(.L_x_129 - _Z30router_gemm_kernel_bf16_outputI13__nv_bfloat16Li128ELi8ELi3ELi256ELi7168EEvPS0_PKT_S4_)
        .other          _Z30router_gemm_kernel_bf16_outputI13__nv_bfloat16Li128ELi8ELi3ELi256ELi7168EEvPS0_PKT_S4_,@"STO_CUDA_ENTRY STV_DEFAULT"
_Z30router_gemm_kernel_bf16_outputI13__nv_bfloat16Li128ELi8ELi3ELi256ELi7168EEvPS0_PKT_S4_:
.text._Z30router_gemm_kernel_bf16_outputI13__nv_bfloat16Li128ELi8ELi3ELi256ELi7168EEvPS0_PKT_S4_:
        /* <DEDUP_REMOVED lines=615> */
.L_x_90:
[----:B------:R-:W-:Y:S05]  /*2670*/  BSYNC B0 ;  /* 0x0000000000007941 */ /* 0x000fea0003800000 */
.L_x_89:
[----:B------:R-:W-:Y:S01]  /*2680*/  PREEXIT ;  /* 0x000000000000782d */ /* 0x000fe20000000000 */
[----:B------:R-:W-:Y:S05]  /*2690*/  EXIT ;  /* 0x000000000000794d */ /* 0x000fea0003800000 */
.L_x_91:
        /* <DEDUP_REMOVED lines=14> */
.L_x_129:


//--------------------- .text._Z30router_gemm_kernel_bf16_outputI13__nv_bfloat16Li128ELi8ELi2ELi256ELi7168EEvPS0_PKT_S4_ --------------------------
	.section	.text._Z30router_gemm_kernel_bf16_outputI13__nv_bfloat16Li128ELi8ELi2ELi256ELi7168EEvPS0_PKT_S4_,"ax",@progbits
	.align	128
        .global         _Z30router_gemm_kernel_bf16_outputI13__nv_bfloat16Li128ELi8ELi2ELi256ELi7168EEvPS0_PKT_S4_
        .type           _Z30router_gemm_kernel_bf16_outputI13__nv_bfloat16Li128ELi8ELi2ELi256ELi7168EEvPS0_PKT_S4_,@function
        .size           _Z30router_gemm_kernel_bf16_outputI13__nv_bfloat16Li128ELi8ELi2ELi256ELi7168EEvPS0_PKT_S4_,(.L_x_130 - _Z30router_gemm_kernel_bf16_outputI13__nv_bfloat16Li128ELi8ELi2ELi256ELi7168EEvPS0_PKT_S4_)
        .other          _Z30router_gemm_kernel_bf16_outputI13__nv_bfloat16Li128ELi8ELi2ELi256ELi7168EEvPS0_PKT_S4_,@"STO_CUDA_ENTRY STV_DEFAULT"
_Z30router_gemm_kernel_bf16_outputI13__nv_bfloat16Li128ELi8ELi2ELi256ELi7168EEvPS0_PKT_S4_:
.text._Z30router_gemm_kernel_bf16_outputI13__nv_bfloat16Li128ELi8ELi2ELi256ELi7168EEvPS0_PKT_S4_:
        /* <DEDUP_REMOVED lines=450> */
.L_x_93:
[----:B------:R-:W-:Y:S05]  /*1c20*/  BSYNC B0 ;  /* 0x0000000000007941 */ /* 0x000fea0003800000 */
.L_x_92:
[----:B------:R-:W-:Y:S01]  /*1c30*/  PREEXIT ;  /* 0x000000000000782d */ /* 0x000fe20000000000 */
[----:B------:R-:W-:Y:S05]  /*1c40*/  EXIT ;  /* 0x000000000000794d */ /* 0x000fea0003800000 */
.L_x_94:
        /* <DEDUP_REMOVED lines=11> */
.L_x_130:


//--------------------- .text._Z30router_gemm_kernel_bf16_outputI13__nv_bfloat16Li128ELi8ELi1ELi256ELi7168EEvPS0_PKT_S4_ --------------------------
	.section	.text._Z30router_gemm_kernel_bf16_outputI13__nv_bfloat16Li128ELi8ELi1ELi256ELi7168EEvPS0_PKT_S4_,"ax",@progbits
	.align	128
        .global         _Z30router_gemm_kernel_bf16_outputI13__nv_bfloat16Li128ELi8ELi1ELi256ELi7168EEvPS0_PKT_S4_
        .type           _Z30router_gemm_kernel_bf16_outputI13__nv_bfloat16Li128ELi8ELi1ELi256ELi7168EEvPS0_PKT_S4_,@function
        .size           _Z30router_gemm_kernel_bf16_outputI13__nv_bfloat16Li128ELi8ELi1ELi256ELi7168EEvPS0_PKT_S4_,(.L_x_131 - _Z30router_gemm_kernel_bf16_outputI13__nv_bfloat16Li128ELi8ELi1ELi256ELi7168EEvPS0_PKT_S4_)
        .other          _Z30router_gemm_kernel_bf16_outputI13__nv_bfloat16Li128ELi8ELi1ELi256ELi7168EEvPS0_PKT_S4_,@"STO_CUDA_ENTRY STV_DEFAULT"
_Z30router_gemm_kernel_bf16_outputI13__nv_bfloat16Li128ELi8ELi1ELi256ELi7168EEvPS0_PKT_S4_:
.text._Z30router_gemm_kernel_bf16_outputI13__nv_bfloat16Li128ELi8ELi1ELi256ELi7168EEvPS0_PKT_S4_:
        /* <DEDUP_REMOVED lines=274> */
.L_x_96:
[----:B------:R-:W-:Y:S05]  /*1120*/  BSYNC B0 ;  /* 0x0000000000007941 */ /* 0x000fea0003800000 */
.L_x_95:
        /* <DEDUP_REMOVED lines=16> */
.L_x_98:
[----:B------:R-:W-:Y:S05]  /*1230*/  BSYNC B0 ;  /* 0x0000000000007941 */ /* 0x000fea0003800000 */
.L_x_97:
[----:B------:R-:W-:Y:S01]  /*1240*/  PREEXIT ;  /* 0x000000000000782d */ /* 0x000fe20000000000 */
[----:B------:R-:W-:Y:S05]  /*1250*/  EXIT ;  /* 0x000000000000794d */ /* 0x000fea0003800000 */
.L_x_99:
        /* <DEDUP_REMOVED lines=10> */
.L_x_131:


//--------------------- .nv.shared._Z30router_gemm_kernel_bf16_outputI13__nv_bfloat16Li128ELi8ELi16ELi384ELi7168EEvPS0_PKT_S4_ --------------------------
	.section	.nv.shared._Z30router_gemm_kernel_bf16_outputI13__nv_bfloat16Li128ELi8ELi16ELi384ELi7168EEvPS0_PKT_S4_,"aw",@nobits
	.sectionflags	@""
	.align	4
.nv.shared._Z30router_gemm_kernel_bf16_outputI13__nv_bfloat16Li128ELi8ELi16ELi384ELi7168EEvPS0_PKT_S4_:
	.zero		1280


//--------------------- .nv.shared.reserved.0     --------------------------
	.section	.nv.shared.reserved.0,"aw",@nobits
	.weak		__nv_reservedSMEM_offset_0_alias
	.size		__nv_reservedSMEM_offset_0_alias, 0, 0
	.other		__nv_reservedSMEM_offset_0_alias,@"STO_CUDA_RESERVED_SHARED STV_DEFAULT"
__nv_reservedSMEM_offset_0_alias:
	.zero		0


//--------------------- .nv.global                --------------------------
	.section	.nv.global,"aw",@nobits
.nv.global:
	.type		_ZN64_INTERNAL_f6dee865_28_dsv3_router_gemm_bf16_out_cu_80ed9e0e_34654cuda3std3__48in_placeE,@object
	.size		_ZN64_INTERNAL_f6dee865_28_dsv3_router_gemm_bf16_out_cu_80ed9e0e_34654cuda3std3__48in_placeE,(_ZN64_INTERNAL_f6dee865_28_dsv3_router_gemm_bf16_out_cu_80ed9e0e_34654cuda3std6ranges3__45__cpo8distanceE - _ZN64_INTERNAL_f6dee865_28_dsv3_router_gemm_bf16_out_cu_80ed9e0e_34654cuda3std3__48in_placeE)
_ZN64_INTERNAL_f6dee865_28_dsv3_router_gemm_bf16_out_cu_80ed9e0e_34654cuda3std3__48in_placeE:
	.zero		1
	.type		_ZN64_INTERNAL_f6dee865_28_dsv3_router_gemm_bf16_out_cu_80ed9e0e_34654cuda3std6ranges3__45__cpo8distanceE,@object
	.size		_ZN64_INTERNAL_f6dee865_28_dsv3_router_gemm_bf16_out_cu_80ed9e0e_34654cuda3std6ranges3__45__cpo8distanceE,(_ZN64_INTERNAL_f6dee865_28_dsv3_router_gemm_bf16_out_cu_80ed9e0e_34654cuda3std3__45__cpo6cbeginE - _ZN64_INTERNAL_f6dee865_28_dsv3_router_gemm_bf16_out_cu_80ed9e0e_34654cuda3std6ranges3__45__cpo8distanceE)
_ZN64_INTERNAL_f6dee865_28_dsv3_router_gemm_bf16_out_cu_80ed9e0e_34654cuda3std6ranges3__45__cpo8distanceE:
	.zero		1
	.type		_ZN64_INTERNAL_f6dee865_28_dsv3_router_gemm_bf16_out_cu_80ed9e0e_34654cuda3std3__45__cpo6cbeginE,@object
	.size		_ZN64_INTERNAL_f6dee865_28_dsv3_router_gemm_bf16_out_cu_80ed9e0e_34654cuda3std3__45__cpo6cbeginE,(_ZN64_INTERNAL_f6dee865_28_dsv3_router_gemm_bf16_out_cu_80ed9e0e_34654cuda3std6ranges3__45__cpo7advanceE - _ZN64_INTERNAL_f6dee865_28_dsv3_router_gemm_bf16_out_cu_80ed9e0e_34654cuda3std3__45__cpo6cbeginE)
_ZN64_INTERNAL_f6dee865_28_dsv3_router_gemm_bf16_out_cu_80ed9e0e_34654cuda3std3__45__cpo6cbeginE:
	.zero		1
	.type		_ZN64_INTERNAL_f6dee865_28_dsv3_router_gemm_bf16_out_cu_80ed9e0e_34654cuda3std6ranges3__45__cpo7advanceE,@object
	.size		_ZN64_INTERNAL_f6dee865_28_dsv3_router_gemm_bf16_out_cu_80ed9e0e_34654cuda3std6ranges3__45__cpo7advanceE,(_ZN64_INTERNAL_f6dee865_28_dsv3_router_gemm_bf16_out_cu_80ed9e0e_34654cuda3std3__45__cpo7crbeginE - _ZN64_INTERNAL_f6dee865_28_dsv3_router_gemm_bf16_out_cu_80ed9e0e_34654cuda3std6ranges3__45__cpo7advanceE)
_ZN64_INTERNAL_f6dee865_28_dsv3_router_gemm_bf16_out_cu_80ed9e0e_34654cuda3std6ranges3__45__cpo7advanceE:
	.zero		1
	.type		_ZN64_INTERNAL_f6dee865_28_dsv3_router_gemm_bf16_out_cu_80ed9e0e_34654cuda3std3__45__cpo7crbeginE,@object
	.size		_ZN64_INTERNAL_f6dee865_28_dsv3_router_gemm_bf16_out_cu_80ed9e0e_34654cuda3std3__45__cpo7crbeginE,(_ZN64_INTERNAL_f6dee865_28_dsv3_router_gemm_bf16_out_cu_80ed9e0e_34654cuda3std6ranges3__45__cpo4dataE - _ZN64_INTERNAL_f6dee865_28_dsv3_router_gemm_bf16_out_cu_80ed9e0e_34654cuda3std3__45__cpo7crbeginE)
_ZN64_INTERNAL_f6dee865_28_dsv3_router_gemm_bf16_out_cu_80ed9e0e_34654cuda3std3__45__cpo7crbeginE:
	.zero		1
	.type		_ZN64_INTERNAL_f6dee865_28_dsv3_router_gemm_bf16_out_cu_80ed9e0e_34654cuda3std6ranges3__45__cpo4dataE,@object
	.size		_ZN64_INTERNAL_f6dee865_28_dsv3_router_gemm_bf16_out_cu_80ed9e0e_34654cuda3std6ranges3__45__cpo4dataE,(_ZN64_INTERNAL_f6dee865_28_dsv3_router_gemm_bf16_out_cu_80ed9e0e_34654cuda3std6ranges3__45__cpo5beginE - _ZN64_INTERNAL_f6dee865_28_dsv3_router_gemm_bf16_out_cu_80ed9e0e_34654cuda3std6ranges3__45__cpo4dataE)
_ZN64_INTERNAL_f6dee865_28_dsv3_router_gemm_bf16_out_cu_80ed9e0e_34654cuda3std6ranges3__45__cpo4dataE:
	.zero		1
	.type		_ZN64_INTERNAL_f6dee865_28_dsv3_router_gemm_bf16_out_cu_80ed9e0e_34654cuda3std6ranges3__45__cpo5beginE,@object
	.size		_ZN64_INTERNAL_f6dee865_28_dsv3_router_gemm_bf16_out_cu_80ed9e0e_34654cuda3std6ranges3__45__cpo5beginE,(_ZN64_INTERNAL_f6dee865_28_dsv3_router_gemm_bf16_out_cu_80ed9e0e_34654cuda3std3__466_GLOBAL__N__f6dee865_28_dsv3_router_gemm_bf16_out_cu_80ed9e0e_34656ignoreE - _ZN64_INTERNAL_f6dee865_28_dsv3_router_gemm_bf16_out_cu_80ed9e0e_34654cuda3std6ranges3__45__cpo5beginE)
_ZN64_INTERNAL_f6dee865_28_dsv3_router_gemm_bf16_out_cu_80ed9e0e_34654cuda3std6ranges3__45__cpo5beginE:
	.zero		1
	.type		_ZN64_INTERNAL_f6dee865_28_dsv3_router_gemm_bf16_out_cu_80ed9e0e_34654cuda3std3__466_GLOBAL__N__f6dee865_28_dsv3_router_gemm_bf16_out_cu_80ed9e0e_34656ignoreE,@object
	.size		_ZN64_INTERNAL_f6dee865_28_dsv3_router_gemm_bf16_out_cu_80ed9e0e_34654cuda3std3__466_GLOBAL__N__f6dee865_28_dsv3_router_gemm_bf16_out_cu_80ed9e0e_34656ignoreE,(_ZN64_INTERNAL_f6dee865_28_dsv3_router_gemm_bf16_out_cu_80ed9e0e_34654cuda3std6ranges3__45__cpo4sizeE - _ZN64_INTERNAL_f6dee865_28_dsv3_router_gemm_bf16_out_cu_80ed9e0e_34654cuda3std3__466_GLOBAL__N__f6dee865_28_dsv3_router_gemm_bf16_out_cu_80ed9e0e_34656ignoreE)
_ZN64_INTERNAL_f6dee865_28_dsv3_router_gemm_bf16_out_cu_80ed9e0e_34654cuda3std3__466_GLOBAL__N__f6dee865_28_dsv3_router_gemm_bf16_out_cu_80ed9e0e_34656ignoreE:
	.zero		1
	.type		_ZN64_INTERNAL_f6dee865_28_dsv3_router_gemm_bf16_out_cu_80ed9e0e_34654cuda3std6ranges3__45__cpo4sizeE,@object
	.size		_ZN64_INTERNAL_f6dee865_28_dsv3_router_gemm_bf16_out_cu_80ed9e0e_34654cuda3std6ranges3__45__cpo4sizeE,(_ZN64_INTERNAL_f6dee865_28_dsv3_router_gemm_bf16_out_cu_80ed9e0e_34654cuda3std3__45__cpo5beginE - _ZN64_INTERNAL_f6dee865_28_dsv3_router_gemm_bf16_out_cu_80ed9e0e_34654cuda3std6ranges3__45__cpo4sizeE)
_ZN64_INTERNAL_f6dee865_28_dsv3_router_gemm_bf16_out_cu_80ed9e0e_34654cuda3std6ranges3__45__cpo4sizeE:
	.zero		1
	.type		_ZN64_INTERNAL_f6dee865_28_dsv3_router_gemm_bf16_out_cu_80ed9e0e_34654cuda3std3__45__cpo5beginE,@object
	.size		_ZN64_INTERNAL_f6dee865_28_dsv3_router_gemm_bf16_out_cu_80ed9e0e_34654cuda3std3__45__cpo5beginE,(_ZN64_INTERNAL_f6dee865_28_dsv3_router_gemm_bf16_out_cu_80ed9e0e_34654cuda3std6ranges3__45__cpo6cbeginE - _ZN64_INTERNAL_f6dee865_28_dsv3_router_gemm_bf16_out_cu_80ed9e0e_34654cuda3std3__45__cpo5beginE)
_ZN64_INTERNAL_f6dee865_28_dsv3_router_gemm_bf16_out_cu_80ed9e0e_34654cuda3std3__45__cpo5beginE:
	.zero		1
	.type		_ZN64_INTERNAL_f6dee865_28_dsv3_router_gemm_bf16_out_cu_80ed9e0e_34654cuda3std6ranges3__45__cpo6cbeginE,@object
	.size		_ZN64_INTERNAL_f6dee865_28_dsv3_router_gemm_bf16_out_cu_80ed9e0e_34654cuda3std6ranges3__45__cpo6cbeginE,(_ZN64_INTERNAL_f6dee865_28_dsv3_router_gemm_bf16_out_cu_80ed9e0e_34654cuda3std3__45__cpo6rbeginE - _ZN64_INTERNAL_f6dee865_28_dsv3_router_gemm_bf16_out_cu_80ed9e0e_34654cuda3std6ranges3__45__cpo6cbeginE)
_ZN64_INTERNAL_f6dee865_28_dsv3_router_gemm_bf16_out_cu_80ed9e0e_34654cuda3std6ranges3__45__cpo6cbeginE:
	.zero		1
	.type		_ZN64_INTERNAL_f6dee865_28_dsv3_router_gemm_bf16_out_cu_80ed9e0e_34654cuda3std3__45__cpo6rbeginE,@object
	.size		_ZN64_INTERNAL_f6dee865_28_dsv3_router_gemm_bf16_out_cu_80ed9e0e_34654cuda3std3__45__cpo6rbeginE,(_ZN64_INTERNAL_f6dee865_28_dsv3_router_gemm_bf16_out_cu_80ed9e0e_34654cuda3std6ranges3__45__cpo4nextE - _ZN64_INTERNAL_f6dee865_28_dsv3_router_gemm_bf16_out_cu_80ed9e0e_34654cuda3std3__45__cpo6rbeginE)
_ZN64_INTERNAL_f6dee865_28_dsv3_router_gemm_bf16_out_cu_80ed9e0e_34654cuda3std3__45__cpo6rbeginE:
	.zero		1
	.type		_ZN64_INTERNAL_f6dee865_28_dsv3_router_gemm_bf16_out_cu_80ed9e0e_34654cuda3std6ranges3__45__cpo4nextE,@object
	.size		_ZN64_INTERNAL_f6dee865_28_dsv3_router_gemm_bf16_out_cu_80ed9e0e_34654cuda3std6ranges3__45__cpo4nextE,(_ZN64_INTERNAL_f6dee865_28_dsv3_router_gemm_bf16_out_cu_80ed9e0e_34654cuda3std6ranges3__45__cpo4swapE - _ZN64_INTERNAL_f6dee865_28_dsv3_router_gemm_bf16_out_cu_80ed9e0e_34654cuda3std6ranges3__45__cpo4nextE)
_ZN64_INTERNAL_f6dee865_28_dsv3_router_gemm_bf16_out_cu_80ed9e0e_34654cuda3std6ranges3__45__cpo4nextE:
	.zero		1
	.type		_ZN64_INTERNAL_f6dee865_28_dsv3_router_gemm_bf16_out_cu_80ed9e0e_34654cuda3std6ranges3__45__cpo4swapE,@object
	.size		_ZN64_INTERNAL_f6dee865_28_dsv3_router_gemm_bf16_out_cu_80ed9e0e_34654cuda3std6ranges3__45__cpo4swapE,(_ZN64_INTERNAL_f6dee865_28_dsv3_router_gemm_bf16_out_cu_80ed9e0e_34654cuda3std3__420unreachable_sentinelE - _ZN64_INTERNAL_f6dee865_28_dsv3_router_gemm_bf16_out_cu_80ed9e0e_34654cuda3std6ranges3__45__cpo4swapE)
_ZN64_INTERNAL_f6dee865_28_dsv3_router_gemm_bf16_out_cu_80ed9e0e_34654cuda3std6ranges3__45__cpo4swapE:
	.zero		1
	.type		_ZN64_INTERNAL_f6dee865_28_dsv3_router_gemm_bf16_out_cu_80ed9e0e_34654cuda3std3__420unreachable_sentinelE,@object
	.size		_ZN64_INTERNAL_f6dee865_28_dsv3_router_gemm_bf16_out_cu_80ed9e0e_34654cuda3std3__420unreachable_sentinelE,(_ZN64_INTERNAL_f6dee865_28_dsv3_router_gemm_bf16_out_cu_80ed9e0e_34656thrust23THRUST_300001_SM_900_NS6system6detail10sequential3seqE - _ZN64_INTERNAL_f6dee865_28_dsv3_router_gemm_bf16_out_cu_80ed9e0e_34654cuda3std3__420unreachable_sentinelE)
_ZN64_INTERNAL_f6dee865_28_dsv3_router_gemm_bf16_out_cu_80ed9e0e_34654cuda3std3__420unreachable_sentinelE:
	.zero		1
	.type		_ZN64_INTERNAL_f6dee865_28_dsv3_router_gemm_bf16_out_cu_80ed9e0e_34656thrust23THRUST_300001_SM_900_NS6system6detail10sequential3seqE,@object
	.size		_ZN64_INTERNAL_f6dee865_28_dsv3_router_gemm_bf16_out_cu_80ed9e0e_34656thrust23THRUST_300001_SM_900_NS6system6detail10sequential3seqE,(_ZN64_INTERNAL_f6dee865_28_dsv3_router_gemm_bf16_out_cu_80ed9e0e_34654cuda3std3__45__cpo4cendE - _ZN64_INTERNAL_f6dee865_28_dsv3_router_gemm_bf16_out_cu_80ed9e0e_34656thrust23THRUST_300001_SM_900_NS6system6detail10sequential3seqE)
_ZN64_INTERNAL_f6dee865_28_dsv3_router_gemm_bf16_out_cu_80ed9e0e_34656thrust23THRUST_300001_SM_900_NS6system6detail10sequential3seqE:
	.zero		1
	.type		_ZN64_INTERNAL_f6dee865_28_dsv3_router_gemm_bf16_out_cu_80ed9e0e_34654cuda3std3__45__cpo4cendE,@object
	.size		_ZN64_INTERNAL_f6dee865_28_dsv3_router_gemm_bf16_out_cu_80ed9e0e_34654cuda3std3__45__cpo4cendE,(_ZN64_INTERNAL_f6dee865_28_dsv3_router_gemm_bf16_out_cu_80ed9e0e_34654cuda3std6ranges3__45__cpo9iter_swapE - _ZN64_INTERNAL_f6dee865_28_dsv3_router_gemm_bf16_out_cu_80ed9e0e_34654cuda3std3__45__cpo4cendE)
_ZN64_INTERNAL_f6dee865_28_dsv3_router_gemm_bf16_out_cu_80ed9e0e_34654cuda3std3__45__cpo4cendE:
	.zero		1
	.type		_ZN64_INTERNAL_f6dee865_28_dsv3_router_gemm_bf16_out_cu_80ed9e0e_34654cuda3std6ranges3__45__cpo9iter_swapE,@object
	.size		_ZN64_INTERNAL_f6dee865_28_dsv3_router_gemm_bf16_out_cu_80ed9e0e_34654cuda3std6ranges3__45__cpo9iter_swapE,(_ZN64_INTERNAL_f6dee865_28_dsv3_router_gemm_bf16_out_cu_80ed9e0e_34654cuda3std3__45__cpo5crendE - _ZN64_INTERNAL_f6dee865_28_dsv3_router_gemm_bf16_out_cu_80ed9e0e_34654cuda3std6ranges3__45__cpo9iter_swapE)
_ZN64_INTERNAL_f6dee865_28_dsv3_router_gemm_bf16_out_cu_80ed9e0e_34654cuda3std6ranges3__45__cpo9iter_swapE:
	.zero		1
	.type		_ZN64_INTERNAL_f6dee865_28_dsv3_router_gemm_bf16_out_cu_80ed9e0e_34654cuda3std3__45__cpo5crendE,@object
	.size		_ZN64_INTERNAL_f6dee865_28_dsv3_router_gemm_bf16_out_cu_80ed9e0e_34654cuda3std3__45__cpo5crendE,(_ZN64_INTERNAL_f6dee865_28_dsv3_router_gemm_bf16_out_cu_80ed9e0e_34654cuda3std6ranges3__45__cpo5cdataE - _ZN64_INTERNAL_f6dee865_28_dsv3_router_gemm_bf16_out_cu_80ed9e0e_34654cuda3std3__45__cpo5crendE)
_ZN64_INTERNAL_f6dee865_28_dsv3_router_gemm_bf16_out_cu_80ed9e0e_34654cuda3std3__45__cpo5crendE:
	.zero		1
	.type		_ZN64_INTERNAL_f6dee865_28_dsv3_router_gemm_bf16_out_cu_80ed9e0e_34654cuda3std6ranges3__45__cpo5cdataE,@object
	.size		_ZN64_INTERNAL_f6dee865_28_dsv3_router_gemm_bf16_out_cu_80ed9e0e_34654cuda3std6ranges3__45__cpo5cdataE,(_ZN64_INTERNAL_f6dee865_28_dsv3_router_gemm_bf16_out_cu_80ed9e0e_34654cuda3std6ranges3__45__cpo3endE - _ZN64_INTERNAL_f6dee865_28_dsv3_router_gemm_bf16_out_cu_80ed9e0e_34654cuda3std6ranges3__45__cpo5cdataE)
_ZN64_INTERNAL_f6dee865_28_dsv3_router_gemm_bf16_out_cu_80ed9e0e_34654cuda3std6ranges3__45__cpo5cdataE:
	.zero		1
	.type		_ZN64_INTERNAL_f6dee865_28_dsv3_router_gemm_bf16_out_cu_80ed9e0e_34654cuda3std6ranges3__45__cpo3endE,@object
	.size		_ZN64_INTERNAL_f6dee865_28_dsv3_router_gemm_bf16_out_cu_80ed9e0e_34654cuda3std6ranges3__45__cpo3endE,(_ZN64_INTERNAL_f6dee865_28_dsv3_router_gemm_bf16_out_cu_80ed9e0e_34654cuda3std3__419piecewise_constructE - _ZN64_INTERNAL_f6dee865_28_dsv3_router_gemm_bf16_out_cu_80ed9e0e_34654cuda3std6ranges3__45__cpo3endE)
_ZN64_INTERNAL_f6dee865_28_dsv3_router_gemm_bf16_out_cu_80ed9e0e_34654cuda3std6ranges3__45__cpo3endE:
	.zero		1
	.type		_ZN64_INTERNAL_f6dee865_28_dsv3_router_gemm_bf16_out_cu_80ed9e0e_34654cuda3std3__419piecewise_constructE,@object
	.size		_ZN64_INTERNAL_f6dee865_28_dsv3_router_gemm_bf16_out_cu_80ed9e0e_34654cuda3std3__419piecewise_constructE,(_ZN64_INTERNAL_f6dee865_28_dsv3_router_gemm_bf16_out_cu_80ed9e0e_34654cuda3std6ranges3__45__cpo5ssizeE - _ZN64_INTERNAL_f6dee865_28_dsv3_router_gemm_bf16_out_cu_80ed9e0e_34654cuda3std3__419piecewise_constructE)
_ZN64_INTERNAL_f6dee865_28_dsv3_router_gemm_bf16_out_cu_80ed9e0e_34654cuda3std3__419piecewise_constructE:
	.zero		1
	.type		_ZN64_INTERNAL_f6dee865_28_dsv3_router_gemm_bf16_out_cu_80ed9e0e_34654cuda3std6ranges3__45__cpo5ssizeE,@object
	.size		_ZN64_INTERNAL_f6dee865_28_dsv3_router_gemm_bf16_out_cu_80ed9e0e_34654cuda3std6ranges3__45__cpo5ssizeE,(_ZN64_INTERNAL_f6dee865_28_dsv3_router_gemm_bf16_out_cu_80ed9e0e_34654cuda3std3__45__cpo3endE - _ZN64_INTERNAL_f6dee865_28_dsv3_router_gemm_bf16_out_cu_80ed9e0e_34654cuda3std6ranges3__45__cpo5ssizeE)
_ZN64_INTERNAL_f6dee865_28_dsv3_router_gemm_bf16_out_cu_80ed9e0e_34654cuda3std6ranges3__45__cpo5ssizeE:
	.zero		1
	.type		_ZN64_INTERNAL_f6dee865_28_dsv3_router_gemm_bf16_out_cu_80ed9e0e_34654cuda3std3__45__cpo3endE,@object
	.size		_ZN64_INTERNAL_f6dee865_28_dsv3_router_gemm_bf16_out_cu_80ed9e0e_34654cuda3std3__45__cpo3endE,(_ZN64_INTERNAL_f6dee865_28_dsv3_router_gemm_bf16_out_cu_80ed9e0e_34654cuda3std6ranges3__45__cpo4cendE - _ZN64_INTERNAL_f6dee865_28_dsv3_router_gemm_bf16_out_cu_80ed9e0e_34654cuda3std3__45__cpo3endE)
_ZN64_INTERNAL_f6dee865_28_dsv3_router_gemm_bf16_out_cu_80ed9e0e_34654cuda3std3__45__cpo3endE:
	.zero		1
	.type		_ZN64_INTERNAL_f6dee865_28_dsv3_router_gemm_bf16_out_cu_80ed9e0e_34654cuda3std6ranges3__45__cpo4cendE,@object
	.size		_ZN64_INTERNAL_f6dee865_28_dsv3_router_gemm_bf16_out_cu_80ed9e0e_34654cuda3std6ranges3__45__cpo4cendE,(_ZN64_INTERNAL_f6dee865_28_dsv3_router_gemm_bf16_out_cu_80ed9e0e_34654cuda3std3__45__cpo4rendE - _ZN64_INTERNAL_f6dee865_28_dsv3_router_gemm_bf16_out_cu_80ed9e0e_34654cuda3std6ranges3__45__cpo4cendE)
_ZN64_INTERNAL_f6dee865_28_dsv3_router_gemm_bf16_out_cu_80ed9e0e_34654cuda3std6ranges3__45__cpo4cendE:
	.zero		1
	.type		_ZN64_INTERNAL_f6dee865_28_dsv3_router_gemm_bf16_out_cu_80ed9e0e_34654cuda3std3__45__cpo4rendE,@object
	.size		_ZN64_INTERNAL_f6dee865_28_dsv3_router_gemm_bf16_out_cu_80ed9e0e_34654cuda3std3__45__cpo4rendE,(_ZN64_INTERNAL_f6dee865_28_dsv3_router_gemm_bf16_out_cu_80ed9e0e_34654cuda3std6ranges3__45__cpo4prevE - _ZN64_INTERNAL_f6dee865_28_dsv3_router_gemm_bf16_out_cu_80ed9e0e_34654cuda3std3__45__cpo4rendE)
_ZN64_INTERNAL_f6dee865_28_dsv3_router_gemm_bf16_out_cu_80ed9e0e_34654cuda3std3__45__cpo4rendE:
	.zero		1
	.type		_ZN64_INTERNAL_f6dee865_28_dsv3_router_gemm_bf16_out_cu_80ed9e0e_34654cuda3std6ranges3__45__cpo4prevE,@object
	.size		_ZN64_INTERNAL_f6dee865_28_dsv3_router_gemm_bf16_out_cu_80ed9e0e_34654cuda3std6ranges3__45__cpo4prevE,(_ZN64_INTERNAL_f6dee865_28_dsv3_router_gemm_bf16_out_cu_80ed9e0e_34654cuda3std6ranges3__45__cpo9iter_moveE - _ZN64_INTERNAL_f6dee865_28_dsv3_router_gemm_bf16_out_cu_80ed9e0e_34654cuda3std6ranges3__45__cpo4prevE)
_ZN64_INTERNAL_f6dee865_28_dsv3_router_gemm_bf16_out_cu_80ed9e0e_34654cuda3std6ranges3__45__cpo4prevE:
	.zero		1
	.type		_ZN64_INTERNAL_f6dee865_28_dsv3_router_gemm_bf16_out_cu_80ed9e0e_34654cuda3std6ranges3__45__cpo9iter_moveE,@object
	.size		_ZN64_INTERNAL_f6dee865_28_dsv3_router_gemm_bf16_out_cu_80ed9e0e_34654cuda3std6ranges3__45__cpo9iter_moveE,(.L_13 - _ZN64_INTERNAL_f6dee865_28_dsv3_router_gemm_bf16_out_cu_80ed9e0e_34654cuda3std6ranges3__45__cpo9iter_moveE)
_ZN64_INTERNAL_f6dee865_28_dsv3_router_gemm_bf16_out_cu_80ed9e0e_34654cuda3std6ranges3__45__cpo9iter_moveE:
	.zero		1
.L_13:


//--------------------- .nv.shared._Z30router_gemm_kernel_bf16_outputI13__nv_bfloat16Li128ELi8ELi15ELi384ELi7168EEvPS0_PKT_S4_ --------------------------
	.section	.nv.shared._Z30router_gemm_kernel_bf16_outputI13__nv_bfloat16Li128ELi8ELi15ELi384ELi7168EEvPS0_PKT_S4_,"aw",@nobits
	.sectionflags	@""
	.align	4
.nv.shared._Z30router_gemm_kernel_bf16_outputI13__nv_bfloat16Li128ELi8ELi15ELi384ELi7168EEvPS0_PKT_S4_:
	.zero		1264


//--------------------- .nv.shared._Z30router_gemm_kernel_bf16_outputI13__nv_bfloat16Li128ELi8ELi14ELi384ELi7168EEvPS0_PKT_S4_ --------------------------
	.section	.nv.shared._Z30router_gemm_kernel_bf16_outputI13__nv_bfloat16Li128ELi8ELi14ELi384ELi7168EEvPS0_PKT_S4_,"aw",@nobits
	.sectionflags	@""
	.align	4
.nv.shared._Z30router_gemm_kernel_bf16_outputI13__nv_bfloat16Li128ELi8ELi14ELi384ELi7168EEvPS0_PKT_S4_:
	.zero		1248


//--------------------- .nv.shared._Z30router_gemm_kernel_bf16_outputI13__nv_bfloat16Li128ELi8ELi13ELi384ELi7168EEvPS0_PKT_S4_ --------------------------
	.section	.nv.shared._Z30router_gemm_kernel_bf16_outputI13__nv_bfloat16Li128ELi8ELi13ELi384ELi7168EEvPS0_PKT_S4_,"aw",@nobits
	.sectionflags	@""
	.align	4
.nv.shared._Z30router_gemm_kernel_bf16_outputI13__nv_bfloat16Li128ELi8ELi13ELi384ELi7168EEvPS0_PKT_S4_:
	.zero		1232


//--------------------- .nv.shared._Z30router_gemm_kernel_bf16_outputI13__nv_bfloat16Li128ELi8ELi12ELi384ELi7168EEvPS0_PKT_S4_ --------------------------
	.section	.nv.shared._Z30router_gemm_kernel_bf16_outputI13__nv_bfloat16Li128ELi8ELi12ELi384ELi7168EEvPS0_PKT_S4_,"aw",@nobits
	.sectionflags	@""
	.align	4
.nv.shared._Z30router_gemm_kernel_bf16_outputI13__nv_bfloat16Li128ELi8ELi12ELi384ELi7168EEvPS0_PKT_S4_:
	.zero		1216


//--------------------- .nv.shared._Z30router_gemm_kernel_bf16_outputI13__nv_bfloat16Li128ELi8ELi11ELi384ELi7168EEvPS0_PKT_S4_ --------------------------
	.section	.nv.shared._Z30router_gemm_kernel_bf16_outputI13__nv_bfloat16Li128ELi8ELi11ELi384ELi7168EEvPS0_PKT_S4_,"aw",@nobits
	.sectionflags	@""
	.align	4
.nv.shared._Z30router_gemm_kernel_bf16_outputI13__nv_bfloat16Li128ELi8ELi11ELi384ELi7168EEvPS0_PKT_S4_:
	.zero		1200


//--------------------- .nv.shared._Z30router_gemm_kernel_bf16_outputI13__nv_bfloat16Li128ELi8ELi10ELi384ELi7168EEvPS0_PKT_S4_ --------------------------
	.section	.nv.shared._Z30router_gemm_kernel_bf16_outputI13__nv_bfloat16Li128ELi8ELi10ELi384ELi7168EEvPS0_PKT_S4_,"aw",@nobits
	.sectionflags	@""
	.align	4
.nv.shared._Z30router_gemm_kernel_bf16_outputI13__nv_bfloat16Li128ELi8ELi10ELi384ELi7168EEvPS0_PKT_S4_:
	.zero		1184


//--------------------- .nv.shared._Z30router_gemm_kernel_bf16_outputI13__nv_bfloat16Li128ELi8ELi9ELi384ELi7168EEvPS0_PKT_S4_ --------------------------
	.section	.nv.shared._Z30router_gemm_kernel_bf16_outputI13__nv_bfloat16Li128ELi8ELi9ELi384ELi7168EEvPS0_PKT_S4_,"aw",@nobits
	.sectionflags	@""
	.align	4
.nv.shared._Z30router_gemm_kernel_bf16_outputI13__nv_bfloat16Li128ELi8ELi9ELi384ELi7168EEvPS0_PKT_S4_:
	.zero		1168


//--------------------- .nv.shared._Z30router_gemm_kernel_bf16_outputI13__nv_bfloat16Li128ELi8ELi8ELi384ELi7168EEvPS0_PKT_S4_ --------------------------
	.section	.nv.shared._Z30router_gemm_kernel_bf16_outputI13__nv_bfloat16Li128ELi8ELi8ELi384ELi7168EEvPS0_PKT_S4_,"aw",@nobits
	.sectionflags	@""
	.align	4
.nv.shared._Z30router_gemm_kernel_bf16_outputI13__nv_bfloat16Li128ELi8ELi8ELi384ELi7168EEvPS0_PKT_S4_:
	.zero		1152


//--------------------- .nv.shared._Z30router_gemm_kernel_bf16_outputI13__nv_bfloat16Li128ELi8ELi7ELi384ELi7168EEvPS0_PKT_S4_ --------------------------
	.section	.nv.shared._Z30router_gemm_kernel_bf16_outputI13__nv_bfloat16Li128ELi8ELi7ELi384ELi7168EEvPS0_PKT_S4_,"aw",@nobits
	.sectionflags	@""
	.align	4
.nv.shared._Z30router_gemm_kernel_bf16_outputI13__nv_bfloat16Li128ELi8ELi7ELi384ELi7168EEvPS0_PKT_S4_:
	.zero		1136


//--------------------- .nv.shared._Z30router_gemm_kernel_bf16_outputI13__nv_bfloat16Li128ELi8ELi6ELi384ELi7168EEvPS0_PKT_S4_ --------------------------
	.section	.nv.shared._Z30router_gemm_kernel_bf16_outputI13__nv_bfloat16Li128ELi8ELi6ELi384ELi7168EEvPS0_PKT_S4_,"aw",@nobits
	.sectionflags	@""
	.align	4
.nv.shared._Z30router_gemm_kernel_bf16_outputI13__nv_bfloat16Li128ELi8ELi6ELi384ELi7168EEvPS0_PKT_S4_:
	.zero		1120


//--------------------- .nv.shared._Z30router_gemm_kernel_bf16_outputI13__nv_bfloat16Li128ELi8ELi5ELi384ELi7168EEvPS0_PKT_S4_ --------------------------
	.section	.nv.shared._Z30router_gemm_kernel_bf16_outputI13__nv_bfloat16Li128ELi8ELi5ELi384ELi7168EEvPS0_PKT_S4_,"aw",@nobits
	.sectionflags	@""
	.align	4
.nv.shared._Z30router_gemm_kernel_bf16_outputI13__nv_bfloat16Li128ELi8ELi5ELi384ELi7168EEvPS0_PKT_S4_:
	.zero		1104


//--------------------- .nv.shared._Z30router_gemm_kernel_bf16_outputI13__nv_bfloat16Li128ELi8ELi4ELi384ELi7168EEvPS0_PKT_S4_ --------------------------
	.section	.nv.shared._Z30router_gemm_kernel_bf16_outputI13__nv_bfloat16Li128ELi8ELi4ELi384ELi7168EEvPS0_PKT_S4_,"aw",@nobits
	.sectionflags	@""
	.align	4
.nv.shared._Z30router_gemm_kernel_bf16_outputI13__nv_bfloat16Li128ELi8ELi4ELi384ELi7168EEvPS0_PKT_S4_:
	.zero		1088


//--------------------- .nv.shared._Z30router_gemm_kernel_bf16_outputI13__nv_bfloat16Li128ELi8ELi3ELi384ELi7168EEvPS0_PKT_S4_ --------------------------
	.section	.nv.shared._Z30router_gemm_kernel_bf16_outputI13__nv_bfloat16Li128ELi8ELi3ELi384ELi7168EEvPS0_PKT_S4_,"aw",@nobits
	.sectionflags	@""
	.align	4
.nv.shared._Z30router_gemm_kernel_bf16_outputI13__nv_bfloat16Li128ELi8ELi3ELi384ELi7168EEvPS0_PKT_S4_:
	.zero		1072


//--------------------- .nv.shared._Z30router_gemm_kernel_bf16_outputI13__nv_bfloat16Li128ELi8ELi2ELi384ELi7168EEvPS0_PKT_S4_ --------------------------
	.section	.nv.shared._Z30router_gemm_kernel_bf16_outputI13__nv_bfloat16Li128ELi8ELi2ELi384ELi7168EEvPS0_PKT_S4_,"aw",@nobits
	.sectionflags	@""
	.align	4
.nv.shared._Z30router_gemm_kernel_bf16_outputI13__nv_bfloat16Li128ELi8ELi2ELi384ELi7168EEvPS0_PKT_S4_:
	.zero		1056


//--------------------- .nv.shared._Z30router_gemm_kernel_bf16_outputI13__nv_bfloat16Li128ELi8ELi1ELi384ELi7168EEvPS0_PKT_S4_ --------------------------
	.section	.nv.shared._Z30router_gemm_kernel_bf16_outputI13__nv_bfloat16Li128ELi8ELi1ELi384ELi7168EEvPS0_PKT_S4_,"aw",@nobits
	.sectionflags	@""
	.align	4
.nv.shared._Z30router_gemm_kernel_bf16_outputI13__nv_bfloat16Li128ELi8ELi1ELi384ELi7168EEvPS0_PKT_S4_:
	.zero		1040


//--------------------- .nv.shared._Z30router_gemm_kernel_bf16_outputI13__nv_bfloat16Li128ELi8ELi16ELi256ELi7168EEvPS0_PKT_S4_ --------------------------
	.section	.nv.shared._Z30router_gemm_kernel_bf16_outputI13__nv_bfloat16Li128ELi8ELi16ELi256ELi7168EEvPS0_PKT_S4_,"aw",@nobits
	.sectionflags	@""
	.align	4
.nv.shared._Z30router_gemm_kernel_bf16_outputI13__nv_bfloat16Li128ELi8ELi16ELi256ELi7168EEvPS0_PKT_S4_:
	.zero		1280


//--------------------- .nv.shared._Z30router_gemm_kernel_bf16_outputI13__nv_bfloat16Li128ELi8ELi15ELi256ELi7168EEvPS0_PKT_S4_ --------------------------
	.section	.nv.shared._Z30router_gemm_kernel_bf16_outputI13__nv_bfloat16Li128ELi8ELi15ELi256ELi7168EEvPS0_PKT_S4_,"aw",@nobits
	.sectionflags	@""
	.align	4
.nv.shared._Z30router_gemm_kernel_bf16_outputI13__nv_bfloat16Li128ELi8ELi15ELi256ELi7168EEvPS0_PKT_S4_:
	.zero		1264


//--------------------- .nv.shared._Z30router_gemm_kernel_bf16_outputI13__nv_bfloat16Li128ELi8ELi14ELi256ELi7168EEvPS0_PKT_S4_ --------------------------
	.section	.nv.shared._Z30router_gemm_kernel_bf16_outputI13__nv_bfloat16Li128ELi8ELi14ELi256ELi7168EEvPS0_PKT_S4_,"aw",@nobits
	.sectionflags	@""
	.align	4
.nv.shared._Z30router_gemm_kernel_bf16_outputI13__nv_bfloat16Li128ELi8ELi14ELi256ELi7168EEvPS0_PKT_S4_:
	.zero		1248


//--------------------- .nv.shared._Z30router_gemm_kernel_bf16_outputI13__nv_bfloat16Li128ELi8ELi13ELi256ELi7168EEvPS0_PKT_S4_ --------------------------
	.section	.nv.shared._Z30router_gemm_kernel_bf16_outputI13__nv_bfloat16Li128ELi8ELi13ELi256ELi7168EEvPS0_PKT_S4_,"aw",@nobits
	.sectionflags	@""
	.align	4
.nv.shared._Z30router_gemm_kernel_bf16_outputI13__nv_bfloat16Li128ELi8ELi13ELi256ELi7168EEvPS0_PKT_S4_:
	.zero		1232


//--------------------- .nv.shared._Z30router_gemm_kernel_bf16_outputI13__nv_bfloat16Li128ELi8ELi12ELi256ELi7168EEvPS0_PKT_S4_ --------------------------
	.section	.nv.shared._Z30router_gemm_kernel_bf16_outputI13__nv_bfloat16Li128ELi8ELi12ELi256ELi7168EEvPS0_PKT_S4_,"aw",@nobits
	.sectionflags	@""
	.align	4
.nv.shared._Z30router_gemm_kernel_bf16_outputI13__nv_bfloat16Li128ELi8ELi12ELi256ELi7168EEvPS0_PKT_S4_:
	.zero		1216


//--------------------- .nv.shared._Z30router_gemm_kernel_bf16_outputI13__nv_bfloat16Li128ELi8ELi11ELi256ELi7168EEvPS0_PKT_S4_ --------------------------
	.section	.nv.shared._Z30router_gemm_kernel_bf16_outputI13__nv_bfloat16Li128ELi8ELi11ELi256ELi7168EEvPS0_PKT_S4_,"aw",@nobits
	.sectionflags	@""
	.align	4
.nv.shared._Z30router_gemm_kernel_bf16_outputI13__nv_bfloat16Li128ELi8ELi11ELi256ELi7168EEvPS0_PKT_S4_:
	.zero		1200


//--------------------- .nv.shared._Z30router_gemm_kernel_bf16_outputI13__nv_bfloat16Li128ELi8ELi10ELi256ELi7168EEvPS0_PKT_S4_ --------------------------
	.section	.nv.shared._Z30router_gemm_kernel_bf16_outputI13__nv_bfloat16Li128ELi8ELi10ELi256ELi7168EEvPS0_PKT_S4_,"aw",@nobits
	.sectionflags	@""
	.align	4
.nv.shared._Z30router_gemm_kernel_bf16_outputI13__nv_bfloat16Li128ELi8ELi10ELi256ELi7168EEvPS0_PKT_S4_:
	.zero		1184


//--------------------- .nv.shared._Z30router_gemm_kernel_bf16_outputI13__nv_bfloat16Li128ELi8ELi9ELi256ELi7168EEvPS0_PKT_S4_ --------------------------
	.section	.nv.shared._Z30router_gemm_kernel_bf16_outputI13__nv_bfloat16Li128ELi8ELi9ELi256ELi7168EEvPS0_PKT_S4_,"aw",@nobits
	.sectionflags	@""
	.align	4
.nv.shared._Z30router_gemm_kernel_bf16_outputI13__nv_bfloat16Li128ELi8ELi9ELi256ELi7168EEvPS0_PKT_S4_:
	.zero		1168


//--------------------- .nv.shared._Z30router_gemm_kernel_bf16_outputI13__nv_bfloat16Li128ELi8ELi8ELi256ELi7168EEvPS0_PKT_S4_ --------------------------
	.section	.nv.shared._Z30router_gemm_kernel_bf16_outputI13__nv_bfloat16Li128ELi8ELi8ELi256ELi7168EEvPS0_PKT_S4_,"aw",@nobits
	.sectionflags	@""
	.align	4
.nv.shared._Z30router_gemm_kernel_bf16_outputI13__nv_bfloat16Li128ELi8ELi8ELi256ELi7168EEvPS0_PKT_S4_:
	.zero		1152


//--------------------- .nv.shared._Z30router_gemm_kernel_bf16_outputI13__nv_bfloat16Li128ELi8ELi7ELi256ELi7168EEvPS0_PKT_S4_ --------------------------
	.section	.nv.shared._Z30router_gemm_kernel_bf16_outputI13__nv_bfloat16Li128ELi8ELi7ELi256ELi7168EEvPS0_PKT_S4_,"aw",@nobits
	.sectionflags	@""
	.align	4
.nv.shared._Z30router_gemm_kernel_bf16_outputI13__nv_bfloat16Li128ELi8ELi7ELi256ELi7168EEvPS0_PKT_S4_:
	.zero		1136


//--------------------- .nv.shared._Z30router_gemm_kernel_bf16_outputI13__nv_bfloat16Li128ELi8ELi6ELi256ELi7168EEvPS0_PKT_S4_ --------------------------
	.section	.nv.shared._Z30router_gemm_kernel_bf16_outputI13__nv_bfloat16Li128ELi8ELi6ELi256ELi7168EEvPS0_PKT_S4_,"aw",@nobits
	.sectionflags	@""
	.align	4
.nv.shared._Z30router_gemm_kernel_bf16_outputI13__nv_bfloat16Li128ELi8ELi6ELi256ELi7168EEvPS0_PKT_S4_:
	.zero		1120


//--------------------- .nv.shared._Z30router_gemm_kernel_bf16_outputI13__nv_bfloat16Li128ELi8ELi5ELi256ELi7168EEvPS0_PKT_S4_ --------------------------
	.section	.nv.shared._Z30router_gemm_kernel_bf16_outputI13__nv_bfloat16Li128ELi8ELi5ELi256ELi7168EEvPS0_PKT_S4_,"aw",@nobits
	.sectionflags	@""
	.align	4
.nv.shared._Z30router_gemm_kernel_bf16_outputI13__nv_bfloat16Li128ELi8ELi5ELi256ELi7168EEvPS0_PKT_S4_:
	.zero		1104


//--------------------- .nv.shared._Z30router_gemm_kernel_bf16_outputI13__nv_bfloat16Li128ELi8ELi4ELi256ELi7168EEvPS0_PKT_S4_ --------------------------
	.section	.nv.shared._Z30router_gemm_kernel_bf16_outputI13__nv_bfloat16Li128ELi8ELi4ELi256ELi7168EEvPS0_PKT_S4_,"aw",@nobits
	.sectionflags	@""
	.align	4
.nv.shared._Z30router_gemm_kernel_bf16_outputI13__nv_bfloat16Li128ELi8ELi4ELi256ELi7168EEvPS0_PKT_S4_:
	.zero		1088


//--------------------- .nv.shared._Z30router_gemm_kernel_bf16_outputI13__nv_bfloat16Li128ELi8ELi3ELi256ELi7168EEvPS0_PKT_S4_ --------------------------
	.section	.nv.shared._Z30router_gemm_kernel_bf16_outputI13__nv_bfloat16Li128ELi8ELi3ELi256ELi7168EEvPS0_PKT_S4_,"aw",@nobits
	.sectionflags	@""
	.align	4
.nv.shared._Z30router_gemm_kernel_bf16_outputI13__nv_bfloat16Li128ELi8ELi3ELi256ELi7168EEvPS0_PKT_S4_:
	.zero		1072


//--------------------- .nv.shared._Z30router_gemm_kernel_bf16_outputI13__nv_bfloat16Li128ELi8ELi2ELi256ELi7168EEvPS0_PKT_S4_ --------------------------
	.section	.nv.shared._Z30router_gemm_kernel_bf16_outputI13__nv_bfloat16Li128ELi8ELi2ELi256ELi7168EEvPS0_PKT_S4_,"aw",@nobits
	.sectionflags	@""
	.align	4
.nv.shared._Z30router_gemm_kernel_bf16_outputI13__nv_bfloat16Li128ELi8ELi2ELi256ELi7168EEvPS0_PKT_S4_:
	.zero		1056


//--------------------- .nv.shared._Z30router_gemm_kernel_bf16_outputI13__nv_bfloat16Li128ELi8ELi1ELi256ELi7168EEvPS0_PKT_S4_ --------------------------
	.section	.nv.shared._Z30router_gemm_kernel_bf16_outputI13__nv_bfloat16Li128ELi8ELi1ELi256ELi7168EEvPS0_PKT_S4_,"aw",@nobits
	.sectionflags	@""
	.align	4
.nv.shared._Z30router_gemm_kernel_bf16_outputI13__nv_bfloat16Li128ELi8ELi1ELi256ELi7168EEvPS0_PKT_S4_:
	.zero		1040


//--------------------- .nv.constant0._Z30router_gemm_kernel_bf16_outputI13__nv_bfloat16Li128ELi8ELi16ELi384ELi7168EEvPS0_PKT_S4_ --------------------------
	.section	.nv.constant0._Z30router_gemm_kernel_bf16_outputI13__nv_bfloat16Li128ELi8ELi16ELi384ELi7168EEvPS0_PKT_S4_,"a",@progbits
	.sectionflags	@""
	.align	4
.nv.constant0._Z30router_gemm_kernel_bf16_outputI13__nv_bfloat16Li128ELi8ELi16ELi384ELi7168EEvPS0_PKT_S4_:
	.zero		552


//--------------------- .nv.constant0._Z30router_gemm_kernel_bf16_outputI13__nv_bfloat16Li128ELi8ELi15ELi384ELi7168EEvPS0_PKT_S4_ --------------------------
	.section	.nv.constant0._Z30router_gemm_kernel_bf16_outputI13__nv_bfloat16Li128ELi8ELi15ELi384ELi7168EEvPS0_PKT_S4_,"a",@progbits
	.sectionflags	@""
	.align	4
.nv.constant0._Z30router_gemm_kernel_bf16_outputI13__nv_bfloat16Li128ELi8ELi15ELi384ELi7168EEvPS0_PKT_S4_:
	.zero		552


//--------------------- .nv.constant0._Z30router_gemm_kernel_bf16_outputI13__nv_bfloat16Li128ELi8ELi14ELi384ELi7168EEvPS0_PKT_S4_ --------------------------
	.section	.nv.constant0._Z30router_gemm_kernel_bf16_outputI13__nv_bfloat16Li128ELi8ELi14ELi384ELi7168EEvPS0_PKT_S4_,"a",@progbits
	.sectionflags	@""
	.align	4
.nv.constant0._Z30router_gemm_kernel_bf16_outputI13__nv_bfloat16Li128ELi8ELi14ELi384ELi7168EEvPS0_PKT_S4_:
	.zero		552


//--------------------- .nv.constant0._Z30router_gemm_kernel_bf16_outputI13__nv_bfloat16Li128ELi8ELi13ELi384ELi7168EEvPS0_PKT_S4_ --------------------------
	.section	.nv.constant0._Z30router_gemm_kernel_bf16_outputI13__nv_bfloat16Li128ELi8ELi13ELi384ELi7168EEvPS0_PKT_S4_,"a",@progbits
	.sectionflags	@""
	.align	4
.nv.constant0._Z30router_gemm_kernel_bf16_outputI13__nv_bfloat16Li128ELi8ELi13ELi384ELi7168EEvPS0_PKT_S4_:
	.zero		552


//--------------------- .nv.constant0._Z30router_gemm_kernel_bf16_outputI13__nv_bfloat16Li128ELi8ELi12ELi384ELi7168EEvPS0_PKT_S4_ --------------------------
	.section	.nv.constant0._Z30router_gemm_kernel_bf16_outputI13__nv_bfloat16Li128ELi8ELi12ELi384ELi7168EEvPS0_PKT_S4_,"a",@progbits
	.sectionflags	@""
	.align	4
.nv.constant0._Z30router_gemm_kernel_bf16_outputI13__nv_bfloat16Li128ELi8ELi12ELi384ELi7168EEvPS0_PKT_S4_:
	.zero		552


//--------------------- .nv.constant0._Z30router_gemm_kernel_bf16_outputI13__nv_bfloat16Li128ELi8ELi11ELi384ELi7168EEvPS0_PKT_S4_ --------------------------
	.section	.nv.constant0._Z30router_gemm_kernel_bf16_outputI13__nv_bfloat16Li128ELi8ELi11ELi384ELi7168EEvPS0_PKT_S4_,"a",@progbits
	.sectionflags	@""
	.align	4
.nv.constant0._Z30router_gemm_kernel_bf16_outputI13__nv_bfloat16Li128ELi8ELi11ELi384ELi7168EEvPS0_PKT_S4_:
	.zero		552


//--------------------- .nv.constant0._Z30router_gemm_kernel_bf16_outputI13__nv_bfloat16Li128ELi8ELi10ELi384ELi7168EEvPS0_PKT_S4_ --------------------------
	.section	.nv.constant0._Z30router_gemm_kernel_bf16_outputI13__nv_bfloat16Li128ELi8ELi10ELi384ELi7168EEvPS0_PKT_S4_,"a",@progbits
	.sectionflags	@""
	.align	4
.nv.constant0._Z30router_gemm_kernel_bf16_outputI13__nv_bfloat16Li128ELi8ELi10ELi384ELi7168EEvPS0_PKT_S4_:
	.zero		552


//--------------------- .nv.constant0._Z30router_gemm_kernel_bf16_outputI13__nv_bfloat16Li128ELi8ELi9ELi384ELi7168EEvPS0_PKT_S4_ --------------------------
	.section	.nv.constant0._Z30router_gemm_kernel_bf16_outputI13__nv_bfloat16Li128ELi8ELi9ELi384ELi7168EEvPS0_PKT_S4_,"a",@progbits
	.sectionflags	@""
	.align	4
.nv.constant0._Z30router_gemm_kernel_bf16_outputI13__nv_bfloat16Li128ELi8ELi9ELi384ELi7168EEvPS0_PKT_S4_:
	.zero		552


//--------------------- .nv.constant0._Z30router_gemm_kernel_bf16_outputI13__nv_bfloat16Li128ELi8ELi8ELi384ELi7168EEvPS0_PKT_S4_ --------------------------
	.section	.nv.constant0._Z30router_gemm_kernel_bf16_outputI13__nv_bfloat16Li128ELi8ELi8ELi384ELi7168EEvPS0_PKT_S4_,"a",@progbits
	.sectionflags	@""
	.align	4
.nv.constant0._Z30router_gemm_kernel_bf16_outputI13__nv_bfloat16Li128ELi8ELi8ELi384ELi7168EEvPS0_PKT_S4_:
	.zero		552


//--------------------- .nv.constant0._Z30router_gemm_kernel_bf16_outputI13__nv_bfloat16Li128ELi8ELi7ELi384ELi7168EEvPS0_PKT_S4_ --------------------------
	.section	.nv.constant0._Z30router_gemm_kernel_bf16_outputI13__nv_bfloat16Li128ELi8ELi7ELi384ELi7168EEvPS0_PKT_S4_,"a",@progbits
	.sectionflags	@""
	.align	4
.nv.constant0._Z30router_gemm_kernel_bf16_outputI13__nv_bfloat16Li128ELi8ELi7ELi384ELi7168EEvPS0_PKT_S4_:
	.zero		552


//--------------------- .nv.constant0._Z30router_gemm_kernel_bf16_outputI13__nv_bfloat16Li128ELi8ELi6ELi384ELi7168EEvPS0_PKT_S4_ --------------------------
	.section	.nv.constant0._Z30router_gemm_kernel_bf16_outputI13__nv_bfloat16Li128ELi8ELi6ELi384ELi7168EEvPS0_PKT_S4_,"a",@progbits
	.sectionflags	@""
	.align	4
.nv.constant0._Z30router_gemm_kernel_bf16_outputI13__nv_bfloat16Li128ELi8ELi6ELi384ELi7168EEvPS0_PKT_S4_:
	.zero		552


//--------------------- .nv.constant0._Z30router_gemm_kernel_bf16_outputI13__nv_bfloat16Li128ELi8ELi5ELi384ELi7168EEvPS0_PKT_S4_ --------------------------
	.section	.nv.constant0._Z30router_gemm_kernel_bf16_outputI13__nv_bfloat16Li128ELi8ELi5ELi384ELi7168EEvPS0_PKT_S4_,"a",@progbits
	.sectionflags	@""
	.align	4
.nv.constant0._Z30router_gemm_kernel_bf16_outputI13__nv_bfloat16Li128ELi8ELi5ELi384ELi7168EEvPS0_PKT_S4_:
	.zero		552


//--------------------- .nv.constant0._Z30router_gemm_kernel_bf16_outputI13__nv_bfloat16Li128ELi8ELi4ELi384ELi7168EEvPS0_PKT_S4_ --------------------------
	.section	.nv.constant0._Z30router_gemm_kernel_bf16_outputI13__nv_bfloat16Li128ELi8ELi4ELi384ELi7168EEvPS0_PKT_S4_,"a",@progbits
	.sectionflags	@""
	.align	4
.nv.constant0._Z30router_gemm_kernel_bf16_outputI13__nv_bfloat16Li128ELi8ELi4ELi384ELi7168EEvPS0_PKT_S4_:
	.zero		552


//--------------------- .nv.constant0._Z30router_gemm_kernel_bf16_outputI13__nv_bfloat16Li128ELi8ELi3ELi384ELi7168EEvPS0_PKT_S4_ --------------------------
	.section	.nv.constant0._Z30router_gemm_kernel_bf16_outputI13__nv_bfloat16Li128ELi8ELi3ELi384ELi7168EEvPS0_PKT_S4_,"a",@progbits
	.sectionflags	@""
	.align	4
.nv.constant0._Z30router_gemm_kernel_bf16_outputI13__nv_bfloat16Li128ELi8ELi3ELi384ELi7168EEvPS0_PKT_S4_:
	.zero		552


//--------------------- .nv.constant0._Z30router_gemm_kernel_bf16_outputI13__nv_bfloat16Li128ELi8ELi2ELi384ELi7168EEvPS0_PKT_S4_ --------------------------
	.section	.nv.constant0._Z30router_gemm_kernel_bf16_outputI13__nv_bfloat16Li128ELi8ELi2ELi384ELi7168EEvPS0_PKT_S4_,"a",@progbits
	.sectionflags	@""
	.align	4
.nv.constant0._Z30router_gemm_kernel_bf16_outputI13__nv_bfloat16Li128ELi8ELi2ELi384ELi7168EEvPS0_PKT_S4_:
	.zero		552


//--------------------- .nv.constant0._Z30router_gemm_kernel_bf16_outputI13__nv_bfloat16Li128ELi8ELi1ELi384ELi7168EEvPS0_PKT_S4_ --------------------------
	.section	.nv.constant0._Z30router_gemm_kernel_bf16_outputI13__nv_bfloat16Li128ELi8ELi1ELi384ELi7168EEvPS0_PKT_S4_,"a",@progbits
	.sectionflags	@""
	.align	4
.nv.constant0._Z30router_gemm_kernel_bf16_outputI13__nv_bfloat16Li128ELi8ELi1ELi384ELi7168EEvPS0_PKT_S4_:
	.zero		552


//--------------------- .nv.constant0._Z30router_gemm_kernel_bf16_outputI13__nv_bfloat16Li128ELi8ELi16ELi256ELi7168EEvPS0_PKT_S4_ --------------------------
	.section	.nv.constant0._Z30router_gemm_kernel_bf16_outputI13__nv_bfloat16Li128ELi8ELi16ELi256ELi7168EEvPS0_PKT_S4_,"a",@progbits
	.sectionflags	@""
	.align	4
.nv.constant0._Z30router_gemm_kernel_bf16_outputI13__nv_bfloat16Li128ELi8ELi16ELi256ELi7168EEvPS0_PKT_S4_:
	.zero		552


//--------------------- .nv.constant0._Z30router_gemm_kernel_bf16_outputI13__nv_bfloat16Li128ELi8ELi15ELi256ELi7168EEvPS0_PKT_S4_ --------------------------
	.section	.nv.constant0._Z30router_gemm_kernel_bf16_outputI13__nv_bfloat16Li128ELi8ELi15ELi256ELi7168EEvPS0_PKT_S4_,"a",@progbits
	.sectionflags	@""
	.align	4
.nv.constant0._Z30router_gemm_kernel_bf16_outputI13__nv_bfloat16Li128ELi8ELi15ELi256ELi7168EEvPS0_PKT_S4_:
	.zero		552


//--------------------- .nv.constant0._Z30router_gemm_kernel_bf16_outputI13__nv_bfloat16Li128ELi8ELi14ELi256ELi7168EEvPS0_PKT_S4_ --------------------------
	.section	.nv.constant0._Z30router_gemm_kernel_bf16_outputI13__nv_bfloat16Li128ELi8ELi14ELi256ELi7168EEvPS0_PKT_S4_,"a",@progbits
	.sectionflags	@""
	.align	4
.nv.constant0._Z30router_gemm_kernel_bf16_outputI13__nv_bfloat16Li128ELi8ELi14ELi256ELi7168EEvPS0_PKT_S4_:
	.zero		552


//--------------------- .nv.constant0._Z30router_gemm_kernel_bf16_outputI13__nv_bfloat16Li128ELi8ELi13ELi256ELi7168EEvPS0_PKT_S4_ --------------------------
	.section	.nv.constant0._Z30router_gemm_kernel_bf16_outputI13__nv_bfloat16Li128ELi8ELi13ELi256ELi7168EEvPS0_PKT_S4_,"a",@progbits
	.sectionflags	@""
	.align	4
.nv.constant0._Z30router_gemm_kernel_bf16_outputI13__nv_bfloat16Li128ELi8ELi13ELi256ELi7168EEvPS0_PKT_S4_:
	.zero		552


//--------------------- .nv.constant0._Z30router_gemm_kernel_bf16_outputI13__nv_bfloat16Li128ELi8ELi12ELi256ELi7168EEvPS0_PKT_S4_ --------------------------
	.section	.nv.constant0._Z30router_gemm_kernel_bf16_outputI13__nv_bfloat16Li128ELi8ELi12ELi256ELi7168EEvPS0_PKT_S4_,"a",@progbits
	.sectionflags	@""
	.align	4
.nv.constant0._Z30router_gemm_kernel_bf16_outputI13__nv_bfloat16Li128ELi8ELi12ELi256ELi7168EEvPS0_PKT_S4_:
	.zero		552


//--------------------- .nv.constant0._Z30router_gemm_kernel_bf16_outputI13__nv_bfloat16Li128ELi8ELi11ELi256ELi7168EEvPS0_PKT_S4_ --------------------------
	.section	.nv.constant0._Z30router_gemm_kernel_bf16_outputI13__nv_bfloat16Li128ELi8ELi11ELi256ELi7168EEvPS0_PKT_S4_,"a",@progbits
	.sectionflags	@""
	.align	4
.nv.constant0._Z30router_gemm_kernel_bf16_outputI13__nv_bfloat16Li128ELi8ELi11ELi256ELi7168EEvPS0_PKT_S4_:
	.zero		552


//--------------------- .nv.constant0._Z30router_gemm_kernel_bf16_outputI13__nv_bfloat16Li128ELi8ELi10ELi256ELi7168EEvPS0_PKT_S4_ --------------------------
	.section	.nv.constant0._Z30router_gemm_kernel_bf16_outputI13__nv_bfloat16Li128ELi8ELi10ELi256ELi7168EEvPS0_PKT_S4_,"a",@progbits
	.sectionflags	@""
	.align	4
.nv.constant0._Z30router_gemm_kernel_bf16_outputI13__nv_bfloat16Li128ELi8ELi10ELi256ELi7168EEvPS0_PKT_S4_:
	.zero		552


//--------------------- .nv.constant0._Z30router_gemm_kernel_bf16_outputI13__nv_bfloat16Li128ELi8ELi9ELi256ELi7168EEvPS0_PKT_S4_ --------------------------
	.section	.nv.constant0._Z30router_gemm_kernel_bf16_outputI13__nv_bfloat16Li128ELi8ELi9ELi256ELi7168EEvPS0_PKT_S4_,"a",@progbits
	.sectionflags	@""
	.align	4
.nv.constant0._Z30router_gemm_kernel_bf16_outputI13__nv_bfloat16Li128ELi8ELi9ELi256ELi7168EEvPS0_PKT_S4_:
	.zero		552


//--------------------- .nv.constant0._Z30router_gemm_kernel_bf16_outputI13__nv_bfloat16Li128ELi8ELi8ELi256ELi7168EEvPS0_PKT_S4_ --------------------------
	.section	.nv.constant0._Z30router_gemm_kernel_bf16_outputI13__nv_bfloat16Li128ELi8ELi8ELi256ELi7168EEvPS0_PKT_S4_,"a",@progbits
	.sectionflags	@""
	.align	4
.nv.constant0._Z30router_gemm_kernel_bf16_outputI13__nv_bfloat16Li128ELi8ELi8ELi256ELi7168EEvPS0_PKT_S4_:
	.zero		552


//--------------------- .nv.constant0._Z30router_gemm_kernel_bf16_outputI13__nv_bfloat16Li128ELi8ELi7ELi256ELi7168EEvPS0_PKT_S4_ --------------------------
	.section	.nv.constant0._Z30router_gemm_kernel_bf16_outputI13__nv_bfloat16Li128ELi8ELi7ELi256ELi7168EEvPS0_PKT_S4_,"a",@progbits
	.sectionflags	@""
	.align	4
.nv.constant0._Z30router_gemm_kernel_bf16_outputI13__nv_bfloat16Li128ELi8ELi7ELi256ELi7168EEvPS0_PKT_S4_:
	.zero		552


//--------------------- .nv.constant0._Z30router_gemm_kernel_bf16_outputI13__nv_bfloat16Li128ELi8ELi6ELi256ELi7168EEvPS0_PKT_S4_ --------------------------
	.section	.nv.constant0._Z30router_gemm_kernel_bf16_outputI13__nv_bfloat16Li128ELi8ELi6ELi256ELi7168EEvPS0_PKT_S4_,"a",@progbits
	.sectionflags	@""
	.align	4
.nv.constant0._Z30router_gemm_kernel_bf16_outputI13__nv_bfloat16Li128ELi8ELi6ELi256ELi7168EEvPS0_PKT_S4_:
	.zero		552


//--------------------- .nv.constant0._Z30router_gemm_kernel_bf16_outputI13__nv_bfloat16Li128ELi8ELi5ELi256ELi7168EEvPS0_PKT_S4_ --------------------------
	.section	.nv.constant0._Z30router_gemm_kernel_bf16_outputI13__nv_bfloat16Li128ELi8ELi5ELi256ELi7168EEvPS0_PKT_S4_,"a",@progbits
	.sectionflags	@""
	.align	4
.nv.constant0._Z30router_gemm_kernel_bf16_outputI13__nv_bfloat16Li128ELi8ELi5ELi256ELi7168EEvPS0_PKT_S4_:
	.zero		552


//--------------------- .nv.constant0._Z30router_gemm_kernel_bf16_outputI13__nv_bfloat16Li128ELi8ELi4ELi256ELi7168EEvPS0_PKT_S4_ --------------------------
	.section	.nv.constant0._Z30router_gemm_kernel_bf16_outputI13__nv_bfloat16Li128ELi8ELi4ELi256ELi7168EEvPS0_PKT_S4_,"a",@progbits
	.sectionflags	@""
	.align	4
.nv.constant0._Z30router_gemm_kernel_bf16_outputI13__nv_bfloat16Li128ELi8ELi4ELi256ELi7168EEvPS0_PKT_S4_:
	.zero		552


//--------------------- .nv.constant0._Z30router_gemm_kernel_bf16_outputI13__nv_bfloat16Li128ELi8ELi3ELi256ELi7168EEvPS0_PKT_S4_ --------------------------
	.section	.nv.constant0._Z30router_gemm_kernel_bf16_outputI13__nv_bfloat16Li128ELi8ELi3ELi256ELi7168EEvPS0_PKT_S4_,"a",@progbits
	.sectionflags	@""
	.align	4
.nv.constant0._Z30router_gemm_kernel_bf16_outputI13__nv_bfloat16Li128ELi8ELi3ELi256ELi7168EEvPS0_PKT_S4_:
	.zero		552


//--------------------- .nv.constant0._Z30router_gemm_kernel_bf16_outputI13__nv_bfloat16Li128ELi8ELi2ELi256ELi7168EEvPS0_PKT_S4_ --------------------------
	.section	.nv.constant0._Z30router_gemm_kernel_bf16_outputI13__nv_bfloat16Li128ELi8ELi2ELi256ELi7168EEvPS0_PKT_S4_,"a",@progbits
	.sectionflags	@""
	.align	4
.nv.constant0._Z30router_gemm_kernel_bf16_outputI13__nv_bfloat16Li128ELi8ELi2ELi256ELi7168EEvPS0_PKT_S4_:
	.zero		552


//--------------------- .nv.constant0._Z30router_gemm_kernel_bf16_outputI13__nv_bfloat16Li128ELi8ELi1ELi256ELi7168EEvPS0_PKT_S4_ --------------------------
	.section	.nv.constant0._Z30router_gemm_kernel_bf16_outputI13__nv_bfloat16Li128ELi8ELi1ELi256ELi7168EEvPS0_PKT_S4_,"a",@progbits
	.sectionflags	@""
	.align	4
.nv.constant0._Z30router_gemm_kernel_bf16_outputI13__nv_bfloat16Li128ELi8ELi1ELi256ELi7168EEvPS0_PKT_S4_:
	.zero		552


//--------------------- SYMBOLS --------------------------

	.type		.nv.reservedSmem.offset0,@object
	.size		.nv.reservedSmem.offset0,0x4
